	.target	sm_103a

	.elftype	@"ET_EXEC"


//--------------------- .note.nv.tkinfo           --------------------------
	.section	.note.nv.tkinfo,"",@"SHT_NOTE"
	.sectionflags	@"SHF_NOTE_NV_TKINFO"
	.tkinfo
        /*0018*/ 	.word	0x00000002
        /*0030*/ 	.string	""
        /*0030*/ 	.string	"ptxas"
        /*0030*/ 	.string	"Cuda compilation tools, release 13.0, V13.0.88"
        /*0030*/ 	.string	"Build cuda_13.0.r13.0/compiler.36424714_0"
        /*0030*/ 	.string	"-arch sm_103a -m 64 "



//--------------------- .note.nv.cuinfo           --------------------------
	.section	.note.nv.cuinfo,"",@"SHT_NOTE"
	.sectionflags	@"SHF_NOTE_NV_CUINFO"
        /*0018*/ 	.short	0x0002
        /*001a*/ 	.short	0x0067
        /*001c*/ 	.short	0x0082
	.zero		2


//--------------------- .nv.info                  --------------------------
	.section	.nv.info,"",@"SHT_CUDA_INFO"
	.align	4


	//----- nvinfo : EIATTR_REGCOUNT
	.align		4
        /*0000*/ 	.byte	0x04, 0x2f
        /*0002*/ 	.short	(.L_12 - .L_11)
	.align		4
.L_11:
        /*0004*/ 	.word	index@(_ZN5flash25flash_bwd_dot_do_o_kernelILb1E23Flash_bwd_kernel_traitsILi192ELi64ELi64ELi8ELi4ELi2ELi2ELb0ELb0EN7cutlass6half_tE19Flash_kernel_traitsILi192ELi64ELi64ELi8ES3_EEEEvNS_16Flash_bwd_paramsE)
        /*0008*/ 	.word	0x00000042


	//----- nvinfo : EIATTR_FRAME_SIZE
	.align		4
.L_12:
        /*000c*/ 	.byte	0x04, 0x11
        /*000e*/ 	.short	(.L_14 - .L_13)
	.align		4
.L_13:
        /*0010*/ 	.word	index@(_ZN5flash25flash_bwd_dot_do_o_kernelILb1E23Flash_bwd_kernel_traitsILi192ELi64ELi64ELi8ELi4ELi2ELi2ELb0ELb0EN7cutlass6half_tE19Flash_kernel_traitsILi192ELi64ELi64ELi8ES3_EEEEvNS_16Flash_bwd_paramsE)
        /*0014*/ 	.word	0x00000000


	//----- nvinfo : EIATTR_REGCOUNT
	.align		4
.L_14:
        /*0018*/ 	.byte	0x04, 0x2f
        /*001a*/ 	.short	(.L_16 - .L_15)
	.align		4
.L_15:
        /*001c*/ 	.word	index@(_ZN5flash25flash_bwd_dot_do_o_kernelILb0E23Flash_bwd_kernel_traitsILi192ELi64ELi64ELi8ELi4ELi2ELi2ELb0ELb0EN7cutlass6half_tE19Flash_kernel_traitsILi192ELi64ELi64ELi8ES3_EEEEvNS_16Flash_bwd_paramsE)
        /*0020*/ 	.word	0x00000040


	//----- nvinfo : EIATTR_FRAME_SIZE
	.align		4
.L_16:
        /*0024*/ 	.byte	0x04, 0x11
        /*0026*/ 	.short	(.L_18 - .L_17)
	.align		4
.L_17:
        /*0028*/ 	.word	index@(_ZN5flash25flash_bwd_dot_do_o_kernelILb0E23Flash_bwd_kernel_traitsILi192ELi64ELi64ELi8ELi4ELi2ELi2ELb0ELb0EN7cutlass6half_tE19Flash_kernel_traitsILi192ELi64ELi64ELi8ES3_EEEEvNS_16Flash_bwd_paramsE)
        /*002c*/ 	.word	0x00000000


	//----- nvinfo : EIATTR_REGCOUNT
	.align		4
.L_18:
        /*0030*/ 	.byte	0x04, 0x2f
        /*0032*/ 	.short	(.L_20 - .L_19)
	.align		4
.L_19:
        /*0034*/ 	.word	index@(_ZN5flash44flash_bwd_dq_dk_dv_loop_seqk_parallel_kernelI23Flash_bwd_kernel_traitsILi192ELi64ELi64ELi8ELi4ELi2ELi2ELb0ELb0EN7cutlass6half_tE19Flash_kernel_traitsILi192ELi64ELi64ELi8ES3_EELb0ELb1ELb0ELb1ELb0ELb0ELb1EEEvNS_16Flash_bwd_paramsE)
        /*0038*/ 	.word	0x000000ff


	//----- nvinfo : EIATTR_FRAME_SIZE
	.align		4
.L_20:
        /*003c*/ 	.byte	0x04, 0x11
        /*003e*/ 	.short	(.L_22 - .L_21)
	.align		4
.L_21:
        /*0040*/ 	.word	index@(_ZN5flash44flash_bwd_dq_dk_dv_loop_seqk_parallel_kernelI23Flash_bwd_kernel_traitsILi192ELi64ELi64ELi8ELi4ELi2ELi2ELb0ELb0EN7cutlass6half_tE19Flash_kernel_traitsILi192ELi64ELi64ELi8ES3_EELb0ELb1ELb0ELb1ELb0ELb0ELb1EEEvNS_16Flash_bwd_paramsE)
        /*0044*/ 	.word	0x00000000


	//----- nvinfo : EIATTR_REGCOUNT
	.align		4
.L_22:
        /*0048*/ 	.byte	0x04, 0x2f
        /*004a*/ 	.short	(.L_24 - .L_23)
	.align		4
.L_23:
        /*004c*/ 	.word	index@(_ZN5flash44flash_bwd_dq_dk_dv_loop_seqk_parallel_kernelI23Flash_bwd_kernel_traitsILi192ELi64ELi64ELi8ELi4ELi2ELi2ELb0ELb0EN7cutlass6half_tE19Flash_kernel_traitsILi192ELi64ELi64ELi8ES3_EELb1ELb1ELb0ELb1ELb0ELb0ELb0EEEvNS_16Flash_bwd_paramsE)
        /*0050*/ 	.word	0x000000fe


	//----- nvinfo : EIATTR_FRAME_SIZE
	.align		4
.L_24:
        /*0054*/ 	.byte	0x04, 0x11
        /*0056*/ 	.short	(.L_26 - .L_25)
	.align		4
.L_25:
        /*0058*/ 	.word	index@(_ZN5flash44flash_bwd_dq_dk_dv_loop_seqk_parallel_kernelI23Flash_bwd_kernel_traitsILi192ELi64ELi64ELi8ELi4ELi2ELi2ELb0ELb0EN7cutlass6half_tE19Flash_kernel_traitsILi192ELi64ELi64ELi8ES3_EELb1ELb1ELb0ELb1ELb0ELb0ELb0EEEvNS_16Flash_bwd_paramsE)
        /*005c*/ 	.word	0x00000000


	//----- nvinfo : EIATTR_REGCOUNT
	.align		4
.L_26:
        /*0060*/ 	.byte	0x04, 0x2f
        /*0062*/ 	.short	(.L_28 - .L_27)
	.align		4
.L_27:
        /*0064*/ 	.word	index@(_ZN5flash44flash_bwd_dq_dk_dv_loop_seqk_parallel_kernelI23Flash_bwd_kernel_traitsILi192ELi64ELi64ELi8ELi4ELi2ELi2ELb0ELb0EN7cutlass6half_tE19Flash_kernel_traitsILi192ELi64ELi64ELi8ES3_EELb0ELb1ELb0ELb0ELb0ELb1ELb1EEEvNS_16Flash_bwd_paramsE)
        /*0068*/ 	.word	0x000000fe


	//----- nvinfo : EIATTR_FRAME_SIZE
	.align		4
.L_28:
        /*006c*/ 	.byte	0x04, 0x11
        /*006e*/ 	.short	(.L_30 - .L_29)
	.align		4
.L_29:
        /*0070*/ 	.word	index@(_ZN5flash44flash_bwd_dq_dk_dv_loop_seqk_parallel_kernelI23Flash_bwd_kernel_traitsILi192ELi64ELi64ELi8ELi4ELi2ELi2ELb0ELb0EN7cutlass6half_tE19Flash_kernel_traitsILi192ELi64ELi64ELi8ES3_EELb0ELb1ELb0ELb0ELb0ELb1ELb1EEEvNS_16Flash_bwd_paramsE)
        /*0074*/ 	.word	0x00000000


	//----- nvinfo : EIATTR_REGCOUNT
	.align		4
.L_30:
        /*0078*/ 	.byte	0x04, 0x2f
        /*007a*/ 	.short	(.L_32 - .L_31)
	.align		4
.L_31:
        /*007c*/ 	.word	index@(_ZN5flash44flash_bwd_dq_dk_dv_loop_seqk_parallel_kernelI23Flash_bwd_kernel_traitsILi192ELi64ELi64ELi8ELi4ELi2ELi2ELb0ELb0EN7cutlass6half_tE19Flash_kernel_traitsILi192ELi64ELi64ELi8ES3_EELb1ELb1ELb0ELb0ELb0ELb1ELb0EEEvNS_16Flash_bwd_paramsE)
        /*0080*/ 	.word	0x000000fe


	//----- nvinfo : EIATTR_FRAME_SIZE
	.align		4
.L_32:
        /*0084*/ 	.byte	0x04, 0x11
        /*0086*/ 	.short	(.L_34 - .L_33)
	.align		4
.L_33:
        /*0088*/ 	.word	index@(_ZN5flash44flash_bwd_dq_dk_dv_loop_seqk_parallel_kernelI23Flash_bwd_kernel_traitsILi192ELi64ELi64ELi8ELi4ELi2ELi2ELb0ELb0EN7cutlass6half_tE19Flash_kernel_traitsILi192ELi64ELi64ELi8ES3_EELb1ELb1ELb0ELb0ELb0ELb1ELb0EEEvNS_16Flash_bwd_paramsE)
        /*008c*/ 	.word	0x00000000


	//----- nvinfo : EIATTR_REGCOUNT
	.align		4
.L_34:
        /*0090*/ 	.byte	0x04, 0x2f
        /*0092*/ 	.short	(.L_36 - .L_35)
	.align		4
.L_35:
        /*0094*/ 	.word	index@(_ZN5flash44flash_bwd_dq_dk_dv_loop_seqk_parallel_kernelI23Flash_bwd_kernel_traitsILi192ELi64ELi64ELi8ELi4ELi2ELi2ELb0ELb0EN7cutlass6half_tE19Flash_kernel_traitsILi192ELi64ELi64ELi8ES3_EELb0ELb1ELb0ELb0ELb0ELb0ELb1EEEvNS_16Flash_bwd_paramsE)
        /*0098*/ 	.word	0x000000ff


	//----- nvinfo : EIATTR_FRAME_SIZE
	.align		4
.L_36:
        /*009c*/ 	.byte	0x04, 0x11
        /*009e*/ 	.short	(.L_38 - .L_37)
	.align		4
.L_37:
        /*00a0*/ 	.word	index@(_ZN5flash44flash_bwd_dq_dk_dv_loop_seqk_parallel_kernelI23Flash_bwd_kernel_traitsILi192ELi64ELi64ELi8ELi4ELi2ELi2ELb0ELb0EN7cutlass6half_tE19Flash_kernel_traitsILi192ELi64ELi64ELi8ES3_EELb0ELb1ELb0ELb0ELb0ELb0ELb1EEEvNS_16Flash_bwd_paramsE)
        /*00a4*/ 	.word	0x00000000


	//----- nvinfo : EIATTR_REGCOUNT
	.align		4
.L_38:
        /*00a8*/ 	.byte	0x04, 0x2f
        /*00aa*/ 	.short	(.L_40 - .L_39)
	.align		4
.L_39:
        /*00ac*/ 	.word	index@(_ZN5flash44flash_bwd_dq_dk_dv_loop_seqk_parallel_kernelI23Flash_bwd_kernel_traitsILi192ELi64ELi64ELi8ELi4ELi2ELi2ELb0ELb0EN7cutlass6half_tE19Flash_kernel_traitsILi192ELi64ELi64ELi8ES3_EELb1ELb1ELb0ELb0ELb0ELb0ELb0EEEvNS_16Flash_bwd_paramsE)
        /*00b0*/ 	.word	0x000000fe


	//----- nvinfo : EIATTR_FRAME_SIZE
	.align		4
.L_40:
        /*00b4*/ 	.byte	0x04, 0x11
        /*00b6*/ 	.short	(.L_42 - .L_41)
	.align		4
.L_41:
        /*00b8*/ 	.word	index@(_ZN5flash44flash_bwd_dq_dk_dv_loop_seqk_parallel_kernelI23Flash_bwd_kernel_traitsILi192ELi64ELi64ELi8ELi4ELi2ELi2ELb0ELb0EN7cutlass6half_tE19Flash_kernel_traitsILi192ELi64ELi64ELi8ES3_EELb1ELb1ELb0ELb0ELb0ELb0ELb0EEEvNS_16Flash_bwd_paramsE)
        /*00bc*/ 	.word	0x00000000


	//----- nvinfo : EIATTR_REGCOUNT
	.align		4
.L_42:
        /*00c0*/ 	.byte	0x04, 0x2f
        /*00c2*/ 	.short	(.L_44 - .L_43)
	.align		4
.L_43:
        /*00c4*/ 	.word	index@(_ZN5flash27flash_bwd_convert_dq_kernelI23Flash_bwd_kernel_traitsILi192ELi64ELi64ELi8ELi4ELi2ELi2ELb0ELb0EN7cutlass6half_tE19Flash_kernel_traitsILi192ELi64ELi64ELi8ES3_EEEEvNS_16Flash_bwd_paramsEi)
        /*00c8*/ 	.word	0x00000048


	//----- nvinfo : EIATTR_FRAME_SIZE
	.align		4
.L_44:
        /*00cc*/ 	.byte	0x04, 0x11
        /*00ce*/ 	.short	(.L_46 - .L_45)
	.align		4
.L_45:
        /*00d0*/ 	.word	index@(_ZN5flash27flash_bwd_convert_dq_kernelI23Flash_bwd_kernel_traitsILi192ELi64ELi64ELi8ELi4ELi2ELi2ELb0ELb0EN7cutlass6half_tE19Flash_kernel_traitsILi192ELi64ELi64ELi8ES3_EEEEvNS_16Flash_bwd_paramsEi)
        /*00d4*/ 	.word	0x00000000


	//----- nvinfo : EIATTR_REGCOUNT
	.align		4
.L_46:
        /*00d8*/ 	.byte	0x04, 0x2f
        /*00da*/ 	.short	(.L_48 - .L_47)
	.align		4
.L_47:
        /*00dc*/ 	.word	index@(_ZN5flash25flash_bwd_dot_do_o_kernelILb1E23Flash_bwd_kernel_traitsILi192ELi64ELi64ELi8ELi4ELi2ELi2ELb1ELb1EN7cutlass6half_tE19Flash_kernel_traitsILi192ELi64ELi64ELi8ES3_EEEEvNS_16Flash_bwd_paramsE)
        /*00e0*/ 	.word	0x00000042


	//----- nvinfo : EIATTR_FRAME_SIZE
	.align		4
.L_48:
        /*00e4*/ 	.byte	0x04, 0x11
        /*00e6*/ 	.short	(.L_50 - .L_49)
	.align		4
.L_49:
        /*00e8*/ 	.word	index@(_ZN5flash25flash_bwd_dot_do_o_kernelILb1E23Flash_bwd_kernel_traitsILi192ELi64ELi64ELi8ELi4ELi2ELi2ELb1ELb1EN7cutlass6half_tE19Flash_kernel_traitsILi192ELi64ELi64ELi8ES3_EEEEvNS_16Flash_bwd_paramsE)
        /*00ec*/ 	.word	0x00000000


	//----- nvinfo : EIATTR_REGCOUNT
	.align		4
.L_50:
        /*00f0*/ 	.byte	0x04, 0x2f
        /*00f2*/ 	.short	(.L_52 - .L_51)
	.align		4
.L_51:
        /*00f4*/ 	.word	index@(_ZN5flash25flash_bwd_dot_do_o_kernelILb0E23Flash_bwd_kernel_traitsILi192ELi64ELi64ELi8ELi4ELi2ELi2ELb1ELb1EN7cutlass6half_tE19Flash_kernel_traitsILi192ELi64ELi64ELi8ES3_EEEEvNS_16Flash_bwd_paramsE)
        /*00f8*/ 	.word	0x00000040


	//----- nvinfo : EIATTR_FRAME_SIZE
	.align		4
.L_52:
        /*00fc*/ 	.byte	0x04, 0x11
        /*00fe*/ 	.short	(.L_54 - .L_53)
	.align		4
.L_53:
        /*0100*/ 	.word	index@(_ZN5flash25flash_bwd_dot_do_o_kernelILb0E23Flash_bwd_kernel_traitsILi192ELi64ELi64ELi8ELi4ELi2ELi2ELb1ELb1EN7cutlass6half_tE19Flash_kernel_traitsILi192ELi64ELi64ELi8ES3_EEEEvNS_16Flash_bwd_paramsE)
        /*0104*/ 	.word	0x00000000


	//----- nvinfo : EIATTR_REGCOUNT
	.align		4
.L_54:
        /*0108*/ 	.byte	0x04, 0x2f
        /*010a*/ 	.short	(.L_56 - .L_55)
	.align		4
.L_55:
        /*010c*/ 	.word	index@(_ZN5flash44flash_bwd_dq_dk_dv_loop_seqk_parallel_kernelI23Flash_bwd_kernel_traitsILi192ELi64ELi64ELi8ELi4ELi2ELi2ELb1ELb1EN7cutlass6half_tE19Flash_kernel_traitsILi192ELi64ELi64ELi8ES3_EELb0ELb1ELb0ELb1ELb0ELb0ELb1EEEvNS_16Flash_bwd_paramsE)
        /*0110*/ 	.word	0x000000ff


	//----- nvinfo : EIATTR_FRAME_SIZE
	.align		4
.L_56:
        /*0114*/ 	.byte	0x04, 0x11
        /*0116*/ 	.short	(.L_58 - .L_57)
	.align		4
.L_57:
        /*0118*/ 	.word	index@(_ZN5flash44flash_bwd_dq_dk_dv_loop_seqk_parallel_kernelI23Flash_bwd_kernel_traitsILi192ELi64ELi64ELi8ELi4ELi2ELi2ELb1ELb1EN7cutlass6half_tE19Flash_kernel_traitsILi192ELi64ELi64ELi8ES3_EELb0ELb1ELb0ELb1ELb0ELb0ELb1EEEvNS_16Flash_bwd_paramsE)
        /*011c*/ 	.word	0x000000d8


	//----- nvinfo : EIATTR_REGCOUNT
	.align		4
.L_58:
        /*0120*/ 	.byte	0x04, 0x2f
        /*0122*/ 	.short	(.L_60 - .L_59)
	.align		4
.L_59:
        /*0124*/ 	.word	index@(_ZN5flash44flash_bwd_dq_dk_dv_loop_seqk_parallel_kernelI23Flash_bwd_kernel_traitsILi192ELi64ELi64ELi8ELi4ELi2ELi2ELb1ELb1EN7cutlass6half_tE19Flash_kernel_traitsILi192ELi64ELi64ELi8ES3_EELb1ELb1ELb0ELb1ELb0ELb0ELb0EEEvNS_16Flash_bwd_paramsE)
        /*0128*/ 	.word	0x000000ff


	//----- nvinfo : EIATTR_FRAME_SIZE
	.align		4
.L_60:
        /*012c*/ 	.byte	0x04, 0x11
        /*012e*/ 	.short	(.L_62 - .L_61)
	.align		4
.L_61:
        /*0130*/ 	.word	index@(_ZN5flash44flash_bwd_dq_dk_dv_loop_seqk_parallel_kernelI23Flash_bwd_kernel_traitsILi192ELi64ELi64ELi8ELi4ELi2ELi2ELb1ELb1EN7cutlass6half_tE19Flash_kernel_traitsILi192ELi64ELi64ELi8ES3_EELb1ELb1ELb0ELb1ELb0ELb0ELb0EEEvNS_16Flash_bwd_paramsE)
        /*0134*/ 	.word	0x000000e8


	//----- nvinfo : EIATTR_REGCOUNT
	.align		4
.L_62:
        /*0138*/ 	.byte	0x04, 0x2f
        /*013a*/ 	.short	(.L_64 - .L_63)
	.align		4
.L_63:
        /*013c*/ 	.word	index@(_ZN5flash44flash_bwd_dq_dk_dv_loop_seqk_parallel_kernelI23Flash_bwd_kernel_traitsILi192ELi64ELi64ELi8ELi4ELi2ELi2ELb1ELb1EN7cutlass6half_tE19Flash_kernel_traitsILi192ELi64ELi64ELi8ES3_EELb0ELb1ELb0ELb0ELb0ELb1ELb1EEEvNS_16Flash_bwd_paramsE)
        /*0140*/ 	.word	0x000000ff


	//----- nvinfo : EIATTR_FRAME_SIZE
	.align		4
.L_64:
        /*0144*/ 	.byte	0x04, 0x11
        /*0146*/ 	.short	(.L_66 - .L_65)
	.align		4
.L_65:
        /*0148*/ 	.word	index@(_ZN5flash44flash_bwd_dq_dk_dv_loop_seqk_parallel_kernelI23Flash_bwd_kernel_traitsILi192ELi64ELi64ELi8ELi4ELi2ELi2ELb1ELb1EN7cutlass6half_tE19Flash_kernel_traitsILi192ELi64ELi64ELi8ES3_EELb0ELb1ELb0ELb0ELb0ELb1ELb1EEEvNS_16Flash_bwd_paramsE)
        /*014c*/ 	.word	0x000000c0


	//----- nvinfo : EIATTR_REGCOUNT
	.align		4
.L_66:
        /*0150*/ 	.byte	0x04, 0x2f
        /*0152*/ 	.short	(.L_68 - .L_67)
	.align		4
.L_67:
        /*0154*/ 	.word	index@(_ZN5flash44flash_bwd_dq_dk_dv_loop_seqk_parallel_kernelI23Flash_bwd_kernel_traitsILi192ELi64ELi64ELi8ELi4ELi2ELi2ELb1ELb1EN7cutlass6half_tE19Flash_kernel_traitsILi192ELi64ELi64ELi8ES3_EELb1ELb1ELb0ELb0ELb0ELb1ELb0EEEvNS_16Flash_bwd_paramsE)
        /*0158*/ 	.word	0x000000ff


	//----- nvinfo : EIATTR_FRAME_SIZE
	.align		4
.L_68:
        /*015c*/ 	.byte	0x04, 0x11
        /*015e*/ 	.short	(.L_70 - .L_69)
	.align		4
.L_69:
        /*0160*/ 	.word	index@(_ZN5flash44flash_bwd_dq_dk_dv_loop_seqk_parallel_kernelI23Flash_bwd_kernel_traitsILi192ELi64ELi64ELi8ELi4ELi2ELi2ELb1ELb1EN7cutlass6half_tE19Flash_kernel_traitsILi192ELi64ELi64ELi8ES3_EELb1ELb1ELb0ELb0ELb0ELb1ELb0EEEvNS_16Flash_bwd_paramsE)
        /*0164*/ 	.word	0x000000c8


	//----- nvinfo : EIATTR_REGCOUNT
	.align		4
.L_70:
        /*0168*/ 	.byte	0x04, 0x2f
        /*016a*/ 	.short	(.L_72 - .L_71)
	.align		4
.L_71:
        /*016c*/ 	.word	index@(_ZN5flash44flash_bwd_dq_dk_dv_loop_seqk_parallel_kernelI23Flash_bwd_kernel_traitsILi192ELi64ELi64ELi8ELi4ELi2ELi2ELb1ELb1EN7cutlass6half_tE19Flash_kernel_traitsILi192ELi64ELi64ELi8ES3_EELb0ELb1ELb0ELb0ELb0ELb0ELb1EEEvNS_16Flash_bwd_paramsE)
        /*0170*/ 	.word	0x000000ff


	//----- nvinfo : EIATTR_FRAME_SIZE
	.align		4
.L_72:
        /*0174*/ 	.byte	0x04, 0x11
        /*0176*/ 	.short	(.L_74 - .L_73)
	.align		4
.L_73:
        /*0178*/ 	.word	index@(_ZN5flash44flash_bwd_dq_dk_dv_loop_seqk_parallel_kernelI23Flash_bwd_kernel_traitsILi192ELi64ELi64ELi8ELi4ELi2ELi2ELb1ELb1EN7cutlass6half_tE19Flash_kernel_traitsILi192ELi64ELi64ELi8ES3_EELb0ELb1ELb0ELb0ELb0ELb0ELb1EEEvNS_16Flash_bwd_paramsE)
        /*017c*/ 	.word	0x000000c0


	//----- nvinfo : EIATTR_REGCOUNT
	.align		4
.L_74:
        /*0180*/ 	.byte	0x04, 0x2f
        /*0182*/ 	.short	(.L_76 - .L_75)
	.align		4
.L_75:
        /*0184*/ 	.word	index@(_ZN5flash44flash_bwd_dq_dk_dv_loop_seqk_parallel_kernelI23Flash_bwd_kernel_traitsILi192ELi64ELi64ELi8ELi4ELi2ELi2ELb1ELb1EN7cutlass6half_tE19Flash_kernel_traitsILi192ELi64ELi64ELi8ES3_EELb1ELb1ELb0ELb0ELb0ELb0ELb0EEEvNS_16Flash_bwd_paramsE)
        /*0188*/ 	.word	0x000000ff


	//----- nvinfo : EIATTR_FRAME_SIZE
	.align		4
.L_76:
        /*018c*/ 	.byte	0x04, 0x11
        /*018e*/ 	.short	(.L_78 - .L_77)
	.align		4
.L_77:
        /*0190*/ 	.word	index@(_ZN5flash44flash_bwd_dq_dk_dv_loop_seqk_parallel_kernelI23Flash_bwd_kernel_traitsILi192ELi64ELi64ELi8ELi4ELi2ELi2ELb1ELb1EN7cutlass6half_tE19Flash_kernel_traitsILi192ELi64ELi64ELi8ES3_EELb1ELb1ELb0ELb0ELb0ELb0ELb0EEEvNS_16Flash_bwd_paramsE)
        /*0194*/ 	.word	0x000000c8


	//----- nvinfo : EIATTR_REGCOUNT
	.align		4
.L_78:
        /*0198*/ 	.byte	0x04, 0x2f
        /*019a*/ 	.short	(.L_80 - .L_79)
	.align		4
.L_79:
        /*019c*/ 	.word	index@(_ZN5flash27flash_bwd_convert_dq_kernelI23Flash_bwd_kernel_traitsILi192ELi64ELi64ELi8ELi4ELi2ELi2ELb1ELb1EN7cutlass6half_tE19Flash_kernel_traitsILi192ELi64ELi64ELi8ES3_EEEEvNS_16Flash_bwd_paramsEi)
        /*01a0*/ 	.word	0x00000048


	//----- nvinfo : EIATTR_FRAME_SIZE
	.align		4
.L_80:
        /*01a4*/ 	.byte	0x04, 0x11
        /*01a6*/ 	.short	(.L_82 - .L_81)
	.align		4
.L_81:
        /*01a8*/ 	.word	index@(_ZN5flash27flash_bwd_convert_dq_kernelI23Flash_bwd_kernel_traitsILi192ELi64ELi64ELi8ELi4ELi2ELi2ELb1ELb1EN7cutlass6half_tE19Flash_kernel_traitsILi192ELi64ELi64ELi8ES3_EEEEvNS_16Flash_bwd_paramsEi)
        /*01ac*/ 	.word	0x00000000


	//----- nvinfo : EIATTR_REGCOUNT
	.align		4
.L_82:
        /*01b0*/ 	.byte	0x04, 0x2f
        /*01b2*/ 	.short	(.L_84 - .L_83)
	.align		4
.L_83:
        /*01b4*/ 	.word	index@(_ZN5flash44flash_bwd_dq_dk_dv_loop_seqk_parallel_kernelI23Flash_bwd_kernel_traitsILi192ELi64ELi64ELi8ELi4ELi2ELi2ELb0ELb0EN7cutlass6half_tE19Flash_kernel_traitsILi192ELi64ELi64ELi8ES3_EELb0ELb1ELb0ELb1ELb0ELb0ELb0EEEvNS_16Flash_bwd_paramsE)
        /*01b8*/ 	.word	0x000000fe


	//----- nvinfo : EIATTR_FRAME_SIZE
	.align		4
.L_84:
        /*01bc*/ 	.byte	0x04, 0x11
        /*01be*/ 	.short	(.L_86 - .L_85)
	.align		4
.L_85:
        /*01c0*/ 	.word	index@(_ZN5flash44flash_bwd_dq_dk_dv_loop_seqk_parallel_kernelI23Flash_bwd_kernel_traitsILi192ELi64ELi64ELi8ELi4ELi2ELi2ELb0ELb0EN7cutlass6half_tE19Flash_kernel_traitsILi192ELi64ELi64ELi8ES3_EELb0ELb1ELb0ELb1ELb0ELb0ELb0EEEvNS_16Flash_bwd_paramsE)
        /*01c4*/ 	.word	0x00000000


	//----- nvinfo : EIATTR_REGCOUNT
	.align		4
.L_86:
        /*01c8*/ 	.byte	0x04, 0x2f
        /*01ca*/ 	.short	(.L_88 - .L_87)
	.align		4
.L_87:
        /*01cc*/ 	.word	index@(_ZN5flash44flash_bwd_dq_dk_dv_loop_seqk_parallel_kernelI23Flash_bwd_kernel_traitsILi192ELi64ELi64ELi8ELi4ELi2ELi2ELb0ELb0EN7cutlass6half_tE19Flash_kernel_traitsILi192ELi64ELi64ELi8ES3_EELb0ELb1ELb0ELb0ELb0ELb1ELb0EEEvNS_16Flash_bwd_paramsE)
        /*01d0*/ 	.word	0x000000fe


	//----- nvinfo : EIATTR_FRAME_SIZE
	.align		4
.L_88:
        /*01d4*/ 	.byte	0x04, 0x11
        /*01d6*/ 	.short	(.L_90 - .L_89)
	.align		4
.L_89:
        /*01d8*/ 	.word	index@(_ZN5flash44flash_bwd_dq_dk_dv_loop_seqk_parallel_kernelI23Flash_bwd_kernel_traitsILi192ELi64ELi64ELi8ELi4ELi2ELi2ELb0ELb0EN7cutlass6half_tE19Flash_kernel_traitsILi192ELi64ELi64ELi8ES3_EELb0ELb1ELb0ELb0ELb0ELb1ELb0EEEvNS_16Flash_bwd_paramsE)
        /*01dc*/ 	.word	0x00000000


	//----- nvinfo : EIATTR_REGCOUNT
	.align		4
.L_90:
        /*01e0*/ 	.byte	0x04, 0x2f
        /*01e2*/ 	.short	(.L_92 - .L_91)
	.align		4
.L_91:
        /*01e4*/ 	.word	index@(_ZN5flash44flash_bwd_dq_dk_dv_loop_seqk_parallel_kernelI23Flash_bwd_kernel_traitsILi192ELi64ELi64ELi8ELi4ELi2ELi2ELb0ELb0EN7cutlass6half_tE19Flash_kernel_traitsILi192ELi64ELi64ELi8ES3_EELb0ELb1ELb0ELb0ELb0ELb0ELb0EEEvNS_16Flash_bwd_paramsE)
        /*01e8*/ 	.word	0x000000fe


	//----- nvinfo : EIATTR_FRAME_SIZE
	.align		4
.L_92:
        /*01ec*/ 	.byte	0x04, 0x11
        /*01ee*/ 	.short	(.L_94 - .L_93)
	.align		4
.L_93:
        /*01f0*/ 	.word	index@(_ZN5flash44flash_bwd_dq_dk_dv_loop_seqk_parallel_kernelI23Flash_bwd_kernel_traitsILi192ELi64ELi64ELi8ELi4ELi2ELi2ELb0ELb0EN7cutlass6half_tE19Flash_kernel_traitsILi192ELi64ELi64ELi8ES3_EELb0ELb1ELb0ELb0ELb0ELb0ELb0EEEvNS_16Flash_bwd_paramsE)
        /*01f4*/ 	.word	0x00000008


	//----- nvinfo : EIATTR_REGCOUNT
	.align		4
.L_94:
        /*01f8*/ 	.byte	0x04, 0x2f
        /*01fa*/ 	.short	(.L_96 - .L_95)
	.align		4
.L_95:
        /*01fc*/ 	.word	index@(_ZN5flash44flash_bwd_dq_dk_dv_loop_seqk_parallel_kernelI23Flash_bwd_kernel_traitsILi192ELi64ELi64ELi8ELi4ELi2ELi2ELb1ELb1EN7cutlass6half_tE19Flash_kernel_traitsILi192ELi64ELi64ELi8ES3_EELb0ELb1ELb0ELb1ELb0ELb0ELb0EEEvNS_16Flash_bwd_paramsE)
        /*0200*/ 	.word	0x000000ff


	//----- nvinfo : EIATTR_FRAME_SIZE
	.align		4
.L_96:
        /*0204*/ 	.byte	0x04, 0x11
        /*0206*/ 	.short	(.L_98 - .L_97)
	.align		4
.L_97:
        /*0208*/ 	.word	index@(_ZN5flash44flash_bwd_dq_dk_dv_loop_seqk_parallel_kernelI23Flash_bwd_kernel_traitsILi192ELi64ELi64ELi8ELi4ELi2ELi2ELb1ELb1EN7cutlass6half_tE19Flash_kernel_traitsILi192ELi64ELi64ELi8ES3_EELb0ELb1ELb0ELb1ELb0ELb0ELb0EEEvNS_16Flash_bwd_paramsE)
        /*020c*/ 	.word	0x000000d8


	//----- nvinfo : EIATTR_REGCOUNT
	.align		4
.L_98:
        /*0210*/ 	.byte	0x04, 0x2f
        /*0212*/ 	.short	(.L_100 - .L_99)
	.align		4
.L_99:
        /*0214*/ 	.word	index@(_ZN5flash44flash_bwd_dq_dk_dv_loop_seqk_parallel_kernelI23Flash_bwd_kernel_traitsILi192ELi64ELi64ELi8ELi4ELi2ELi2ELb1ELb1EN7cutlass6half_tE19Flash_kernel_traitsILi192ELi64ELi64ELi8ES3_EELb0ELb1ELb0ELb0ELb0ELb1ELb0EEEvNS_16Flash_bwd_paramsE)
        /*0218*/ 	.word	0x000000ff


	//----- nvinfo : EIATTR_FRAME_SIZE
	.align		4
.L_100:
        /*021c*/ 	.byte	0x04, 0x11
        /*021e*/ 	.short	(.L_102 - .L_101)
	.align		4
.L_101:
        /*0220*/ 	.word	index@(_ZN5flash44flash_bwd_dq_dk_dv_loop_seqk_parallel_kernelI23Flash_bwd_kernel_traitsILi192ELi64ELi64ELi8ELi4ELi2ELi2ELb1ELb1EN7cutlass6half_tE19Flash_kernel_traitsILi192ELi64ELi64ELi8ES3_EELb0ELb1ELb0ELb0ELb0ELb1ELb0EEEvNS_16Flash_bwd_paramsE)
        /*0224*/ 	.word	0x000000d8


	//----- nvinfo : EIATTR_REGCOUNT
	.align		4
.L_102:
        /*0228*/ 	.byte	0x04, 0x2f
        /*022a*/ 	.short	(.L_104 - .L_103)
	.align		4
.L_103:
        /*022c*/ 	.word	index@(_ZN5flash44flash_bwd_dq_dk_dv_loop_seqk_parallel_kernelI23Flash_bwd_kernel_traitsILi192ELi64ELi64ELi8ELi4ELi2ELi2ELb1ELb1EN7cutlass6half_tE19Flash_kernel_traitsILi192ELi64ELi64ELi8ES3_EELb0ELb1ELb0ELb0ELb0ELb0ELb0EEEvNS_16Flash_bwd_paramsE)
        /*0230*/ 	.word	0x000000ff


	//----- nvinfo : EIATTR_FRAME_SIZE
	.align		4
.L_104:
        /*0234*/ 	.byte	0x04, 0x11
        /*0236*/ 	.short	(.L_106 - .L_105)
	.align		4
.L_105:
        /*0238*/ 	.word	index@(_ZN5flash44flash_bwd_dq_dk_dv_loop_seqk_parallel_kernelI23Flash_bwd_kernel_traitsILi192ELi64ELi64ELi8ELi4ELi2ELi2ELb1ELb1EN7cutlass6half_tE19Flash_kernel_traitsILi192ELi64ELi64ELi8ES3_EELb0ELb1ELb0ELb0ELb0ELb0ELb0EEEvNS_16Flash_bwd_paramsE)
        /*023c*/ 	.word	0x000000d0


	//----- nvinfo : EIATTR_MIN_STACK_SIZE
	.align		4
.L_106:
        /*0240*/ 	.byte	0x04, 0x12
        /*0242*/ 	.short	(.L_108 - .L_107)
	.align		4
.L_107:
        /*0244*/ 	.word	index@(_ZN5flash44flash_bwd_dq_dk_dv_loop_seqk_parallel_kernelI23Flash_bwd_kernel_traitsILi192ELi64ELi64ELi8ELi4ELi2ELi2ELb1ELb1EN7cutlass6half_tE19Flash_kernel_traitsILi192ELi64ELi64ELi8ES3_EELb0ELb1ELb0ELb0ELb0ELb0ELb0EEEvNS_16Flash_bwd_paramsE)
        /*0248*/ 	.word	0x000000d0


	//----- nvinfo : EIATTR_MIN_STACK_SIZE
	.align		4
.L_108:
        /*024c*/ 	.byte	0x04, 0x12
        /*024e*/ 	.short	(.L_110 - .L_109)
	.align		4
.L_109:
        /*0250*/ 	.word	index@(_ZN5flash44flash_bwd_dq_dk_dv_loop_seqk_parallel_kernelI23Flash_bwd_kernel_traitsILi192ELi64ELi64ELi8ELi4ELi2ELi2ELb1ELb1EN7cutlass6half_tE19Flash_kernel_traitsILi192ELi64ELi64ELi8ES3_EELb0ELb1ELb0ELb0ELb0ELb1ELb0EEEvNS_16Flash_bwd_paramsE)
        /*0254*/ 	.word	0x000000d8


	//----- nvinfo : EIATTR_MIN_STACK_SIZE
	.align		4
.L_110:
        /*0258*/ 	.byte	0x04, 0x12
        /*025a*/ 	.short	(.L_112 - .L_111)
	.align		4
.L_111:
        /*025c*/ 	.word	index@(_ZN5flash44flash_bwd_dq_dk_dv_loop_seqk_parallel_kernelI23Flash_bwd_kernel_traitsILi192ELi64ELi64ELi8ELi4ELi2ELi2ELb1ELb1EN7cutlass6half_tE19Flash_kernel_traitsILi192ELi64ELi64ELi8ES3_EELb0ELb1ELb0ELb1ELb0ELb0ELb0EEEvNS_16Flash_bwd_paramsE)
        /*0260*/ 	.word	0x000000d8


	//----- nvinfo : EIATTR_MIN_STACK_SIZE
	.align		4
.L_112:
        /*0264*/ 	.byte	0x04, 0x12
        /*0266*/ 	.short	(.L_114 - .L_113)
	.align		4
.L_113:
        /*0268*/ 	.word	index@(_ZN5flash44flash_bwd_dq_dk_dv_loop_seqk_parallel_kernelI23Flash_bwd_kernel_traitsILi192ELi64ELi64ELi8ELi4ELi2ELi2ELb0ELb0EN7cutlass6half_tE19Flash_kernel_traitsILi192ELi64ELi64ELi8ES3_EELb0ELb1ELb0ELb0ELb0ELb0ELb0EEEvNS_16Flash_bwd_paramsE)
        /*026c*/ 	.word	0x00000008


	//----- nvinfo : EIATTR_MIN_STACK_SIZE
	.align		4
.L_114:
        /*0270*/ 	.byte	0x04, 0x12
        /*0272*/ 	.short	(.L_116 - .L_115)
	.align		4
.L_115:
        /*0274*/ 	.word	index@(_ZN5flash44flash_bwd_dq_dk_dv_loop_seqk_parallel_kernelI23Flash_bwd_kernel_traitsILi192ELi64ELi64ELi8ELi4ELi2ELi2ELb0ELb0EN7cutlass6half_tE19Flash_kernel_traitsILi192ELi64ELi64ELi8ES3_EELb0ELb1ELb0ELb0ELb0ELb1ELb0EEEvNS_16Flash_bwd_paramsE)
        /*0278*/ 	.word	0x00000000


	//----- nvinfo : EIATTR_MIN_STACK_SIZE
	.align		4
.L_116:
        /*027c*/ 	.byte	0x04, 0x12
        /*027e*/ 	.short	(.L_118 - .L_117)
	.align		4
.L_117:
        /*0280*/ 	.word	index@(_ZN5flash44flash_bwd_dq_dk_dv_loop_seqk_parallel_kernelI23Flash_bwd_kernel_traitsILi192ELi64ELi64ELi8ELi4ELi2ELi2ELb0ELb0EN7cutlass6half_tE19Flash_kernel_traitsILi192ELi64ELi64ELi8ES3_EELb0ELb1ELb0ELb1ELb0ELb0ELb0EEEvNS_16Flash_bwd_paramsE)
        /*0284*/ 	.word	0x00000000


	//----- nvinfo : EIATTR_MIN_STACK_SIZE
	.align		4
.L_118:
        /*0288*/ 	.byte	0x04, 0x12
        /*028a*/ 	.short	(.L_120 - .L_119)
	.align		4
.L_119:
        /*028c*/ 	.word	index@(_ZN5flash27flash_bwd_convert_dq_kernelI23Flash_bwd_kernel_traitsILi192ELi64ELi64ELi8ELi4ELi2ELi2ELb1ELb1EN7cutlass6half_tE19Flash_kernel_traitsILi192ELi64ELi64ELi8ES3_EEEEvNS_16Flash_bwd_paramsEi)
        /*0290*/ 	.word	0x00000000


	//----- nvinfo : EIATTR_MIN_STACK_SIZE
	.align		4
.L_120:
        /*0294*/ 	.byte	0x04, 0x12
        /*0296*/ 	.short	(.L_122 - .L_121)
	.align		4
.L_121:
        /*0298*/ 	.word	index@(_ZN5flash44flash_bwd_dq_dk_dv_loop_seqk_parallel_kernelI23Flash_bwd_kernel_traitsILi192ELi64ELi64ELi8ELi4ELi2ELi2ELb1ELb1EN7cutlass6half_tE19Flash_kernel_traitsILi192ELi64ELi64ELi8ES3_EELb1ELb1ELb0ELb0ELb0ELb0ELb0EEEvNS_16Flash_bwd_paramsE)
        /*029c*/ 	.word	0x000000c8


	//----- nvinfo : EIATTR_MIN_STACK_SIZE
	.align		4
.L_122:
        /*02a0*/ 	.byte	0x04, 0x12
        /*02a2*/ 	.short	(.L_124 - .L_123)
	.align		4
.L_123:
        /*02a4*/ 	.word	index@(_ZN5flash44flash_bwd_dq_dk_dv_loop_seqk_parallel_kernelI23Flash_bwd_kernel_traitsILi192ELi64ELi64ELi8ELi4ELi2ELi2ELb1ELb1EN7cutlass6half_tE19Flash_kernel_traitsILi192ELi64ELi64ELi8ES3_EELb0ELb1ELb0ELb0ELb0ELb0ELb1EEEvNS_16Flash_bwd_paramsE)
        /*02a8*/ 	.word	0x000000c0


	//----- nvinfo : EIATTR_MIN_STACK_SIZE
	.align		4
.L_124:
        /*02ac*/ 	.byte	0x04, 0x12
        /*02ae*/ 	.short	(.L_126 - .L_125)
	.align		4
.L_125:
        /*02b0*/ 	.word	index@(_ZN5flash44flash_bwd_dq_dk_dv_loop_seqk_parallel_kernelI23Flash_bwd_kernel_traitsILi192ELi64ELi64ELi8ELi4ELi2ELi2ELb1ELb1EN7cutlass6half_tE19Flash_kernel_traitsILi192ELi64ELi64ELi8ES3_EELb1ELb1ELb0ELb0ELb0ELb1ELb0EEEvNS_16Flash_bwd_paramsE)
        /*02b4*/ 	.word	0x000000c8


	//----- nvinfo : EIATTR_MIN_STACK_SIZE
	.align		4
.L_126:
        /*02b8*/ 	.byte	0x04, 0x12
        /*02ba*/ 	.short	(.L_128 - .L_127)
	.align		4
.L_127:
        /*02bc*/ 	.word	index@(_ZN5flash44flash_bwd_dq_dk_dv_loop_seqk_parallel_kernelI23Flash_bwd_kernel_traitsILi192ELi64ELi64ELi8ELi4ELi2ELi2ELb1ELb1EN7cutlass6half_tE19Flash_kernel_traitsILi192ELi64ELi64ELi8ES3_EELb0ELb1ELb0ELb0ELb0ELb1ELb1EEEvNS_16Flash_bwd_paramsE)
        /*02c0*/ 	.word	0x000000c0


	//----- nvinfo : EIATTR_MIN_STACK_SIZE
	.align		4
.L_128:
        /*02c4*/ 	.byte	0x04, 0x12
        /*02c6*/ 	.short	(.L_130 - .L_129)
	.align		4
.L_129:
        /*02c8*/ 	.word	index@(_ZN5flash44flash_bwd_dq_dk_dv_loop_seqk_parallel_kernelI23Flash_bwd_kernel_traitsILi192ELi64ELi64ELi8ELi4ELi2ELi2ELb1ELb1EN7cutlass6half_tE19Flash_kernel_traitsILi192ELi64ELi64ELi8ES3_EELb1ELb1ELb0ELb1ELb0ELb0ELb0EEEvNS_16Flash_bwd_paramsE)
        /*02cc*/ 	.word	0x000000e8


	//----- nvinfo : EIATTR_MIN_STACK_SIZE
	.align		4
.L_130:
        /*02d0*/ 	.byte	0x04, 0x12
        /*02d2*/ 	.short	(.L_132 - .L_131)
	.align		4
.L_131:
        /*02d4*/ 	.word	index@(_ZN5flash44flash_bwd_dq_dk_dv_loop_seqk_parallel_kernelI23Flash_bwd_kernel_traitsILi192ELi64ELi64ELi8ELi4ELi2ELi2ELb1ELb1EN7cutlass6half_tE19Flash_kernel_traitsILi192ELi64ELi64ELi8ES3_EELb0ELb1ELb0ELb1ELb0ELb0ELb1EEEvNS_16Flash_bwd_paramsE)
        /*02d8*/ 	.word	0x000000d8


	//----- nvinfo : EIATTR_MIN_STACK_SIZE
	.align		4
.L_132:
        /*02dc*/ 	.byte	0x04, 0x12
        /*02de*/ 	.short	(.L_134 - .L_133)
	.align		4
.L_133:
        /*02e0*/ 	.word	index@(_ZN5flash25flash_bwd_dot_do_o_kernelILb0E23Flash_bwd_kernel_traitsILi192ELi64ELi64ELi8ELi4ELi2ELi2ELb1ELb1EN7cutlass6half_tE19Flash_kernel_traitsILi192ELi64ELi64ELi8ES3_EEEEvNS_16Flash_bwd_paramsE)
        /*02e4*/ 	.word	0x00000000


	//----- nvinfo : EIATTR_MIN_STACK_SIZE
	.align		4
.L_134:
        /*02e8*/ 	.byte	0x04, 0x12
        /*02ea*/ 	.short	(.L_136 - .L_135)
	.align		4
.L_135:
        /*02ec*/ 	.word	index@(_ZN5flash25flash_bwd_dot_do_o_kernelILb1E23Flash_bwd_kernel_traitsILi192ELi64ELi64ELi8ELi4ELi2ELi2ELb1ELb1EN7cutlass6half_tE19Flash_kernel_traitsILi192ELi64ELi64ELi8ES3_EEEEvNS_16Flash_bwd_paramsE)
        /*02f0*/ 	.word	0x00000000


	//----- nvinfo : EIATTR_MIN_STACK_SIZE
	.align		4
.L_136:
        /*02f4*/ 	.byte	0x04, 0x12
        /*02f6*/ 	.short	(.L_138 - .L_137)
	.align		4
.L_137:
        /*02f8*/ 	.word	index@(_ZN5flash27flash_bwd_convert_dq_kernelI23Flash_bwd_kernel_traitsILi192ELi64ELi64ELi8ELi4ELi2ELi2ELb0ELb0EN7cutlass6half_tE19Flash_kernel_traitsILi192ELi64ELi64ELi8ES3_EEEEvNS_16Flash_bwd_paramsEi)
        /*02fc*/ 	.word	0x00000000


	//----- nvinfo : EIATTR_MIN_STACK_SIZE
	.align		4
.L_138:
        /*0300*/ 	.byte	0x04, 0x12
        /*0302*/ 	.short	(.L_140 - .L_139)
	.align		4
.L_139:
        /*0304*/ 	.word	index@(_ZN5flash44flash_bwd_dq_dk_dv_loop_seqk_parallel_kernelI23Flash_bwd_kernel_traitsILi192ELi64ELi64ELi8ELi4ELi2ELi2ELb0ELb0EN7cutlass6half_tE19Flash_kernel_traitsILi192ELi64ELi64ELi8ES3_EELb1ELb1ELb0ELb0ELb0ELb0ELb0EEEvNS_16Flash_bwd_paramsE)
        /*0308*/ 	.word	0x00000000


	//----- nvinfo : EIATTR_MIN_STACK_SIZE
	.align		4
.L_140:
        /*030c*/ 	.byte	0x04, 0x12
        /*030e*/ 	.short	(.L_142 - .L_141)
	.align		4
.L_141:
        /*0310*/ 	.word	index@(_ZN5flash44flash_bwd_dq_dk_dv_loop_seqk_parallel_kernelI23Flash_bwd_kernel_traitsILi192ELi64ELi64ELi8ELi4ELi2ELi2ELb0ELb0EN7cutlass6half_tE19Flash_kernel_traitsILi192ELi64ELi64ELi8ES3_EELb0ELb1ELb0ELb0ELb0ELb0ELb1EEEvNS_16Flash_bwd_paramsE)
        /*0314*/ 	.word	0x00000000


	//----- nvinfo : EIATTR_MIN_STACK_SIZE
	.align		4
.L_142:
        /*0318*/ 	.byte	0x04, 0x12
        /*031a*/ 	.short	(.L_144 - .L_143)
	.align		4
.L_143:
        /*031c*/ 	.word	index@(_ZN5flash44flash_bwd_dq_dk_dv_loop_seqk_parallel_kernelI23Flash_bwd_kernel_traitsILi192ELi64ELi64ELi8ELi4ELi2ELi2ELb0ELb0EN7cutlass6half_tE19Flash_kernel_traitsILi192ELi64ELi64ELi8ES3_EELb1ELb1ELb0ELb0ELb0ELb1ELb0EEEvNS_16Flash_bwd_paramsE)
        /*0320*/ 	.word	0x00000000


	//----- nvinfo : EIATTR_MIN_STACK_SIZE
	.align		4
.L_144:
        /*0324*/ 	.byte	0x04, 0x12
        /*0326*/ 	.short	(.L_146 - .L_145)
	.align		4
.L_145:
        /*0328*/ 	.word	index@(_ZN5flash44flash_bwd_dq_dk_dv_loop_seqk_parallel_kernelI23Flash_bwd_kernel_traitsILi192ELi64ELi64ELi8ELi4ELi2ELi2ELb0ELb0EN7cutlass6half_tE19Flash_kernel_traitsILi192ELi64ELi64ELi8ES3_EELb0ELb1ELb0ELb0ELb0ELb1ELb1EEEvNS_16Flash_bwd_paramsE)
        /*032c*/ 	.word	0x00000000


	//----- nvinfo : EIATTR_MIN_STACK_SIZE
	.align		4
.L_146:
        /*0330*/ 	.byte	0x04, 0x12
        /*0332*/ 	.short	(.L_148 - .L_147)
	.align		4
.L_147:
        /*0334*/ 	.word	index@(_ZN5flash44flash_bwd_dq_dk_dv_loop_seqk_parallel_kernelI23Flash_bwd_kernel_traitsILi192ELi64ELi64ELi8ELi4ELi2ELi2ELb0ELb0EN7cutlass6half_tE19Flash_kernel_traitsILi192ELi64ELi64ELi8ES3_EELb1ELb1ELb0ELb1ELb0ELb0ELb0EEEvNS_16Flash_bwd_paramsE)
        /*0338*/ 	.word	0x00000000


	//----- nvinfo : EIATTR_MIN_STACK_SIZE
	.align		4
.L_148:
        /*033c*/ 	.byte	0x04, 0x12
        /*033e*/ 	.short	(.L_150 - .L_149)
	.align		4
.L_149:
        /*0340*/ 	.word	index@(_ZN5flash44flash_bwd_dq_dk_dv_loop_seqk_parallel_kernelI23Flash_bwd_kernel_traitsILi192ELi64ELi64ELi8ELi4ELi2ELi2ELb0ELb0EN7cutlass6half_tE19Flash_kernel_traitsILi192ELi64ELi64ELi8ES3_EELb0ELb1ELb0ELb1ELb0ELb0ELb1EEEvNS_16Flash_bwd_paramsE)
        /*0344*/ 	.word	0x00000000


	//----- nvinfo : EIATTR_MIN_STACK_SIZE
	.align		4
.L_150:
        /*0348*/ 	.byte	0x04, 0x12
        /*034a*/ 	.short	(.L_152 - .L_151)
	.align		4
.L_151:
        /*034c*/ 	.word	index@(_ZN5flash25flash_bwd_dot_do_o_kernelILb0E23Flash_bwd_kernel_traitsILi192ELi64ELi64ELi8ELi4ELi2ELi2ELb0ELb0EN7cutlass6half_tE19Flash_kernel_traitsILi192ELi64ELi64ELi8ES3_EEEEvNS_16Flash_bwd_paramsE)
        /*0350*/ 	.word	0x00000000


	//----- nvinfo : EIATTR_MIN_STACK_SIZE
	.align		4
.L_152:
        /*0354*/ 	.byte	0x04, 0x12
        /*0356*/ 	.short	(.L_154 - .L_153)
	.align		4
.L_153:
        /*0358*/ 	.word	index@(_ZN5flash25flash_bwd_dot_do_o_kernelILb1E23Flash_bwd_kernel_traitsILi192ELi64ELi64ELi8ELi4ELi2ELi2ELb0ELb0EN7cutlass6half_tE19Flash_kernel_traitsILi192ELi64ELi64ELi8ES3_EEEEvNS_16Flash_bwd_paramsE)
        /*035c*/ 	.word	0x00000000
.L_154:


//--------------------- .nv.compat                --------------------------
	.section	.nv.compat,"",@"SHT_CUDA_COMPAT_INFO"
	.align	4
        /*0000*/ 	.byte	0x02, 0x09, 0x01, 0x00, 0x02, 0x02, 0x01, 0x00, 0x02, 0x05, 0x05, 0x00, 0x03, 0x07, 0x01, 0x01
        /*0010*/ 	.byte	0x02, 0x03, 0x00, 0x00, 0x02, 0x06, 0x01, 0x00, 0x04, 0x0b, 0x08, 0x00, 0x00, 0x00, 0x00, 0x00
        /*0020*/ 	.byte	0x00, 0x00, 0x00, 0x00


//--------------------- .nv.info._ZN5flash44flash_bwd_dq_dk_dv_loop_seqk_parallel_kernelI23Flash_bwd_kernel_traitsILi192ELi64ELi64ELi8ELi4ELi2ELi2ELb1ELb1EN7cutlass6half_tE19Flash_kernel_traitsILi192ELi64ELi64ELi8ES3_EELb0ELb1ELb0ELb0ELb0ELb0ELb0EEEvNS_16Flash_bwd_paramsE --------------------------
	.section	.nv.info._ZN5flash44flash_bwd_dq_dk_dv_loop_seqk_parallel_kernelI23Flash_bwd_kernel_traitsILi192ELi64ELi64ELi8ELi4ELi2ELi2ELb1ELb1EN7cutlass6half_tE19Flash_kernel_traitsILi192ELi64ELi64ELi8ES3_EELb0ELb1ELb0ELb0ELb0ELb0ELb0EEEvNS_16Flash_bwd_paramsE,"",@"SHT_CUDA_INFO"
	.sectionflags	@""
	.align	4


	//----- nvinfo : EIATTR_CUDA_API_VERSION
	.align		4
        /*0000*/ 	.byte	0x04, 0x37
        /*0002*/ 	.short	(.L_156 - .L_155)
.L_155:
        /*0004*/ 	.word	0x00000082


	//----- nvinfo : EIATTR_KPARAM_INFO
	.align		4
.L_156:
        /*0008*/ 	.byte	0x04, 0x17
        /*000a*/ 	.short	(.L_158 - .L_157)
.L_157:
        /*000c*/ 	.word	0x00000000
        /*0010*/ 	.short	0x0000
        /*0012*/ 	.short	0x0000
        /*0014*/ 	.byte	0x00, 0xf0, 0x01, 0x0a


	//----- nvinfo : EIATTR_SPARSE_MMA_MASK
	.align		4
.L_158:
        /*0018*/ 	.byte	0x03, 0x50
        /*001a*/ 	.short	0x0000


	//----- nvinfo : EIATTR_MAXREG_COUNT
	.align		4
        /*001c*/ 	.byte	0x03, 0x1b
        /*001e*/ 	.short	0x00ff


	//----- nvinfo : EIATTR_NUM_BARRIERS
	.align		4
        /*0020*/ 	.byte	0x02, 0x4c
        /*0022*/ 	.byte	0x01
	.zero		1


	//----- nvinfo : EIATTR_ANNOTATIONS
	.align		4
        /*0024*/ 	.byte	0x04, 0x55
        /*0026*/ 	.short	(.L_160 - .L_159)


	//   ....[0]....
.L_159:
        /*0028*/ 	.word	0x00000001
        /*002c*/ 	.byte	0xc0, 0x14, 0x00, 0x00, 0x01, 0x00, 0x00, 0x00, 0x20, 0x15, 0x00, 0x00, 0x01, 0x00, 0x00, 0x00
        /* <DEDUP_REMOVED lines=41> */
        /*02cc*/ 	.byte	0xa0, 0x76, 0x00, 0x00, 0x01, 0x00, 0x00, 0x00, 0xc0, 0x76, 0x00, 0x00


	//----- nvinfo : EIATTR_MERCURY_ISA_VERSION
	.align		4
.L_160:
        /*02d8*/ 	.byte	0x03, 0x5f
        /*02da*/ 	.short	0x0101


	//----- nvinfo : EIATTR_VRC_CTA_INIT_COUNT
	.align		4
        /*02dc*/ 	.byte	0x02, 0x4a
	.zero		1
	.zero		1


	//----- nvinfo : EIATTR_EXIT_INSTR_OFFSETS
	.align		4
        /*02e0*/ 	.byte	0x04, 0x1c
        /*02e2*/ 	.short	(.L_162 - .L_161)


	//   ....[0]....
.L_161:
        /*02e4*/ 	.word	0x00000090


	//   ....[1]....
        /*02e8*/ 	.word	0x00008b30


	//----- nvinfo : EIATTR_CRS_STACK_SIZE
	.align		4
.L_162:
        /*02ec*/ 	.byte	0x04, 0x1e
        /*02ee*/ 	.short	(.L_164 - .L_163)
.L_163:
        /*02f0*/ 	.word	0x00000000


	//----- nvinfo : EIATTR_CBANK_PARAM_SIZE
	.align		4
.L_164:
        /*02f4*/ 	.byte	0x03, 0x19
        /*02f6*/ 	.short	0x0280


	//----- nvinfo : EIATTR_PARAM_CBANK
	.align		4
        /*02f8*/ 	.byte	0x04, 0x0a
        /*02fa*/ 	.short	(.L_166 - .L_165)
	.align		4
.L_165:
        /*02fc*/ 	.word	index@(.nv.constant0._ZN5flash44flash_bwd_dq_dk_dv_loop_seqk_parallel_kernelI23Flash_bwd_kernel_traitsILi192ELi64ELi64ELi8ELi4ELi2ELi2ELb1ELb1EN7cutlass6half_tE19Flash_kernel_traitsILi192ELi64ELi64ELi8ES3_EELb0ELb1ELb0ELb0ELb0ELb0ELb0EEEvNS_16Flash_bwd_paramsE)
        /*0300*/ 	.short	0x0380
        /*0302*/ 	.short	0x0280


	//----- nvinfo : EIATTR_SW_WAR
	.align		4
.L_166:
        /*0304*/ 	.byte	0x04, 0x36
        /*0306*/ 	.short	(.L_168 - .L_167)
.L_167:
        /*0308*/ 	.word	0x00000008
.L_168:


//--------------------- .nv.info._ZN5flash44flash_bwd_dq_dk_dv_loop_seqk_parallel_kernelI23Flash_bwd_kernel_traitsILi192ELi64ELi64ELi8ELi4ELi2ELi2ELb1ELb1EN7cutlass6half_tE19Flash_kernel_traitsILi192ELi64ELi64ELi8ES3_EELb0ELb1ELb0ELb0ELb0ELb1ELb0EEEvNS_16Flash_bwd_paramsE --------------------------
	.section	.nv.info._ZN5flash44flash_bwd_dq_dk_dv_loop_seqk_parallel_kernelI23Flash_bwd_kernel_traitsILi192ELi64ELi64ELi8ELi4ELi2ELi2ELb1ELb1EN7cutlass6half_tE19Flash_kernel_traitsILi192ELi64ELi64ELi8ES3_EELb0ELb1ELb0ELb0ELb0ELb1ELb0EEEvNS_16Flash_bwd_paramsE,"",@"SHT_CUDA_INFO"
	.sectionflags	@""
	.align	4


	//----- nvinfo : EIATTR_CUDA_API_VERSION
	.align		4
        /*0000*/ 	.byte	0x04, 0x37
        /*0002*/ 	.short	(.L_170 - .L_169)
.L_169:
        /*0004*/ 	.word	0x00000082


	//----- nvinfo : EIATTR_KPARAM_INFO
	.align		4
.L_170:
        /*0008*/ 	.byte	0x04, 0x17
        /*000a*/ 	.short	(.L_172 - .L_171)
.L_171:
        /*000c*/ 	.word	0x00000000
        /*0010*/ 	.short	0x0000
        /*0012*/ 	.short	0x0000
        /*0014*/ 	.byte	0x00, 0xf0, 0x01, 0x0a


	//----- nvinfo : EIATTR_SPARSE_MMA_MASK
	.align		4
.L_172:
        /*0018*/ 	.byte	0x03, 0x50
        /*001a*/ 	.short	0x0000


	//----- nvinfo : EIATTR_MAXREG_COUNT
	.align		4
        /*001c*/ 	.byte	0x03, 0x1b
        /*001e*/ 	.short	0x00ff


	//----- nvinfo : EIATTR_NUM_BARRIERS
	.align		4
        /*0020*/ 	.byte	0x02, 0x4c
        /*0022*/ 	.byte	0x01
	.zero		1


	//----- nvinfo : EIATTR_ANNOTATIONS
	.align		4
        /*0024*/ 	.byte	0x04, 0x55
        /*0026*/ 	.short	(.L_174 - .L_173)


	//   ....[0]....
.L_173:
        /* <DEDUP_REMOVED lines=42> */
        /*02bc*/ 	.byte	0x30, 0x65, 0x00, 0x00


	//----- nvinfo : EIATTR_MERCURY_ISA_VERSION
	.align		4
.L_174:
        /*02c0*/ 	.byte	0x03, 0x5f
        /*02c2*/ 	.short	0x0101


	//----- nvinfo : EIATTR_VRC_CTA_INIT_COUNT
	.align		4
        /*02c4*/ 	.byte	0x02, 0x4a
	.zero		1
	.zero		1


	//----- nvinfo : EIATTR_EXIT_INSTR_OFFSETS
	.align		4
        /*02c8*/ 	.byte	0x04, 0x1c
        /*02ca*/ 	.short	(.L_176 - .L_175)


	//   ....[0]....
.L_175:
        /*02cc*/ 	.word	0x00000090


	//   ....[1]....
        /*02d0*/ 	.word	0x00007910


	//----- nvinfo : EIATTR_CRS_STACK_SIZE
	.align		4
.L_176:
        /*02d4*/ 	.byte	0x04, 0x1e
        /*02d6*/ 	.short	(.L_178 - .L_177)
.L_177:
        /*02d8*/ 	.word	0x00000000


	//----- nvinfo : EIATTR_CBANK_PARAM_SIZE
	.align		4
.L_178:
        /*02dc*/ 	.byte	0x03, 0x19
        /*02de*/ 	.short	0x0280


	//----- nvinfo : EIATTR_PARAM_CBANK
	.align		4
        /*02e0*/ 	.byte	0x04, 0x0a
        /*02e2*/ 	.short	(.L_180 - .L_179)
	.align		4
.L_179:
        /*02e4*/ 	.word	index@(.nv.constant0._ZN5flash44flash_bwd_dq_dk_dv_loop_seqk_parallel_kernelI23Flash_bwd_kernel_traitsILi192ELi64ELi64ELi8ELi4ELi2ELi2ELb1ELb1EN7cutlass6half_tE19Flash_kernel_traitsILi192ELi64ELi64ELi8ES3_EELb0ELb1ELb0ELb0ELb0ELb1ELb0EEEvNS_16Flash_bwd_paramsE)
        /*02e8*/ 	.short	0x0380
        /*02ea*/ 	.short	0x0280


	//----- nvinfo : EIATTR_SW_WAR
	.align		4
.L_180:
        /*02ec*/ 	.byte	0x04, 0x36
        /*02ee*/ 	.short	(.L_182 - .L_181)
.L_181:
        /*02f0*/ 	.word	0x00000008
.L_182:


//--------------------- .nv.info._ZN5flash44flash_bwd_dq_dk_dv_loop_seqk_parallel_kernelI23Flash_bwd_kernel_traitsILi192ELi64ELi64ELi8ELi4ELi2ELi2ELb1ELb1EN7cutlass6half_tE19Flash_kernel_traitsILi192ELi64ELi64ELi8ES3_EELb0ELb1ELb0ELb1ELb0ELb0ELb0EEEvNS_16Flash_bwd_paramsE --------------------------
	.section	.nv.info._ZN5flash44flash_bwd_dq_dk_dv_loop_seqk_parallel_kernelI23Flash_bwd_kernel_traitsILi192ELi64ELi64ELi8ELi4ELi2ELi2ELb1ELb1EN7cutlass6half_tE19Flash_kernel_traitsILi192ELi64ELi64ELi8ES3_EELb0ELb1ELb0ELb1ELb0ELb0ELb0EEEvNS_16Flash_bwd_paramsE,"",@"SHT_CUDA_INFO"
	.sectionflags	@""
	.align	4


	//----- nvinfo : EIATTR_CUDA_API_VERSION
	.align		4
        /*0000*/ 	.byte	0x04, 0x37
        /*0002*/ 	.short	(.L_184 - .L_183)
.L_183:
        /*0004*/ 	.word	0x00000082


	//----- nvinfo : EIATTR_KPARAM_INFO
	.align		4
.L_184:
        /*0008*/ 	.byte	0x04, 0x17
        /*000a*/ 	.short	(.L_186 - .L_185)
.L_185:
        /*000c*/ 	.word	0x00000000
        /*0010*/ 	.short	0x0000
        /*0012*/ 	.short	0x0000
        /*0014*/ 	.byte	0x00, 0xf0, 0x01, 0x0a


	//----- nvinfo : EIATTR_SPARSE_MMA_MASK
	.align		4
.L_186:
        /*0018*/ 	.byte	0x03, 0x50
        /*001a*/ 	.short	0x0000


	//----- nvinfo : EIATTR_MAXREG_COUNT
	.align		4
        /*001c*/ 	.byte	0x03, 0x1b
        /*001e*/ 	.short	0x00ff


	//----- nvinfo : EIATTR_NUM_BARRIERS
	.align		4
        /*0020*/ 	.byte	0x02, 0x4c
        /*0022*/ 	.byte	0x01
	.zero		1


	//----- nvinfo : EIATTR_ANNOTATIONS
	.align		4
        /*0024*/ 	.byte	0x04, 0x55
        /*0026*/ 	.short	(.L_188 - .L_187)


	//   ....[0]....
.L_187:
        /* <DEDUP_REMOVED lines=48> */


	//----- nvinfo : EIATTR_MERCURY_ISA_VERSION
	.align		4
.L_188:
        /*0318*/ 	.byte	0x03, 0x5f
        /*031a*/ 	.short	0x0101


	//----- nvinfo : EIATTR_VRC_CTA_INIT_COUNT
	.align		4
        /*031c*/ 	.byte	0x02, 0x4a
	.zero		1
	.zero		1


	//----- nvinfo : EIATTR_EXIT_INSTR_OFFSETS
	.align		4
        /*0320*/ 	.byte	0x04, 0x1c
        /*0322*/ 	.short	(.L_190 - .L_189)


	//   ....[0]....
.L_189:
        /*0324*/ 	.word	0x00000090


	//   ....[1]....
        /*0328*/ 	.word	0x00008fd0


	//----- nvinfo : EIATTR_CRS_STACK_SIZE
	.align		4
.L_190:
        /*032c*/ 	.byte	0x04, 0x1e
        /*032e*/ 	.short	(.L_192 - .L_191)
.L_191:
        /*0330*/ 	.word	0x00000000


	//----- nvinfo : EIATTR_CBANK_PARAM_SIZE
	.align		4
.L_192:
        /*0334*/ 	.byte	0x03, 0x19
        /*0336*/ 	.short	0x0280


	//----- nvinfo : EIATTR_PARAM_CBANK
	.align		4
        /*0338*/ 	.byte	0x04, 0x0a
        /*033a*/ 	.short	(.L_194 - .L_193)
	.align		4
.L_193:
        /*033c*/ 	.word	index@(.nv.constant0._ZN5flash44flash_bwd_dq_dk_dv_loop_seqk_parallel_kernelI23Flash_bwd_kernel_traitsILi192ELi64ELi64ELi8ELi4ELi2ELi2ELb1ELb1EN7cutlass6half_tE19Flash_kernel_traitsILi192ELi64ELi64ELi8ES3_EELb0ELb1ELb0ELb1ELb0ELb0ELb0EEEvNS_16Flash_bwd_paramsE)
        /*0340*/ 	.short	0x0380
        /*0342*/ 	.short	0x0280


	//----- nvinfo : EIATTR_SW_WAR
	.align		4
.L_194:
        /*0344*/ 	.byte	0x04, 0x36
        /*0346*/ 	.short	(.L_196 - .L_195)
.L_195:
        /*0348*/ 	.word	0x00000008
.L_196:


//--------------------- .nv.info._ZN5flash44flash_bwd_dq_dk_dv_loop_seqk_parallel_kernelI23Flash_bwd_kernel_traitsILi192ELi64ELi64ELi8ELi4ELi2ELi2ELb0ELb0EN7cutlass6half_tE19Flash_kernel_traitsILi192ELi64ELi64ELi8ES3_EELb0ELb1ELb0ELb0ELb0ELb0ELb0EEEvNS_16Flash_bwd_paramsE --------------------------
	.section	.nv.info._ZN5flash44flash_bwd_dq_dk_dv_loop_seqk_parallel_kernelI23Flash_bwd_kernel_traitsILi192ELi64ELi64ELi8ELi4ELi2ELi2ELb0ELb0EN7cutlass6half_tE19Flash_kernel_traitsILi192ELi64ELi64ELi8ES3_EELb0ELb1ELb0ELb0ELb0ELb0ELb0EEEvNS_16Flash_bwd_paramsE,"",@"SHT_CUDA_INFO"
	.sectionflags	@""
	.align	4


	//----- nvinfo : EIATTR_CUDA_API_VERSION
	.align		4
        /*0000*/ 	.byte	0x04, 0x37
        /*0002*/ 	.short	(.L_198 - .L_197)
.L_197:
        /*0004*/ 	.word	0x00000082


	//----- nvinfo : EIATTR_KPARAM_INFO
	.align		4
.L_198:
        /*0008*/ 	.byte	0x04, 0x17
        /*000a*/ 	.short	(.L_200 - .L_199)
.L_199:
        /*000c*/ 	.word	0x00000000
        /*0010*/ 	.short	0x0000
        /*0012*/ 	.short	0x0000
        /*0014*/ 	.byte	0x00, 0xf0, 0x01, 0x0a


	//----- nvinfo : EIATTR_SPARSE_MMA_MASK
	.align		4
.L_200:
        /*0018*/ 	.byte	0x03, 0x50
        /*001a*/ 	.short	0x0000


	//----- nvinfo : EIATTR_MAXREG_COUNT
	.align		4
        /*001c*/ 	.byte	0x03, 0x1b
        /*001e*/ 	.short	0x00ff


	//----- nvinfo : EIATTR_NUM_BARRIERS
	.align		4
        /*0020*/ 	.byte	0x02, 0x4c
        /*0022*/ 	.byte	0x01
	.zero		1


	//----- nvinfo : EIATTR_ANNOTATIONS
	.align		4
        /*0024*/ 	.byte	0x04, 0x55
        /*0026*/ 	.short	(.L_202 - .L_201)


	//   ....[0]....
.L_201:
        /*0028*/ 	.word	0x00000001
        /*002c*/ 	.byte	0xf0, 0x57, 0x00, 0x00, 0x01, 0x00, 0x00, 0x00, 0x70, 0x64, 0x00, 0x00


	//----- nvinfo : EIATTR_MERCURY_ISA_VERSION
	.align		4
.L_202:
        /*0038*/ 	.byte	0x03, 0x5f
        /*003a*/ 	.short	0x0101


	//----- nvinfo : EIATTR_VRC_CTA_INIT_COUNT
	.align		4
        /*003c*/ 	.byte	0x02, 0x4a
	.zero		1
	.zero		1


	//----- nvinfo : EIATTR_EXIT_INSTR_OFFSETS
	.align		4
        /*0040*/ 	.byte	0x04, 0x1c
        /*0042*/ 	.short	(.L_204 - .L_203)


	//   ....[0]....
.L_203:
        /*0044*/ 	.word	0x00000090


	//   ....[1]....
        /*0048*/ 	.word	0x00007b80


	//----- nvinfo : EIATTR_CRS_STACK_SIZE
	.align		4
.L_204:
        /*004c*/ 	.byte	0x04, 0x1e
        /*004e*/ 	.short	(.L_206 - .L_205)
.L_205:
        /*0050*/ 	.word	0x00000000


	//----- nvinfo : EIATTR_CBANK_PARAM_SIZE
	.align		4
.L_206:
        /*0054*/ 	.byte	0x03, 0x19
        /*0056*/ 	.short	0x0280


	//----- nvinfo : EIATTR_PARAM_CBANK
	.align		4
        /*0058*/ 	.byte	0x04, 0x0a
        /*005a*/ 	.short	(.L_208 - .L_207)
	.align		4
.L_207:
        /*005c*/ 	.word	index@(.nv.constant0._ZN5flash44flash_bwd_dq_dk_dv_loop_seqk_parallel_kernelI23Flash_bwd_kernel_traitsILi192ELi64ELi64ELi8ELi4ELi2ELi2ELb0ELb0EN7cutlass6half_tE19Flash_kernel_traitsILi192ELi64ELi64ELi8ES3_EELb0ELb1ELb0ELb0ELb0ELb0ELb0EEEvNS_16Flash_bwd_paramsE)
        /*0060*/ 	.short	0x0380
        /*0062*/ 	.short	0x0280


	//----- nvinfo : EIATTR_SW_WAR
	.align		4
.L_208:
        /*0064*/ 	.byte	0x04, 0x36
        /*0066*/ 	.short	(.L_210 - .L_209)
.L_209:
        /*0068*/ 	.word	0x00000008
.L_210:


//--------------------- .nv.info._ZN5flash44flash_bwd_dq_dk_dv_loop_seqk_parallel_kernelI23Flash_bwd_kernel_traitsILi192ELi64ELi64ELi8ELi4ELi2ELi2ELb0ELb0EN7cutlass6half_tE19Flash_kernel_traitsILi192ELi64ELi64ELi8ES3_EELb0ELb1ELb0ELb0ELb0ELb1ELb0EEEvNS_16Flash_bwd_paramsE --------------------------
	.section	.nv.info._ZN5flash44flash_bwd_dq_dk_dv_loop_seqk_parallel_kernelI23Flash_bwd_kernel_traitsILi192ELi64ELi64ELi8ELi4ELi2ELi2ELb0ELb0EN7cutlass6half_tE19Flash_kernel_traitsILi192ELi64ELi64ELi8ES3_EELb0ELb1ELb0ELb0ELb0ELb1ELb0EEEvNS_16Flash_bwd_paramsE,"",@"SHT_CUDA_INFO"
	.sectionflags	@""
	.align	4


	//----- nvinfo : EIATTR_CUDA_API_VERSION
	.align		4
        /*0000*/ 	.byte	0x04, 0x37
        /*0002*/ 	.short	(.L_212 - .L_211)
.L_211:
        /*0004*/ 	.word	0x00000082


	//----- nvinfo : EIATTR_KPARAM_INFO
	.align		4
.L_212:
        /*0008*/ 	.byte	0x04, 0x17
        /*000a*/ 	.short	(.L_214 - .L_213)
.L_213:
        /*000c*/ 	.word	0x00000000
        /*0010*/ 	.short	0x0000
        /*0012*/ 	.short	0x0000
        /*0014*/ 	.byte	0x00, 0xf0, 0x01, 0x0a


	//----- nvinfo : EIATTR_SPARSE_MMA_MASK
	.align		4
.L_214:
        /*0018*/ 	.byte	0x03, 0x50
        /*001a*/ 	.short	0x0000


	//----- nvinfo : EIATTR_MAXREG_COUNT
	.align		4
        /*001c*/ 	.byte	0x03, 0x1b
        /*001e*/ 	.short	0x00ff


	//----- nvinfo : EIATTR_NUM_BARRIERS
	.align		4
        /*0020*/ 	.byte	0x02, 0x4c
        /*0022*/ 	.byte	0x01
	.zero		1


	//----- nvinfo : EIATTR_MERCURY_ISA_VERSION
	.align		4
        /*0024*/ 	.byte	0x03, 0x5f
        /*0026*/ 	.short	0x0101


	//----- nvinfo : EIATTR_VRC_CTA_INIT_COUNT
	.align		4
        /*0028*/ 	.byte	0x02, 0x4a
	.zero		1
	.zero		1


	//----- nvinfo : EIATTR_EXIT_INSTR_OFFSETS
	.align		4
        /*002c*/ 	.byte	0x04, 0x1c
        /*002e*/ 	.short	(.L_216 - .L_215)


	//   ....[0]....
.L_215:
        /*0030*/ 	.word	0x00000080


	//   ....[1]....
        /*0034*/ 	.word	0x000069d0


	//----- nvinfo : EIATTR_CRS_STACK_SIZE
	.align		4
.L_216:
        /*0038*/ 	.byte	0x04, 0x1e
        /*003a*/ 	.short	(.L_218 - .L_217)
.L_217:
        /*003c*/ 	.word	0x00000000


	//----- nvinfo : EIATTR_CBANK_PARAM_SIZE
	.align		4
.L_218:
        /*0040*/ 	.byte	0x03, 0x19
        /*0042*/ 	.short	0x0280


	//----- nvinfo : EIATTR_PARAM_CBANK
	.align		4
        /*0044*/ 	.byte	0x04, 0x0a
        /*0046*/ 	.short	(.L_220 - .L_219)
	.align		4
.L_219:
        /*0048*/ 	.word	index@(.nv.constant0._ZN5flash44flash_bwd_dq_dk_dv_loop_seqk_parallel_kernelI23Flash_bwd_kernel_traitsILi192ELi64ELi64ELi8ELi4ELi2ELi2ELb0ELb0EN7cutlass6half_tE19Flash_kernel_traitsILi192ELi64ELi64ELi8ES3_EELb0ELb1ELb0ELb0ELb0ELb1ELb0EEEvNS_16Flash_bwd_paramsE)
        /*004c*/ 	.short	0x0380
        /*004e*/ 	.short	0x0280


	//----- nvinfo : EIATTR_SW_WAR
	.align		4
.L_220:
        /*0050*/ 	.byte	0x04, 0x36
        /*0052*/ 	.short	(.L_222 - .L_221)
.L_221:
        /*0054*/ 	.word	0x00000008
.L_222:


//--------------------- .nv.info._ZN5flash44flash_bwd_dq_dk_dv_loop_seqk_parallel_kernelI23Flash_bwd_kernel_traitsILi192ELi64ELi64ELi8ELi4ELi2ELi2ELb0ELb0EN7cutlass6half_tE19Flash_kernel_traitsILi192ELi64ELi64ELi8ES3_EELb0ELb1ELb0ELb1ELb0ELb0ELb0EEEvNS_16Flash_bwd_paramsE --------------------------
	.section	.nv.info._ZN5flash44flash_bwd_dq_dk_dv_loop_seqk_parallel_kernelI23Flash_bwd_kernel_traitsILi192ELi64ELi64ELi8ELi4ELi2ELi2ELb0ELb0EN7cutlass6half_tE19Flash_kernel_traitsILi192ELi64ELi64ELi8ES3_EELb0ELb1ELb0ELb1ELb0ELb0ELb0EEEvNS_16Flash_bwd_paramsE,"",@"SHT_CUDA_INFO"
	.sectionflags	@""
	.align	4


	//----- nvinfo : EIATTR_CUDA_API_VERSION
	.align		4
        /*0000*/ 	.byte	0x04, 0x37
        /*0002*/ 	.short	(.L_224 - .L_223)
.L_223:
        /*0004*/ 	.word	0x00000082


	//----- nvinfo : EIATTR_KPARAM_INFO
	.align		4
.L_224:
        /*0008*/ 	.byte	0x04, 0x17
        /*000a*/ 	.short	(.L_226 - .L_225)
.L_225:
        /*000c*/ 	.word	0x00000000
        /*0010*/ 	.short	0x0000
        /*0012*/ 	.short	0x0000
        /*0014*/ 	.byte	0x00, 0xf0, 0x01, 0x0a


	//----- nvinfo : EIATTR_SPARSE_MMA_MASK
	.align		4
.L_226:
        /*0018*/ 	.byte	0x03, 0x50
        /*001a*/ 	.short	0x0000


	//----- nvinfo : EIATTR_MAXREG_COUNT
	.align		4
        /*001c*/ 	.byte	0x03, 0x1b
        /*001e*/ 	.short	0x00ff


	//----- nvinfo : EIATTR_NUM_BARRIERS
	.align		4
        /*0020*/ 	.byte	0x02, 0x4c
        /*0022*/ 	.byte	0x01
	.zero		1


	//----- nvinfo : EIATTR_MERCURY_ISA_VERSION
	.align		4
        /*0024*/ 	.byte	0x03, 0x5f
        /*0026*/ 	.short	0x0101


	//----- nvinfo : EIATTR_VRC_CTA_INIT_COUNT
	.align		4
        /*0028*/ 	.byte	0x02, 0x4a
	.zero		1
	.zero		1


	//----- nvinfo : EIATTR_EXIT_INSTR_OFFSETS
	.align		4
        /*002c*/ 	.byte	0x04, 0x1c
        /*002e*/ 	.short	(.L_228 - .L_227)


	//   ....[0]....
.L_227:
        /*0030*/ 	.word	0x00000080


	//   ....[1]....
        /*0034*/ 	.word	0x00007d00


	//----- nvinfo : EIATTR_CRS_STACK_SIZE
	.align		4
.L_228:
        /*0038*/ 	.byte	0x04, 0x1e
        /*003a*/ 	.short	(.L_230 - .L_229)
.L_229:
        /*003c*/ 	.word	0x00000000


	//----- nvinfo : EIATTR_CBANK_PARAM_SIZE
	.align		4
.L_230:
        /*0040*/ 	.byte	0x03, 0x19
        /*0042*/ 	.short	0x0280


	//----- nvinfo : EIATTR_PARAM_CBANK
	.align		4
        /*0044*/ 	.byte	0x04, 0x0a
        /*0046*/ 	.short	(.L_232 - .L_231)
	.align		4
.L_231:
        /*0048*/ 	.word	index@(.nv.constant0._ZN5flash44flash_bwd_dq_dk_dv_loop_seqk_parallel_kernelI23Flash_bwd_kernel_traitsILi192ELi64ELi64ELi8ELi4ELi2ELi2ELb0ELb0EN7cutlass6half_tE19Flash_kernel_traitsILi192ELi64ELi64ELi8ES3_EELb0ELb1ELb0ELb1ELb0ELb0ELb0EEEvNS_16Flash_bwd_paramsE)
        /*004c*/ 	.short	0x0380
        /*004e*/ 	.short	0x0280


	//----- nvinfo : EIATTR_SW_WAR
	.align		4
.L_232:
        /*0050*/ 	.byte	0x04, 0x36
        /*0052*/ 	.short	(.L_234 - .L_233)
.L_233:
        /*0054*/ 	.word	0x00000008
.L_234:


//--------------------- .nv.info._ZN5flash27flash_bwd_convert_dq_kernelI23Flash_bwd_kernel_traitsILi192ELi64ELi64ELi8ELi4ELi2ELi2ELb1ELb1EN7cutlass6half_tE19Flash_kernel_traitsILi192ELi64ELi64ELi8ES3_EEEEvNS_16Flash_bwd_paramsEi --------------------------
	.section	.nv.info._ZN5flash27flash_bwd_convert_dq_kernelI23Flash_bwd_kernel_traitsILi192ELi64ELi64ELi8ELi4ELi2ELi2ELb1ELb1EN7cutlass6half_tE19Flash_kernel_traitsILi192ELi64ELi64ELi8ES3_EEEEvNS_16Flash_bwd_paramsEi,"",@"SHT_CUDA_INFO"
	.sectionflags	@""
	.align	4


	//----- nvinfo : EIATTR_CUDA_API_VERSION
	.align		4
        /*0000*/ 	.byte	0x04, 0x37
        /*0002*/ 	.short	(.L_236 - .L_235)
.L_235:
        /*0004*/ 	.word	0x00000082


	//----- nvinfo : EIATTR_KPARAM_INFO
	.align		4
.L_236:
        /*0008*/ 	.byte	0x04, 0x17
        /*000a*/ 	.short	(.L_238 - .L_237)
.L_237:
        /*000c*/ 	.word	0x00000000
        /*0010*/ 	.short	0x0001
        /*0012*/ 	.short	0x0280
        /*0014*/ 	.byte	0x00, 0xf0, 0x11, 0x00


	//----- nvinfo : EIATTR_KPARAM_INFO
	.align		4
.L_238:
        /*0018*/ 	.byte	0x04, 0x17
        /*001a*/ 	.short	(.L_240 - .L_239)
.L_239:
        /*001c*/ 	.word	0x00000000
        /*0020*/ 	.short	0x0000
        /*0022*/ 	.short	0x0000
        /*0024*/ 	.byte	0x00, 0xf0, 0x01, 0x0a


	//----- nvinfo : EIATTR_SPARSE_MMA_MASK
	.align		4
.L_240:
        /*0028*/ 	.byte	0x03, 0x50
        /*002a*/ 	.short	0x0000


	//----- nvinfo : EIATTR_MAXREG_COUNT
	.align		4
        /*002c*/ 	.byte	0x03, 0x1b
        /*002e*/ 	.short	0x00ff


	//----- nvinfo : EIATTR_NUM_BARRIERS
	.align		4
        /*0030*/ 	.byte	0x02, 0x4c
        /*0032*/ 	.byte	0x01
	.zero		1


	//----- nvinfo : EIATTR_MERCURY_ISA_VERSION
	.align		4
        /*0034*/ 	.byte	0x03, 0x5f
        /*0036*/ 	.short	0x0101


	//----- nvinfo : EIATTR_VRC_CTA_INIT_COUNT
	.align		4
        /*0038*/ 	.byte	0x02, 0x4a
	.zero		1
	.zero		1


	//----- nvinfo : EIATTR_EXIT_INSTR_OFFSETS
	.align		4
        /*003c*/ 	.byte	0x04, 0x1c
        /*003e*/ 	.short	(.L_242 - .L_241)


	//   ....[0]....
.L_241:
        /*0040*/ 	.word	0x00000120


	//   ....[1]....
        /*0044*/ 	.word	0x00001790


	//   ....[2]....
        /*0048*/ 	.word	0x000018c0


	//   ....[3]....
        /*004c*/ 	.word	0x000018e0


	//----- nvinfo : EIATTR_CRS_STACK_SIZE
	.align		4
.L_242:
        /*0050*/ 	.byte	0x04, 0x1e
        /*0052*/ 	.short	(.L_244 - .L_243)
.L_243:
        /*0054*/ 	.word	0x00000000


	//----- nvinfo : EIATTR_CBANK_PARAM_SIZE
	.align		4
.L_244:
        /*0058*/ 	.byte	0x03, 0x19
        /*005a*/ 	.short	0x0284


	//----- nvinfo : EIATTR_PARAM_CBANK
	.align		4
        /*005c*/ 	.byte	0x04, 0x0a
        /*005e*/ 	.short	(.L_246 - .L_245)
	.align		4
.L_245:
        /*0060*/ 	.word	index@(.nv.constant0._ZN5flash27flash_bwd_convert_dq_kernelI23Flash_bwd_kernel_traitsILi192ELi64ELi64ELi8ELi4ELi2ELi2ELb1ELb1EN7cutlass6half_tE19Flash_kernel_traitsILi192ELi64ELi64ELi8ES3_EEEEvNS_16Flash_bwd_paramsEi)
        /*0064*/ 	.short	0x0380
        /*0066*/ 	.short	0x0284


	//----- nvinfo : EIATTR_SW_WAR
	.align		4
.L_246:
        /*0068*/ 	.byte	0x04, 0x36
        /*006a*/ 	.short	(.L_248 - .L_247)
.L_247:
        /*006c*/ 	.word	0x00000008
.L_248:


//--------------------- .nv.info._ZN5flash44flash_bwd_dq_dk_dv_loop_seqk_parallel_kernelI23Flash_bwd_kernel_traitsILi192ELi64ELi64ELi8ELi4ELi2ELi2ELb1ELb1EN7cutlass6half_tE19Flash_kernel_traitsILi192ELi64ELi64ELi8ES3_EELb1ELb1ELb0ELb0ELb0ELb0ELb0EEEvNS_16Flash_bwd_paramsE --------------------------
	.section	.nv.info._ZN5flash44flash_bwd_dq_dk_dv_loop_seqk_parallel_kernelI23Flash_bwd_kernel_traitsILi192ELi64ELi64ELi8ELi4ELi2ELi2ELb1ELb1EN7cutlass6half_tE19Flash_kernel_traitsILi192ELi64ELi64ELi8ES3_EELb1ELb1ELb0ELb0ELb0ELb0ELb0EEEvNS_16Flash_bwd_paramsE,"",@"SHT_CUDA_INFO"
	.sectionflags	@""
	.align	4


	//----- nvinfo : EIATTR_CUDA_API_VERSION
	.align		4
        /*0000*/ 	.byte	0x04, 0x37
        /*0002*/ 	.short	(.L_250 - .L_249)
.L_249:
        /*0004*/ 	.word	0x00000082


	//----- nvinfo : EIATTR_KPARAM_INFO
	.align		4
.L_250:
        /*0008*/ 	.byte	0x04, 0x17
        /*000a*/ 	.short	(.L_252 - .L_251)
.L_251:
        /*000c*/ 	.word	0x00000000
        /*0010*/ 	.short	0x0000
        /*0012*/ 	.short	0x0000
        /*0014*/ 	.byte	0x00, 0xf0, 0x01, 0x0a


	//----- nvinfo : EIATTR_SPARSE_MMA_MASK
	.align		4
.L_252:
        /*0018*/ 	.byte	0x03, 0x50
        /*001a*/ 	.short	0x0000


	//----- nvinfo : EIATTR_MAXREG_COUNT
	.align		4
        /*001c*/ 	.byte	0x03, 0x1b
        /*001e*/ 	.short	0x00ff


	//----- nvinfo : EIATTR_NUM_BARRIERS
	.align		4
        /*0020*/ 	.byte	0x02, 0x4c
        /*0022*/ 	.byte	0x01
	.zero		1


	//----- nvinfo : EIATTR_ANNOTATIONS
	.align		4
        /*0024*/ 	.byte	0x04, 0x55
        /*0026*/ 	.short	(.L_254 - .L_253)


	//   ....[0]....
.L_253:
        /* <DEDUP_REMOVED lines=45> */


	//----- nvinfo : EIATTR_MERCURY_ISA_VERSION
	.align		4
.L_254:
        /*02e0*/ 	.byte	0x03, 0x5f
        /*02e2*/ 	.short	0x0101


	//----- nvinfo : EIATTR_VRC_CTA_INIT_COUNT
	.align		4
        /*02e4*/ 	.byte	0x02, 0x4a
	.zero		1
	.zero		1


	//----- nvinfo : EIATTR_EXIT_INSTR_OFFSETS
	.align		4
        /*02e8*/ 	.byte	0x04, 0x1c
        /*02ea*/ 	.short	(.L_256 - .L_255)


	//   ....[0]....
.L_255:
        /*02ec*/ 	.word	0x00000090


	//   ....[1]....
        /*02f0*/ 	.word	0x00009770


	//----- nvinfo : EIATTR_CRS_STACK_SIZE
	.align		4
.L_256:
        /*02f4*/ 	.byte	0x04, 0x1e
        /*02f6*/ 	.short	(.L_258 - .L_257)
.L_257:
        /*02f8*/ 	.word	0x00000000


	//----- nvinfo : EIATTR_CBANK_PARAM_SIZE
	.align		4
.L_258:
        /*02fc*/ 	.byte	0x03, 0x19
        /*02fe*/ 	.short	0x0280


	//----- nvinfo : EIATTR_PARAM_CBANK
	.align		4
        /*0300*/ 	.byte	0x04, 0x0a
        /*0302*/ 	.short	(.L_260 - .L_259)
	.align		4
.L_259:
        /*0304*/ 	.word	index@(.nv.constant0._ZN5flash44flash_bwd_dq_dk_dv_loop_seqk_parallel_kernelI23Flash_bwd_kernel_traitsILi192ELi64ELi64ELi8ELi4ELi2ELi2ELb1ELb1EN7cutlass6half_tE19Flash_kernel_traitsILi192ELi64ELi64ELi8ES3_EELb1ELb1ELb0ELb0ELb0ELb0ELb0EEEvNS_16Flash_bwd_paramsE)
        /*0308*/ 	.short	0x0380
        /*030a*/ 	.short	0x0280


	//----- nvinfo : EIATTR_SW_WAR
	.align		4
.L_260:
        /*030c*/ 	.byte	0x04, 0x36
        /*030e*/ 	.short	(.L_262 - .L_261)
.L_261:
        /*0310*/ 	.word	0x00000008
.L_262:


//--------------------- .nv.info._ZN5flash44flash_bwd_dq_dk_dv_loop_seqk_parallel_kernelI23Flash_bwd_kernel_traitsILi192ELi64ELi64ELi8ELi4ELi2ELi2ELb1ELb1EN7cutlass6half_tE19Flash_kernel_traitsILi192ELi64ELi64ELi8ES3_EELb0ELb1ELb0ELb0ELb0ELb0ELb1EEEvNS_16Flash_bwd_paramsE --------------------------
	.section	.nv.info._ZN5flash44flash_bwd_dq_dk_dv_loop_seqk_parallel_kernelI23Flash_bwd_kernel_traitsILi192ELi64ELi64ELi8ELi4ELi2ELi2ELb1ELb1EN7cutlass6half_tE19Flash_kernel_traitsILi192ELi64ELi64ELi8ES3_EELb0ELb1ELb0ELb0ELb0ELb0ELb1EEEvNS_16Flash_bwd_paramsE,"",@"SHT_CUDA_INFO"
	.sectionflags	@""
	.align	4


	//----- nvinfo : EIATTR_CUDA_API_VERSION
	.align		4
        /*0000*/ 	.byte	0x04, 0x37
        /*0002*/ 	.short	(.L_264 - .L_263)
.L_263:
        /*0004*/ 	.word	0x00000082


	//----- nvinfo : EIATTR_KPARAM_INFO
	.align		4
.L_264:
        /*0008*/ 	.byte	0x04, 0x17
        /*000a*/ 	.short	(.L_266 - .L_265)
.L_265:
        /*000c*/ 	.word	0x00000000
        /*0010*/ 	.short	0x0000
        /*0012*/ 	.short	0x0000
        /*0014*/ 	.byte	0x00, 0xf0, 0x01, 0x0a


	//----- nvinfo : EIATTR_SPARSE_MMA_MASK
	.align		4
.L_266:
        /*0018*/ 	.byte	0x03, 0x50
        /*001a*/ 	.short	0x0000


	//----- nvinfo : EIATTR_MAXREG_COUNT
	.align		4
        /*001c*/ 	.byte	0x03, 0x1b
        /*001e*/ 	.short	0x00ff


	//----- nvinfo : EIATTR_NUM_BARRIERS
	.align		4
        /*0020*/ 	.byte	0x02, 0x4c
        /*0022*/ 	.byte	0x01
	.zero		1


	//----- nvinfo : EIATTR_ANNOTATIONS
	.align		4
        /*0024*/ 	.byte	0x04, 0x55
        /*0026*/ 	.short	(.L_268 - .L_267)


	//   ....[0]....
.L_267:
        /* <DEDUP_REMOVED lines=52> */


	//----- nvinfo : EIATTR_MERCURY_ISA_VERSION
	.align		4
.L_268:
        /*0358*/ 	.byte	0x03, 0x5f
        /*035a*/ 	.short	0x0101


	//----- nvinfo : EIATTR_VRC_CTA_INIT_COUNT
	.align		4
        /*035c*/ 	.byte	0x02, 0x4a
	.zero		1
	.zero		1


	//----- nvinfo : EIATTR_EXIT_INSTR_OFFSETS
	.align		4
        /*0360*/ 	.byte	0x04, 0x1c
        /*0362*/ 	.short	(.L_270 - .L_269)


	//   ....[0]....
.L_269:
        /*0364*/ 	.word	0x00000090


	//   ....[1]....
        /*0368*/ 	.word	0x00009230


	//----- nvinfo : EIATTR_CRS_STACK_SIZE
	.align		4
.L_270:
        /*036c*/ 	.byte	0x04, 0x1e
        /*036e*/ 	.short	(.L_272 - .L_271)
.L_271:
        /*0370*/ 	.word	0x00000000


	//----- nvinfo : EIATTR_CBANK_PARAM_SIZE
	.align		4
.L_272:
        /*0374*/ 	.byte	0x03, 0x19
        /*0376*/ 	.short	0x0280


	//----- nvinfo : EIATTR_PARAM_CBANK
	.align		4
        /*0378*/ 	.byte	0x04, 0x0a
        /*037a*/ 	.short	(.L_274 - .L_273)
	.align		4
.L_273:
        /*037c*/ 	.word	index@(.nv.constant0._ZN5flash44flash_bwd_dq_dk_dv_loop_seqk_parallel_kernelI23Flash_bwd_kernel_traitsILi192ELi64ELi64ELi8ELi4ELi2ELi2ELb1ELb1EN7cutlass6half_tE19Flash_kernel_traitsILi192ELi64ELi64ELi8ES3_EELb0ELb1ELb0ELb0ELb0ELb0ELb1EEEvNS_16Flash_bwd_paramsE)
        /*0380*/ 	.short	0x0380
        /*0382*/ 	.short	0x0280


	//----- nvinfo : EIATTR_SW_WAR
	.align		4
.L_274:
        /*0384*/ 	.byte	0x04, 0x36
        /*0386*/ 	.short	(.L_276 - .L_275)
.L_275:
        /*0388*/ 	.word	0x00000008
.L_276:


//--------------------- .nv.info._ZN5flash44flash_bwd_dq_dk_dv_loop_seqk_parallel_kernelI23Flash_bwd_kernel_traitsILi192ELi64ELi64ELi8ELi4ELi2ELi2ELb1ELb1EN7cutlass6half_tE19Flash_kernel_traitsILi192ELi64ELi64ELi8ES3_EELb1ELb1ELb0ELb0ELb0ELb1ELb0EEEvNS_16Flash_bwd_paramsE --------------------------
	.section	.nv.info._ZN5flash44flash_bwd_dq_dk_dv_loop_seqk_parallel_kernelI23Flash_bwd_kernel_traitsILi192ELi64ELi64ELi8ELi4ELi2ELi2ELb1ELb1EN7cutlass6half_tE19Flash_kernel_traitsILi192ELi64ELi64ELi8ES3_EELb1ELb1ELb0ELb0ELb0ELb1ELb0EEEvNS_16Flash_bwd_paramsE,"",@"SHT_CUDA_INFO"
	.sectionflags	@""
	.align	4


	//----- nvinfo : EIATTR_CUDA_API_VERSION
	.align		4
        /*0000*/ 	.byte	0x04, 0x37
        /*0002*/ 	.short	(.L_278 - .L_277)
.L_277:
        /*0004*/ 	.word	0x00000082


	//----- nvinfo : EIATTR_KPARAM_INFO
	.align		4
.L_278:
        /*0008*/ 	.byte	0x04, 0x17
        /*000a*/ 	.short	(.L_280 - .L_279)
.L_279:
        /*000c*/ 	.word	0x00000000
        /*0010*/ 	.short	0x0000
        /*0012*/ 	.short	0x0000
        /*0014*/ 	.byte	0x00, 0xf0, 0x01, 0x0a


	//----- nvinfo : EIATTR_SPARSE_MMA_MASK
	.align		4
.L_280:
        /*0018*/ 	.byte	0x03, 0x50
        /*001a*/ 	.short	0x0000


	//----- nvinfo : EIATTR_MAXREG_COUNT
	.align		4
        /*001c*/ 	.byte	0x03, 0x1b
        /*001e*/ 	.short	0x00ff


	//----- nvinfo : EIATTR_NUM_BARRIERS
	.align		4
        /*0020*/ 	.byte	0x02, 0x4c
        /*0022*/ 	.byte	0x01
	.zero		1


	//----- nvinfo : EIATTR_ANNOTATIONS
	.align		4
        /*0024*/ 	.byte	0x04, 0x55
        /*0026*/ 	.short	(.L_282 - .L_281)


	//   ....[0]....
.L_281:
        /* <DEDUP_REMOVED lines=42> */


	//----- nvinfo : EIATTR_MERCURY_ISA_VERSION
	.align		4
.L_282:
        /*02b0*/ 	.byte	0x03, 0x5f
        /*02b2*/ 	.short	0x0101


	//----- nvinfo : EIATTR_VRC_CTA_INIT_COUNT
	.align		4
        /*02b4*/ 	.byte	0x02, 0x4a
	.zero		1
	.zero		1


	//----- nvinfo : EIATTR_EXIT_INSTR_OFFSETS
	.align		4
        /*02b8*/ 	.byte	0x04, 0x1c
        /*02ba*/ 	.short	(.L_284 - .L_283)


	//   ....[0]....
.L_283:
        /*02bc*/ 	.word	0x00000090


	//   ....[1]....
        /*02c0*/ 	.word	0x00008520


	//----- nvinfo : EIATTR_CRS_STACK_SIZE
	.align		4
.L_284:
        /*02c4*/ 	.byte	0x04, 0x1e
        /*02c6*/ 	.short	(.L_286 - .L_285)
.L_285:
        /*02c8*/ 	.word	0x00000000


	//----- nvinfo : EIATTR_CBANK_PARAM_SIZE
	.align		4
.L_286:
        /*02cc*/ 	.byte	0x03, 0x19
        /*02ce*/ 	.short	0x0280


	//----- nvinfo : EIATTR_PARAM_CBANK
	.align		4
        /*02d0*/ 	.byte	0x04, 0x0a
        /*02d2*/ 	.short	(.L_288 - .L_287)
	.align		4
.L_287:
        /*02d4*/ 	.word	index@(.nv.constant0._ZN5flash44flash_bwd_dq_dk_dv_loop_seqk_parallel_kernelI23Flash_bwd_kernel_traitsILi192ELi64ELi64ELi8ELi4ELi2ELi2ELb1ELb1EN7cutlass6half_tE19Flash_kernel_traitsILi192ELi64ELi64ELi8ES3_EELb1ELb1ELb0ELb0ELb0ELb1ELb0EEEvNS_16Flash_bwd_paramsE)
        /*02d8*/ 	.short	0x0380
        /*02da*/ 	.short	0x0280


	//----- nvinfo : EIATTR_SW_WAR
	.align		4
.L_288:
        /*02dc*/ 	.byte	0x04, 0x36
        /*02de*/ 	.short	(.L_290 - .L_289)
.L_289:
        /*02e0*/ 	.word	0x00000008
.L_290:


//--------------------- .nv.info._ZN5flash44flash_bwd_dq_dk_dv_loop_seqk_parallel_kernelI23Flash_bwd_kernel_traitsILi192ELi64ELi64ELi8ELi4ELi2ELi2ELb1ELb1EN7cutlass6half_tE19Flash_kernel_traitsILi192ELi64ELi64ELi8ES3_EELb0ELb1ELb0ELb0ELb0ELb1ELb1EEEvNS_16Flash_bwd_paramsE --------------------------
	.section	.nv.info._ZN5flash44flash_bwd_dq_dk_dv_loop_seqk_parallel_kernelI23Flash_bwd_kernel_traitsILi192ELi64ELi64ELi8ELi4ELi2ELi2ELb1ELb1EN7cutlass6half_tE19Flash_kernel_traitsILi192ELi64ELi64ELi8ES3_EELb0ELb1ELb0ELb0ELb0ELb1ELb1EEEvNS_16Flash_bwd_paramsE,"",@"SHT_CUDA_INFO"
	.sectionflags	@""
	.align	4


	//----- nvinfo : EIATTR_CUDA_API_VERSION
	.align		4
        /*0000*/ 	.byte	0x04, 0x37
        /*0002*/ 	.short	(.L_292 - .L_291)
.L_291:
        /*0004*/ 	.word	0x00000082


	//----- nvinfo : EIATTR_KPARAM_INFO
	.align		4
.L_292:
        /*0008*/ 	.byte	0x04, 0x17
        /*000a*/ 	.short	(.L_294 - .L_293)
.L_293:
        /*000c*/ 	.word	0x00000000
        /*0010*/ 	.short	0x0000
        /*0012*/ 	.short	0x0000
        /*0014*/ 	.byte	0x00, 0xf0, 0x01, 0x0a


	//----- nvinfo : EIATTR_SPARSE_MMA_MASK
	.align		4
.L_294:
        /*0018*/ 	.byte	0x03, 0x50
        /*001a*/ 	.short	0x0000


	//----- nvinfo : EIATTR_MAXREG_COUNT
	.align		4
        /*001c*/ 	.byte	0x03, 0x1b
        /*001e*/ 	.short	0x00ff


	//----- nvinfo : EIATTR_NUM_BARRIERS
	.align		4
        /*0020*/ 	.byte	0x02, 0x4c
        /*0022*/ 	.byte	0x01
	.zero		1


	//----- nvinfo : EIATTR_ANNOTATIONS
	.align		4
        /*0024*/ 	.byte	0x04, 0x55
        /*0026*/ 	.short	(.L_296 - .L_295)


	//   ....[0]....
.L_295:
        /* <DEDUP_REMOVED lines=49> */


	//----- nvinfo : EIATTR_MERCURY_ISA_VERSION
	.align		4
.L_296:
        /*0328*/ 	.byte	0x03, 0x5f
        /*032a*/ 	.short	0x0101


	//----- nvinfo : EIATTR_VRC_CTA_INIT_COUNT
	.align		4
        /*032c*/ 	.byte	0x02, 0x4a
	.zero		1
	.zero		1


	//----- nvinfo : EIATTR_EXIT_INSTR_OFFSETS
	.align		4
        /*0330*/ 	.byte	0x04, 0x1c
        /*0332*/ 	.short	(.L_298 - .L_297)


	//   ....[0]....
.L_297:
        /*0334*/ 	.word	0x00000090


	//   ....[1]....
        /*0338*/ 	.word	0x00008050


	//----- nvinfo : EIATTR_CRS_STACK_SIZE
	.align		4
.L_298:
        /*033c*/ 	.byte	0x04, 0x1e
        /*033e*/ 	.short	(.L_300 - .L_299)
.L_299:
        /*0340*/ 	.word	0x00000000


	//----- nvinfo : EIATTR_CBANK_PARAM_SIZE
	.align		4
.L_300:
        /*0344*/ 	.byte	0x03, 0x19
        /*0346*/ 	.short	0x0280


	//----- nvinfo : EIATTR_PARAM_CBANK
	.align		4
        /*0348*/ 	.byte	0x04, 0x0a
        /*034a*/ 	.short	(.L_302 - .L_301)
	.align		4
.L_301:
        /*034c*/ 	.word	index@(.nv.constant0._ZN5flash44flash_bwd_dq_dk_dv_loop_seqk_parallel_kernelI23Flash_bwd_kernel_traitsILi192ELi64ELi64ELi8ELi4ELi2ELi2ELb1ELb1EN7cutlass6half_tE19Flash_kernel_traitsILi192ELi64ELi64ELi8ES3_EELb0ELb1ELb0ELb0ELb0ELb1ELb1EEEvNS_16Flash_bwd_paramsE)
        /*0350*/ 	.short	0x0380
        /*0352*/ 	.short	0x0280


	//----- nvinfo : EIATTR_SW_WAR
	.align		4
.L_302:
        /*0354*/ 	.byte	0x04, 0x36
        /*0356*/ 	.short	(.L_304 - .L_303)
.L_303:
        /*0358*/ 	.word	0x00000008
.L_304:


//--------------------- .nv.info._ZN5flash44flash_bwd_dq_dk_dv_loop_seqk_parallel_kernelI23Flash_bwd_kernel_traitsILi192ELi64ELi64ELi8ELi4ELi2ELi2ELb1ELb1EN7cutlass6half_tE19Flash_kernel_traitsILi192ELi64ELi64ELi8ES3_EELb1ELb1ELb0ELb1ELb0ELb0ELb0EEEvNS_16Flash_bwd_paramsE --------------------------
	.section	.nv.info._ZN5flash44flash_bwd_dq_dk_dv_loop_seqk_parallel_kernelI23Flash_bwd_kernel_traitsILi192ELi64ELi64ELi8ELi4ELi2ELi2ELb1ELb1EN7cutlass6half_tE19Flash_kernel_traitsILi192ELi64ELi64ELi8ES3_EELb1ELb1ELb0ELb1ELb0ELb0ELb0EEEvNS_16Flash_bwd_paramsE,"",@"SHT_CUDA_INFO"
	.sectionflags	@""
	.align	4


	//----- nvinfo : EIATTR_CUDA_API_VERSION
	.align		4
        /*0000*/ 	.byte	0x04, 0x37
        /*0002*/ 	.short	(.L_306 - .L_305)
.L_305:
        /*0004*/ 	.word	0x00000082


	//----- nvinfo : EIATTR_KPARAM_INFO
	.align		4
.L_306:
        /*0008*/ 	.byte	0x04, 0x17
        /*000a*/ 	.short	(.L_308 - .L_307)
.L_307:
        /*000c*/ 	.word	0x00000000
        /*0010*/ 	.short	0x0000
        /*0012*/ 	.short	0x0000
        /*0014*/ 	.byte	0x00, 0xf0, 0x01, 0x0a


	//----- nvinfo : EIATTR_SPARSE_MMA_MASK
	.align		4
.L_308:
        /*0018*/ 	.byte	0x03, 0x50
        /*001a*/ 	.short	0x0000


	//----- nvinfo : EIATTR_MAXREG_COUNT
	.align		4
        /*001c*/ 	.byte	0x03, 0x1b
        /*001e*/ 	.short	0x00ff


	//----- nvinfo : EIATTR_NUM_BARRIERS
	.align		4
        /*0020*/ 	.byte	0x02, 0x4c
        /*0022*/ 	.byte	0x01
	.zero		1


	//----- nvinfo : EIATTR_ANNOTATIONS
	.align		4
        /*0024*/ 	.byte	0x04, 0x55
        /*0026*/ 	.short	(.L_310 - .L_309)


	//   ....[0]....
.L_309:
        /* <DEDUP_REMOVED lines=53> */


	//----- nvinfo : EIATTR_MERCURY_ISA_VERSION
	.align		4
.L_310:
        /*0360*/ 	.byte	0x03, 0x5f
        /*0362*/ 	.short	0x0101


	//----- nvinfo : EIATTR_VRC_CTA_INIT_COUNT
	.align		4
        /*0364*/ 	.byte	0x02, 0x4a
	.zero		1
	.zero		1


	//----- nvinfo : EIATTR_EXIT_INSTR_OFFSETS
	.align		4
        /*0368*/ 	.byte	0x04, 0x1c
        /*036a*/ 	.short	(.L_312 - .L_311)


	//   ....[0]....
.L_311:
        /*036c*/ 	.word	0x00000090


	//   ....[1]....
        /*0370*/ 	.word	0x00009be0


	//----- nvinfo : EIATTR_CRS_STACK_SIZE
	.align		4
.L_312:
        /*0374*/ 	.byte	0x04, 0x1e
        /*0376*/ 	.short	(.L_314 - .L_313)
.L_313:
        /*0378*/ 	.word	0x00000000


	//----- nvinfo : EIATTR_CBANK_PARAM_SIZE
	.align		4
.L_314:
        /*037c*/ 	.byte	0x03, 0x19
        /*037e*/ 	.short	0x0280


	//----- nvinfo : EIATTR_PARAM_CBANK
	.align		4
        /*0380*/ 	.byte	0x04, 0x0a
        /*0382*/ 	.short	(.L_316 - .L_315)
	.align		4
.L_315:
        /*0384*/ 	.word	index@(.nv.constant0._ZN5flash44flash_bwd_dq_dk_dv_loop_seqk_parallel_kernelI23Flash_bwd_kernel_traitsILi192ELi64ELi64ELi8ELi4ELi2ELi2ELb1ELb1EN7cutlass6half_tE19Flash_kernel_traitsILi192ELi64ELi64ELi8ES3_EELb1ELb1ELb0ELb1ELb0ELb0ELb0EEEvNS_16Flash_bwd_paramsE)
        /*0388*/ 	.short	0x0380
        /*038a*/ 	.short	0x0280


	//----- nvinfo : EIATTR_SW_WAR
	.align		4
.L_316:
        /*038c*/ 	.byte	0x04, 0x36
        /*038e*/ 	.short	(.L_318 - .L_317)
.L_317:
        /*0390*/ 	.word	0x00000008
.L_318:


//--------------------- .nv.info._ZN5flash44flash_bwd_dq_dk_dv_loop_seqk_parallel_kernelI23Flash_bwd_kernel_traitsILi192ELi64ELi64ELi8ELi4ELi2ELi2ELb1ELb1EN7cutlass6half_tE19Flash_kernel_traitsILi192ELi64ELi64ELi8ES3_EELb0ELb1ELb0ELb1ELb0ELb0ELb1EEEvNS_16Flash_bwd_paramsE --------------------------
	.section	.nv.info._ZN5flash44flash_bwd_dq_dk_dv_loop_seqk_parallel_kernelI23Flash_bwd_kernel_traitsILi192ELi64ELi64ELi8ELi4ELi2ELi2ELb1ELb1EN7cutlass6half_tE19Flash_kernel_traitsILi192ELi64ELi64ELi8ES3_EELb0ELb1ELb0ELb1ELb0ELb0ELb1EEEvNS_16Flash_bwd_paramsE,"",@"SHT_CUDA_INFO"
	.sectionflags	@""
	.align	4


	//----- nvinfo : EIATTR_CUDA_API_VERSION
	.align		4
        /*0000*/ 	.byte	0x04, 0x37
        /*0002*/ 	.short	(.L_320 - .L_319)
.L_319:
        /*0004*/ 	.word	0x00000082


	//----- nvinfo : EIATTR_KPARAM_INFO
	.align		4
.L_320:
        /*0008*/ 	.byte	0x04, 0x17
        /*000a*/ 	.short	(.L_322 - .L_321)
.L_321:
        /*000c*/ 	.word	0x00000000
        /*0010*/ 	.short	0x0000
        /*0012*/ 	.short	0x0000
        /*0014*/ 	.byte	0x00, 0xf0, 0x01, 0x0a


	//----- nvinfo : EIATTR_SPARSE_MMA_MASK
	.align		4
.L_322:
        /*0018*/ 	.byte	0x03, 0x50
        /*001a*/ 	.short	0x0000


	//----- nvinfo : EIATTR_MAXREG_COUNT
	.align		4
        /*001c*/ 	.byte	0x03, 0x1b
        /*001e*/ 	.short	0x00ff


	//----- nvinfo : EIATTR_NUM_BARRIERS
	.align		4
        /*0020*/ 	.byte	0x02, 0x4c
        /*0022*/ 	.byte	0x01
	.zero		1


	//----- nvinfo : EIATTR_ANNOTATIONS
	.align		4
        /*0024*/ 	.byte	0x04, 0x55
        /*0026*/ 	.short	(.L_324 - .L_323)


	//   ....[0]....
.L_323:
        /* <DEDUP_REMOVED lines=58> */


	//----- nvinfo : EIATTR_MERCURY_ISA_VERSION
	.align		4
.L_324:
        /*03b8*/ 	.byte	0x03, 0x5f
        /*03ba*/ 	.short	0x0101


	//----- nvinfo : EIATTR_VRC_CTA_INIT_COUNT
	.align		4
        /*03bc*/ 	.byte	0x02, 0x4a
	.zero		1
	.zero		1


	//----- nvinfo : EIATTR_EXIT_INSTR_OFFSETS
	.align		4
        /*03c0*/ 	.byte	0x04, 0x1c
        /*03c2*/ 	.short	(.L_326 - .L_325)


	//   ....[0]....
.L_325:
        /*03c4*/ 	.word	0x00000090


	//   ....[1]....
        /*03c8*/ 	.word	0x00009640


	//----- nvinfo : EIATTR_CRS_STACK_SIZE
	.align		4
.L_326:
        /*03cc*/ 	.byte	0x04, 0x1e
        /*03ce*/ 	.short	(.L_328 - .L_327)
.L_327:
        /*03d0*/ 	.word	0x00000000


	//----- nvinfo : EIATTR_CBANK_PARAM_SIZE
	.align		4
.L_328:
        /*03d4*/ 	.byte	0x03, 0x19
        /*03d6*/ 	.short	0x0280


	//----- nvinfo : EIATTR_PARAM_CBANK
	.align		4
        /*03d8*/ 	.byte	0x04, 0x0a
        /*03da*/ 	.short	(.L_330 - .L_329)
	.align		4
.L_329:
        /*03dc*/ 	.word	index@(.nv.constant0._ZN5flash44flash_bwd_dq_dk_dv_loop_seqk_parallel_kernelI23Flash_bwd_kernel_traitsILi192ELi64ELi64ELi8ELi4ELi2ELi2ELb1ELb1EN7cutlass6half_tE19Flash_kernel_traitsILi192ELi64ELi64ELi8ES3_EELb0ELb1ELb0ELb1ELb0ELb0ELb1EEEvNS_16Flash_bwd_paramsE)
        /*03e0*/ 	.short	0x0380
        /*03e2*/ 	.short	0x0280


	//----- nvinfo : EIATTR_SW_WAR
	.align		4
.L_330:
        /*03e4*/ 	.byte	0x04, 0x36
        /*03e6*/ 	.short	(.L_332 - .L_331)
.L_331:
        /*03e8*/ 	.word	0x00000008
.L_332:


//--------------------- .nv.info._ZN5flash25flash_bwd_dot_do_o_kernelILb0E23Flash_bwd_kernel_traitsILi192ELi64ELi64ELi8ELi4ELi2ELi2ELb1ELb1EN7cutlass6half_tE19Flash_kernel_traitsILi192ELi64ELi64ELi8ES3_EEEEvNS_16Flash_bwd_paramsE --------------------------
	.section	.nv.info._ZN5flash25flash_bwd_dot_do_o_kernelILb0E23Flash_bwd_kernel_traitsILi192ELi64ELi64ELi8ELi4ELi2ELi2ELb1ELb1EN7cutlass6half_tE19Flash_kernel_traitsILi192ELi64ELi64ELi8ES3_EEEEvNS_16Flash_bwd_paramsE,"",@"SHT_CUDA_INFO"
	.sectionflags	@""
	.align	4


	//----- nvinfo : EIATTR_CUDA_API_VERSION
	.align		4
        /*0000*/ 	.byte	0x04, 0x37
        /*0002*/ 	.short	(.L_334 - .L_333)
.L_333:
        /*0004*/ 	.word	0x00000082


	//----- nvinfo : EIATTR_KPARAM_INFO
	.align		4
.L_334:
        /*0008*/ 	.byte	0x04, 0x17
        /*000a*/ 	.short	(.L_336 - .L_335)
.L_335:
        /*000c*/ 	.word	0x00000000
        /*0010*/ 	.short	0x0000
        /*0012*/ 	.short	0x0000
        /*0014*/ 	.byte	0x00, 0xf0, 0x01, 0x0a


	//----- nvinfo : EIATTR_SPARSE_MMA_MASK
	.align		4
.L_336:
        /*0018*/ 	.byte	0x03, 0x50
        /*001a*/ 	.short	0x0000


	//----- nvinfo : EIATTR_MAXREG_COUNT
	.align		4
        /*001c*/ 	.byte	0x03, 0x1b
        /*001e*/ 	.short	0x00ff


	//----- nvinfo : EIATTR_MERCURY_ISA_VERSION
	.align		4
        /*0020*/ 	.byte	0x03, 0x5f
        /*0022*/ 	.short	0x0101


	//----- nvinfo : EIATTR_COOP_GROUP_MASK_REGIDS
	.align		4
        /*0024*/ 	.byte	0x04, 0x29
        /*0026*/ 	.short	(.L_338 - .L_337)


	//   ....[0]....
.L_337:
        /*0028*/ 	.word	0xffffffff


	//   ....[1]....
        /*002c*/ 	.word	0xffffffff


	//   ....[2]....
        /*0030*/ 	.word	0xffffffff


	//   ....[3]....
        /*0034*/ 	.word	0xffffffff


	//   ....[4]....
        /*0038*/ 	.word	0xffffffff


	//   ....[5]....
        /*003c*/ 	.word	0xffffffff


	//----- nvinfo : EIATTR_COOP_GROUP_INSTR_OFFSETS
	.align		4
.L_338:
        /*0040*/ 	.byte	0x04, 0x28
        /*0042*/ 	.short	(.L_340 - .L_339)


	//   ....[0]....
.L_339:
        /*0044*/ 	.word	0x00001470


	//   ....[1]....
        /*0048*/ 	.word	0x00001490


	//   ....[2]....
        /*004c*/ 	.word	0x000014b0


	//   ....[3]....
        /*0050*/ 	.word	0x000014d0


	//   ....[4]....
        /*0054*/ 	.word	0x00001510


	//   ....[5]....
        /*0058*/ 	.word	0x00001540


	//----- nvinfo : EIATTR_VRC_CTA_INIT_COUNT
	.align		4
.L_340:
        /*005c*/ 	.byte	0x02, 0x4a
	.zero		1
	.zero		1


	//----- nvinfo : EIATTR_EXIT_INSTR_OFFSETS
	.align		4
        /*0060*/ 	.byte	0x04, 0x1c
        /*0062*/ 	.short	(.L_342 - .L_341)


	//   ....[0]....
.L_341:
        /*0064*/ 	.word	0x00000120


	//   ....[1]....
        /*0068*/ 	.word	0x000015a0


	//   ....[2]....
        /*006c*/ 	.word	0x000015c0


	//----- nvinfo : EIATTR_CRS_STACK_SIZE
	.align		4
.L_342:
        /*0070*/ 	.byte	0x04, 0x1e
        /*0072*/ 	.short	(.L_344 - .L_343)
.L_343:
        /*0074*/ 	.word	0x00000000


	//----- nvinfo : EIATTR_CBANK_PARAM_SIZE
	.align		4
.L_344:
        /*0078*/ 	.byte	0x03, 0x19
        /*007a*/ 	.short	0x0280


	//----- nvinfo : EIATTR_PARAM_CBANK
	.align		4
        /*007c*/ 	.byte	0x04, 0x0a
        /*007e*/ 	.short	(.L_346 - .L_345)
	.align		4
.L_345:
        /*0080*/ 	.word	index@(.nv.constant0._ZN5flash25flash_bwd_dot_do_o_kernelILb0E23Flash_bwd_kernel_traitsILi192ELi64ELi64ELi8ELi4ELi2ELi2ELb1ELb1EN7cutlass6half_tE19Flash_kernel_traitsILi192ELi64ELi64ELi8ES3_EEEEvNS_16Flash_bwd_paramsE)
        /*0084*/ 	.short	0x0380
        /*0086*/ 	.short	0x0280


	//----- nvinfo : EIATTR_SW_WAR
	.align		4
.L_346:
        /*0088*/ 	.byte	0x04, 0x36
        /*008a*/ 	.short	(.L_348 - .L_347)
.L_347:
        /*008c*/ 	.word	0x00000008
.L_348:


//--------------------- .nv.info._ZN5flash25flash_bwd_dot_do_o_kernelILb1E23Flash_bwd_kernel_traitsILi192ELi64ELi64ELi8ELi4ELi2ELi2ELb1ELb1EN7cutlass6half_tE19Flash_kernel_traitsILi192ELi64ELi64ELi8ES3_EEEEvNS_16Flash_bwd_paramsE --------------------------
	.section	.nv.info._ZN5flash25flash_bwd_dot_do_o_kernelILb1E23Flash_bwd_kernel_traitsILi192ELi64ELi64ELi8ELi4ELi2ELi2ELb1ELb1EN7cutlass6half_tE19Flash_kernel_traitsILi192ELi64ELi64ELi8ES3_EEEEvNS_16Flash_bwd_paramsE,"",@"SHT_CUDA_INFO"
	.sectionflags	@""
	.align	4


	//----- nvinfo : EIATTR_CUDA_API_VERSION
	.align		4
        /*0000*/ 	.byte	0x04, 0x37
        /*0002*/ 	.short	(.L_350 - .L_349)
.L_349:
        /*0004*/ 	.word	0x00000082


	//----- nvinfo : EIATTR_KPARAM_INFO
	.align		4
.L_350:
        /*0008*/ 	.byte	0x04, 0x17
        /*000a*/ 	.short	(.L_352 - .L_351)
.L_351:
        /*000c*/ 	.word	0x00000000
        /*0010*/ 	.short	0x0000
        /*0012*/ 	.short	0x0000
        /*0014*/ 	.byte	0x00, 0xf0, 0x01, 0x0a


	//----- nvinfo : EIATTR_SPARSE_MMA_MASK
	.align		4
.L_352:
        /*0018*/ 	.byte	0x03, 0x50
        /*001a*/ 	.short	0x0000


	//----- nvinfo : EIATTR_MAXREG_COUNT
	.align		4
        /*001c*/ 	.byte	0x03, 0x1b
        /*001e*/ 	.short	0x00ff


	//----- nvinfo : EIATTR_MERCURY_ISA_VERSION
	.align		4
        /*0020*/ 	.byte	0x03, 0x5f
        /*0022*/ 	.short	0x0101


	//----- nvinfo : EIATTR_COOP_GROUP_MASK_REGIDS
	.align		4
        /*0024*/ 	.byte	0x04, 0x29
        /*0026*/ 	.short	(.L_354 - .L_353)


	//   ....[0]....
.L_353:
        /*0028*/ 	.word	0xffffffff


	//   ....[1]....
        /*002c*/ 	.word	0xffffffff


	//   ....[2]....
        /*0030*/ 	.word	0xffffffff


	//   ....[3]....
        /*0034*/ 	.word	0xffffffff


	//   ....[4]....
        /*0038*/ 	.word	0xffffffff


	//   ....[5]....
        /*003c*/ 	.word	0xffffffff


	//----- nvinfo : EIATTR_COOP_GROUP_INSTR_OFFSETS
	.align		4
.L_354:
        /*0040*/ 	.byte	0x04, 0x28
        /*0042*/ 	.short	(.L_356 - .L_355)


	//   ....[0]....
.L_355:
        /*0044*/ 	.word	0x00001740


	//   ....[1]....
        /*0048*/ 	.word	0x00001760


	//   ....[2]....
        /*004c*/ 	.word	0x000017c0


	//   ....[3]....
        /*0050*/ 	.word	0x000017e0


	//   ....[4]....
        /*0054*/ 	.word	0x00001860


	//   ....[5]....
        /*0058*/ 	.word	0x00001890


	//----- nvinfo : EIATTR_VRC_CTA_INIT_COUNT
	.align		4
.L_356:
        /*005c*/ 	.byte	0x02, 0x4a
	.zero		1
	.zero		1


	//----- nvinfo : EIATTR_EXIT_INSTR_OFFSETS
	.align		4
        /*0060*/ 	.byte	0x04, 0x1c
        /*0062*/ 	.short	(.L_358 - .L_357)


	//   ....[0]....
.L_357:
        /*0064*/ 	.word	0x00000120


	//   ....[1]....
        /*0068*/ 	.word	0x00001a10


	//----- nvinfo : EIATTR_CRS_STACK_SIZE
	.align		4
.L_358:
        /*006c*/ 	.byte	0x04, 0x1e
        /*006e*/ 	.short	(.L_360 - .L_359)
.L_359:
        /*0070*/ 	.word	0x00000000


	//----- nvinfo : EIATTR_CBANK_PARAM_SIZE
	.align		4
.L_360:
        /*0074*/ 	.byte	0x03, 0x19
        /*0076*/ 	.short	0x0280


	//----- nvinfo : EIATTR_PARAM_CBANK
	.align		4
        /*0078*/ 	.byte	0x04, 0x0a
        /*007a*/ 	.short	(.L_362 - .L_361)
	.align		4
.L_361:
        /*007c*/ 	.word	index@(.nv.constant0._ZN5flash25flash_bwd_dot_do_o_kernelILb1E23Flash_bwd_kernel_traitsILi192ELi64ELi64ELi8ELi4ELi2ELi2ELb1ELb1EN7cutlass6half_tE19Flash_kernel_traitsILi192ELi64ELi64ELi8ES3_EEEEvNS_16Flash_bwd_paramsE)
        /*0080*/ 	.short	0x0380
        /*0082*/ 	.short	0x0280


	//----- nvinfo : EIATTR_SW_WAR
	.align		4
.L_362:
        /*0084*/ 	.byte	0x04, 0x36
        /*0086*/ 	.short	(.L_364 - .L_363)
.L_363:
        /*0088*/ 	.word	0x00000008
.L_364:


//--------------------- .nv.info._ZN5flash27flash_bwd_convert_dq_kernelI23Flash_bwd_kernel_traitsILi192ELi64ELi64ELi8ELi4ELi2ELi2ELb0ELb0EN7cutlass6half_tE19Flash_kernel_traitsILi192ELi64ELi64ELi8ES3_EEEEvNS_16Flash_bwd_paramsEi --------------------------
	.section	.nv.info._ZN5flash27flash_bwd_convert_dq_kernelI23Flash_bwd_kernel_traitsILi192ELi64ELi64ELi8ELi4ELi2ELi2ELb0ELb0EN7cutlass6half_tE19Flash_kernel_traitsILi192ELi64ELi64ELi8ES3_EEEEvNS_16Flash_bwd_paramsEi,"",@"SHT_CUDA_INFO"
	.sectionflags	@""
	.align	4


	//----- nvinfo : EIATTR_CUDA_API_VERSION
	.align		4
        /*0000*/ 	.byte	0x04, 0x37
        /*0002*/ 	.short	(.L_366 - .L_365)
.L_365:
        /*0004*/ 	.word	0x00000082


	//----- nvinfo : EIATTR_KPARAM_INFO
	.align		4
.L_366:
        /*0008*/ 	.byte	0x04, 0x17
        /*000a*/ 	.short	(.L_368 - .L_367)
.L_367:
        /*000c*/ 	.word	0x00000000
        /*0010*/ 	.short	0x0001
        /*0012*/ 	.short	0x0280
        /*0014*/ 	.byte	0x00, 0xf0, 0x11, 0x00


	//----- nvinfo : EIATTR_KPARAM_INFO
	.align		4
.L_368:
        /*0018*/ 	.byte	0x04, 0x17
        /*001a*/ 	.short	(.L_370 - .L_369)
.L_369:
        /*001c*/ 	.word	0x00000000
        /*0020*/ 	.short	0x0000
        /*0022*/ 	.short	0x0000
        /*0024*/ 	.byte	0x00, 0xf0, 0x01, 0x0a


	//----- nvinfo : EIATTR_SPARSE_MMA_MASK
	.align		4
.L_370:
        /*0028*/ 	.byte	0x03, 0x50
        /*002a*/ 	.short	0x0000


	//----- nvinfo : EIATTR_MAXREG_COUNT
	.align		4
        /*002c*/ 	.byte	0x03, 0x1b
        /*002e*/ 	.short	0x00ff


	//----- nvinfo : EIATTR_NUM_BARRIERS
	.align		4
        /*0030*/ 	.byte	0x02, 0x4c
        /*0032*/ 	.byte	0x01
	.zero		1


	//----- nvinfo : EIATTR_MERCURY_ISA_VERSION
	.align		4
        /*0034*/ 	.byte	0x03, 0x5f
        /*0036*/ 	.short	0x0101


	//----- nvinfo : EIATTR_VRC_CTA_INIT_COUNT
	.align		4
        /*0038*/ 	.byte	0x02, 0x4a
	.zero		1
	.zero		1


	//----- nvinfo : EIATTR_EXIT_INSTR_OFFSETS
	.align		4
        /*003c*/ 	.byte	0x04, 0x1c
        /*003e*/ 	.short	(.L_372 - .L_371)


	//   ....[0]....
.L_371:
        /*0040*/ 	.word	0x00000120


	//   ....[1]....
        /*0044*/ 	.word	0x00001790


	//   ....[2]....
        /*0048*/ 	.word	0x000018c0


	//   ....[3]....
        /*004c*/ 	.word	0x000018e0


	//----- nvinfo : EIATTR_CRS_STACK_SIZE
	.align		4
.L_372:
        /*0050*/ 	.byte	0x04, 0x1e
        /*0052*/ 	.short	(.L_374 - .L_373)
.L_373:
        /*0054*/ 	.word	0x00000000


	//----- nvinfo : EIATTR_CBANK_PARAM_SIZE
	.align		4
.L_374:
        /*0058*/ 	.byte	0x03, 0x19
        /*005a*/ 	.short	0x0284


	//----- nvinfo : EIATTR_PARAM_CBANK
	.align		4
        /*005c*/ 	.byte	0x04, 0x0a
        /*005e*/ 	.short	(.L_376 - .L_375)
	.align		4
.L_375:
        /*0060*/ 	.word	index@(.nv.constant0._ZN5flash27flash_bwd_convert_dq_kernelI23Flash_bwd_kernel_traitsILi192ELi64ELi64ELi8ELi4ELi2ELi2ELb0ELb0EN7cutlass6half_tE19Flash_kernel_traitsILi192ELi64ELi64ELi8ES3_EEEEvNS_16Flash_bwd_paramsEi)
        /*0064*/ 	.short	0x0380
        /*0066*/ 	.short	0x0284


	//----- nvinfo : EIATTR_SW_WAR
	.align		4
.L_376:
        /*0068*/ 	.byte	0x04, 0x36
        /*006a*/ 	.short	(.L_378 - .L_377)
.L_377:
        /*006c*/ 	.word	0x00000008
.L_378:


//--------------------- .nv.info._ZN5flash44flash_bwd_dq_dk_dv_loop_seqk_parallel_kernelI23Flash_bwd_kernel_traitsILi192ELi64ELi64ELi8ELi4ELi2ELi2ELb0ELb0EN7cutlass6half_tE19Flash_kernel_traitsILi192ELi64ELi64ELi8ES3_EELb1ELb1ELb0ELb0ELb0ELb0ELb0EEEvNS_16Flash_bwd_paramsE --------------------------
	.section	.nv.info._ZN5flash44flash_bwd_dq_dk_dv_loop_seqk_parallel_kernelI23Flash_bwd_kernel_traitsILi192ELi64ELi64ELi8ELi4ELi2ELi2ELb0ELb0EN7cutlass6half_tE19Flash_kernel_traitsILi192ELi64ELi64ELi8ES3_EELb1ELb1ELb0ELb0ELb0ELb0ELb0EEEvNS_16Flash_bwd_paramsE,"",@"SHT_CUDA_INFO"
	.sectionflags	@""
	.align	4


	//----- nvinfo : EIATTR_CUDA_API_VERSION
	.align		4
        /*0000*/ 	.byte	0x04, 0x37
        /*0002*/ 	.short	(.L_380 - .L_379)
.L_379:
        /*0004*/ 	.word	0x00000082


	//----- nvinfo : EIATTR_KPARAM_INFO
	.align		4
.L_380:
        /*0008*/ 	.byte	0x04, 0x17
        /*000a*/ 	.short	(.L_382 - .L_381)
.L_381:
        /*000c*/ 	.word	0x00000000
        /*0010*/ 	.short	0x0000
        /*0012*/ 	.short	0x0000
        /*0014*/ 	.byte	0x00, 0xf0, 0x01, 0x0a


	//----- nvinfo : EIATTR_SPARSE_MMA_MASK
	.align		4
.L_382:
        /*0018*/ 	.byte	0x03, 0x50
        /*001a*/ 	.short	0x0000


	//----- nvinfo : EIATTR_MAXREG_COUNT
	.align		4
        /*001c*/ 	.byte	0x03, 0x1b
        /*001e*/ 	.short	0x00ff


	//----- nvinfo : EIATTR_NUM_BARRIERS
	.align		4
        /*0020*/ 	.byte	0x02, 0x4c
        /*0022*/ 	.byte	0x01
	.zero		1


	//----- nvinfo : EIATTR_MERCURY_ISA_VERSION
	.align		4
        /*0024*/ 	.byte	0x03, 0x5f
        /*0026*/ 	.short	0x0101


	//----- nvinfo : EIATTR_VRC_CTA_INIT_COUNT
	.align		4
        /*0028*/ 	.byte	0x02, 0x4a
	.zero		1
	.zero		1


	//----- nvinfo : EIATTR_EXIT_INSTR_OFFSETS
	.align		4
        /*002c*/ 	.byte	0x04, 0x1c
        /*002e*/ 	.short	(.L_384 - .L_383)


	//   ....[0]....
.L_383:
        /*0030*/ 	.word	0x00000080


	//   ....[1]....
        /*0034*/ 	.word	0x000085d0


	//----- nvinfo : EIATTR_CRS_STACK_SIZE
	.align		4
.L_384:
        /*0038*/ 	.byte	0x04, 0x1e
        /*003a*/ 	.short	(.L_386 - .L_385)
.L_385:
        /*003c*/ 	.word	0x00000000


	//----- nvinfo : EIATTR_CBANK_PARAM_SIZE
	.align		4
.L_386:
        /*0040*/ 	.byte	0x03, 0x19
        /*0042*/ 	.short	0x0280


	//----- nvinfo : EIATTR_PARAM_CBANK
	.align		4
        /*0044*/ 	.byte	0x04, 0x0a
        /*0046*/ 	.short	(.L_388 - .L_387)
	.align		4
.L_387:
        /*0048*/ 	.word	index@(.nv.constant0._ZN5flash44flash_bwd_dq_dk_dv_loop_seqk_parallel_kernelI23Flash_bwd_kernel_traitsILi192ELi64ELi64ELi8ELi4ELi2ELi2ELb0ELb0EN7cutlass6half_tE19Flash_kernel_traitsILi192ELi64ELi64ELi8ES3_EELb1ELb1ELb0ELb0ELb0ELb0ELb0EEEvNS_16Flash_bwd_paramsE)
        /*004c*/ 	.short	0x0380
        /*004e*/ 	.short	0x0280


	//----- nvinfo : EIATTR_SW_WAR
	.align		4
.L_388:
        /*0050*/ 	.byte	0x04, 0x36
        /*0052*/ 	.short	(.L_390 - .L_389)
.L_389:
        /*0054*/ 	.word	0x00000008
.L_390:


//--------------------- .nv.info._ZN5flash44flash_bwd_dq_dk_dv_loop_seqk_parallel_kernelI23Flash_bwd_kernel_traitsILi192ELi64ELi64ELi8ELi4ELi2ELi2ELb0ELb0EN7cutlass6half_tE19Flash_kernel_traitsILi192ELi64ELi64ELi8ES3_EELb0ELb1ELb0ELb0ELb0ELb0ELb1EEEvNS_16Flash_bwd_paramsE --------------------------
	.section	.nv.info._ZN5flash44flash_bwd_dq_dk_dv_loop_seqk_parallel_kernelI23Flash_bwd_kernel_traitsILi192ELi64ELi64ELi8ELi4ELi2ELi2ELb0ELb0EN7cutlass6half_tE19Flash_kernel_traitsILi192ELi64ELi64ELi8ES3_EELb0ELb1ELb0ELb0ELb0ELb0ELb1EEEvNS_16Flash_bwd_paramsE,"",@"SHT_CUDA_INFO"
	.sectionflags	@""
	.align	4


	//----- nvinfo : EIATTR_CUDA_API_VERSION
	.align		4
        /*0000*/ 	.byte	0x04, 0x37
        /*0002*/ 	.short	(.L_392 - .L_391)
.L_391:
        /*0004*/ 	.word	0x00000082


	//----- nvinfo : EIATTR_KPARAM_INFO
	.align		4
.L_392:
        /*0008*/ 	.byte	0x04, 0x17
        /*000a*/ 	.short	(.L_394 - .L_393)
.L_393:
        /*000c*/ 	.word	0x00000000
        /*0010*/ 	.short	0x0000
        /*0012*/ 	.short	0x0000
        /*0014*/ 	.byte	0x00, 0xf0, 0x01, 0x0a


	//----- nvinfo : EIATTR_SPARSE_MMA_MASK
	.align		4
.L_394:
        /*0018*/ 	.byte	0x03, 0x50
        /*001a*/ 	.short	0x0000


	//----- nvinfo : EIATTR_MAXREG_COUNT
	.align		4
        /*001c*/ 	.byte	0x03, 0x1b
        /*001e*/ 	.short	0x00ff


	//----- nvinfo : EIATTR_NUM_BARRIERS
	.align		4
        /*0020*/ 	.byte	0x02, 0x4c
        /*0022*/ 	.byte	0x01
	.zero		1


	//----- nvinfo : EIATTR_MERCURY_ISA_VERSION
	.align		4
        /*0024*/ 	.byte	0x03, 0x5f
        /*0026*/ 	.short	0x0101


	//----- nvinfo : EIATTR_VRC_CTA_INIT_COUNT
	.align		4
        /*0028*/ 	.byte	0x02, 0x4a
	.zero		1
	.zero		1


	//----- nvinfo : EIATTR_EXIT_INSTR_OFFSETS
	.align		4
        /*002c*/ 	.byte	0x04, 0x1c
        /*002e*/ 	.short	(.L_396 - .L_395)


	//   ....[0]....
.L_395:
        /*0030*/ 	.word	0x00000080


	//   ....[1]....
        /*0034*/ 	.word	0x00007f90


	//----- nvinfo : EIATTR_CRS_STACK_SIZE
	.align		4
.L_396:
        /*0038*/ 	.byte	0x04, 0x1e
        /*003a*/ 	.short	(.L_398 - .L_397)
.L_397:
        /*003c*/ 	.word	0x00000000


	//----- nvinfo : EIATTR_CBANK_PARAM_SIZE
	.align		4
.L_398:
        /*0040*/ 	.byte	0x03, 0x19
        /*0042*/ 	.short	0x0280


	//----- nvinfo : EIATTR_PARAM_CBANK
	.align		4
        /*0044*/ 	.byte	0x04, 0x0a
        /*0046*/ 	.short	(.L_400 - .L_399)
	.align		4
.L_399:
        /*0048*/ 	.word	index@(.nv.constant0._ZN5flash44flash_bwd_dq_dk_dv_loop_seqk_parallel_kernelI23Flash_bwd_kernel_traitsILi192ELi64ELi64ELi8ELi4ELi2ELi2ELb0ELb0EN7cutlass6half_tE19Flash_kernel_traitsILi192ELi64ELi64ELi8ES3_EELb0ELb1ELb0ELb0ELb0ELb0ELb1EEEvNS_16Flash_bwd_paramsE)
        /*004c*/ 	.short	0x0380
        /*004e*/ 	.short	0x0280


	//----- nvinfo : EIATTR_SW_WAR
	.align		4
.L_400:
        /*0050*/ 	.byte	0x04, 0x36
        /*0052*/ 	.short	(.L_402 - .L_401)
.L_401:
        /*0054*/ 	.word	0x00000008
.L_402:


//--------------------- .nv.info._ZN5flash44flash_bwd_dq_dk_dv_loop_seqk_parallel_kernelI23Flash_bwd_kernel_traitsILi192ELi64ELi64ELi8ELi4ELi2ELi2ELb0ELb0EN7cutlass6half_tE19Flash_kernel_traitsILi192ELi64ELi64ELi8ES3_EELb1ELb1ELb0ELb0ELb0ELb1ELb0EEEvNS_16Flash_bwd_paramsE --------------------------
	.section	.nv.info._ZN5flash44flash_bwd_dq_dk_dv_loop_seqk_parallel_kernelI23Flash_bwd_kernel_traitsILi192ELi64ELi64ELi8ELi4ELi2ELi2ELb0ELb0EN7cutlass6half_tE19Flash_kernel_traitsILi192ELi64ELi64ELi8ES3_EELb1ELb1ELb0ELb0ELb0ELb1ELb0EEEvNS_16Flash_bwd_paramsE,"",@"SHT_CUDA_INFO"
	.sectionflags	@""
	.align	4


	//----- nvinfo : EIATTR_CUDA_API_VERSION
	.align		4
        /*0000*/ 	.byte	0x04, 0x37
        /*0002*/ 	.short	(.L_404 - .L_403)
.L_403:
        /*0004*/ 	.word	0x00000082


	//----- nvinfo : EIATTR_KPARAM_INFO
	.align		4
.L_404:
        /*0008*/ 	.byte	0x04, 0x17
        /*000a*/ 	.short	(.L_406 - .L_405)
.L_405:
        /*000c*/ 	.word	0x00000000
        /*0010*/ 	.short	0x0000
        /*0012*/ 	.short	0x0000
        /*0014*/ 	.byte	0x00, 0xf0, 0x01, 0x0a


	//----- nvinfo : EIATTR_SPARSE_MMA_MASK
	.align		4
.L_406:
        /*0018*/ 	.byte	0x03, 0x50
        /*001a*/ 	.short	0x0000


	//----- nvinfo : EIATTR_MAXREG_COUNT
	.align		4
        /*001c*/ 	.byte	0x03, 0x1b
        /*001e*/ 	.short	0x00ff


	//----- nvinfo : EIATTR_NUM_BARRIERS
	.align		4
        /*0020*/ 	.byte	0x02, 0x4c
        /*0022*/ 	.byte	0x01
	.zero		1


	//----- nvinfo : EIATTR_MERCURY_ISA_VERSION
	.align		4
        /*0024*/ 	.byte	0x03, 0x5f
        /*0026*/ 	.short	0x0101


	//----- nvinfo : EIATTR_VRC_CTA_INIT_COUNT
	.align		4
        /*0028*/ 	.byte	0x02, 0x4a
	.zero		1
	.zero		1


	//----- nvinfo : EIATTR_EXIT_INSTR_OFFSETS
	.align		4
        /*002c*/ 	.byte	0x04, 0x1c
        /*002e*/ 	.short	(.L_408 - .L_407)


	//   ....[0]....
.L_407:
        /*0030*/ 	.word	0x00000080


	//   ....[1]....
        /*0034*/ 	.word	0x00007630


	//----- nvinfo : EIATTR_CRS_STACK_SIZE
	.align		4
.L_408:
        /*0038*/ 	.byte	0x04, 0x1e
        /*003a*/ 	.short	(.L_410 - .L_409)
.L_409:
        /*003c*/ 	.word	0x00000000


	//----- nvinfo : EIATTR_CBANK_PARAM_SIZE
	.align		4
.L_410:
        /*0040*/ 	.byte	0x03, 0x19
        /*0042*/ 	.short	0x0280


	//----- nvinfo : EIATTR_PARAM_CBANK
	.align		4
        /*0044*/ 	.byte	0x04, 0x0a
        /*0046*/ 	.short	(.L_412 - .L_411)
	.align		4
.L_411:
        /*0048*/ 	.word	index@(.nv.constant0._ZN5flash44flash_bwd_dq_dk_dv_loop_seqk_parallel_kernelI23Flash_bwd_kernel_traitsILi192ELi64ELi64ELi8ELi4ELi2ELi2ELb0ELb0EN7cutlass6half_tE19Flash_kernel_traitsILi192ELi64ELi64ELi8ES3_EELb1ELb1ELb0ELb0ELb0ELb1ELb0EEEvNS_16Flash_bwd_paramsE)
        /*004c*/ 	.short	0x0380
        /*004e*/ 	.short	0x0280


	//----- nvinfo : EIATTR_SW_WAR
	.align		4
.L_412:
        /*0050*/ 	.byte	0x04, 0x36
        /*0052*/ 	.short	(.L_414 - .L_413)
.L_413:
        /*0054*/ 	.word	0x00000008
.L_414:


//--------------------- .nv.info._ZN5flash44flash_bwd_dq_dk_dv_loop_seqk_parallel_kernelI23Flash_bwd_kernel_traitsILi192ELi64ELi64ELi8ELi4ELi2ELi2ELb0ELb0EN7cutlass6half_tE19Flash_kernel_traitsILi192ELi64ELi64ELi8ES3_EELb0ELb1ELb0ELb0ELb0ELb1ELb1EEEvNS_16Flash_bwd_paramsE --------------------------
	.section	.nv.info._ZN5flash44flash_bwd_dq_dk_dv_loop_seqk_parallel_kernelI23Flash_bwd_kernel_traitsILi192ELi64ELi64ELi8ELi4ELi2ELi2ELb0ELb0EN7cutlass6half_tE19Flash_kernel_traitsILi192ELi64ELi64ELi8ES3_EELb0ELb1ELb0ELb0ELb0ELb1ELb1EEEvNS_16Flash_bwd_paramsE,"",@"SHT_CUDA_INFO"
	.sectionflags	@""
	.align	4


	//----- nvinfo : EIATTR_CUDA_API_VERSION
	.align		4
        /*0000*/ 	.byte	0x04, 0x37
        /*0002*/ 	.short	(.L_416 - .L_415)
.L_415:
        /*0004*/ 	.word	0x00000082


	//----- nvinfo : EIATTR_KPARAM_INFO
	.align		4
.L_416:
        /*0008*/ 	.byte	0x04, 0x17
        /*000a*/ 	.short	(.L_418 - .L_417)
.L_417:
        /*000c*/ 	.word	0x00000000
        /*0010*/ 	.short	0x0000
        /*0012*/ 	.short	0x0000
        /*0014*/ 	.byte	0x00, 0xf0, 0x01, 0x0a


	//----- nvinfo : EIATTR_SPARSE_MMA_MASK
	.align		4
.L_418:
        /*0018*/ 	.byte	0x03, 0x50
        /*001a*/ 	.short	0x0000


	//----- nvinfo : EIATTR_MAXREG_COUNT
	.align		4
        /*001c*/ 	.byte	0x03, 0x1b
        /*001e*/ 	.short	0x00ff


	//----- nvinfo : EIATTR_NUM_BARRIERS
	.align		4
        /*0020*/ 	.byte	0x02, 0x4c
        /*0022*/ 	.byte	0x01
	.zero		1


	//----- nvinfo : EIATTR_MERCURY_ISA_VERSION
	.align		4
        /*0024*/ 	.byte	0x03, 0x5f
        /*0026*/ 	.short	0x0101


	//----- nvinfo : EIATTR_VRC_CTA_INIT_COUNT
	.align		4
        /*0028*/ 	.byte	0x02, 0x4a
	.zero		1
	.zero		1


	//----- nvinfo : EIATTR_EXIT_INSTR_OFFSETS
	.align		4
        /*002c*/ 	.byte	0x04, 0x1c
        /*002e*/ 	.short	(.L_420 - .L_419)


	//   ....[0]....
.L_419:
        /*0030*/ 	.word	0x00000080


	//   ....[1]....
        /*0034*/ 	.word	0x00007060


	//----- nvinfo : EIATTR_CRS_STACK_SIZE
	.align		4
.L_420:
        /*0038*/ 	.byte	0x04, 0x1e
        /*003a*/ 	.short	(.L_422 - .L_421)
.L_421:
        /*003c*/ 	.word	0x00000000


	//----- nvinfo : EIATTR_CBANK_PARAM_SIZE
	.align		4
.L_422:
        /*0040*/ 	.byte	0x03, 0x19
        /*0042*/ 	.short	0x0280


	//----- nvinfo : EIATTR_PARAM_CBANK
	.align		4
        /*0044*/ 	.byte	0x04, 0x0a
        /*0046*/ 	.short	(.L_424 - .L_423)
	.align		4
.L_423:
        /*0048*/ 	.word	index@(.nv.constant0._ZN5flash44flash_bwd_dq_dk_dv_loop_seqk_parallel_kernelI23Flash_bwd_kernel_traitsILi192ELi64ELi64ELi8ELi4ELi2ELi2ELb0ELb0EN7cutlass6half_tE19Flash_kernel_traitsILi192ELi64ELi64ELi8ES3_EELb0ELb1ELb0ELb0ELb0ELb1ELb1EEEvNS_16Flash_bwd_paramsE)
        /*004c*/ 	.short	0x0380
        /*004e*/ 	.short	0x0280


	//----- nvinfo : EIATTR_SW_WAR
	.align		4
.L_424:
        /*0050*/ 	.byte	0x04, 0x36
        /*0052*/ 	.short	(.L_426 - .L_425)
.L_425:
        /*0054*/ 	.word	0x00000008
.L_426:


//--------------------- .nv.info._ZN5flash44flash_bwd_dq_dk_dv_loop_seqk_parallel_kernelI23Flash_bwd_kernel_traitsILi192ELi64ELi64ELi8ELi4ELi2ELi2ELb0ELb0EN7cutlass6half_tE19Flash_kernel_traitsILi192ELi64ELi64ELi8ES3_EELb1ELb1ELb0ELb1ELb0ELb0ELb0EEEvNS_16Flash_bwd_paramsE --------------------------
	.section	.nv.info._ZN5flash44flash_bwd_dq_dk_dv_loop_seqk_parallel_kernelI23Flash_bwd_kernel_traitsILi192ELi64ELi64ELi8ELi4ELi2ELi2ELb0ELb0EN7cutlass6half_tE19Flash_kernel_traitsILi192ELi64ELi64ELi8ES3_EELb1ELb1ELb0ELb1ELb0ELb0ELb0EEEvNS_16Flash_bwd_paramsE,"",@"SHT_CUDA_INFO"
	.sectionflags	@""
	.align	4


	//----- nvinfo : EIATTR_CUDA_API_VERSION
	.align		4
        /*0000*/ 	.byte	0x04, 0x37
        /*0002*/ 	.short	(.L_428 - .L_427)
.L_427:
        /*0004*/ 	.word	0x00000082


	//----- nvinfo : EIATTR_KPARAM_INFO
	.align		4
.L_428:
        /*0008*/ 	.byte	0x04, 0x17
        /*000a*/ 	.short	(.L_430 - .L_429)
.L_429:
        /*000c*/ 	.word	0x00000000
        /*0010*/ 	.short	0x0000
        /*0012*/ 	.short	0x0000
        /*0014*/ 	.byte	0x00, 0xf0, 0x01, 0x0a


	//----- nvinfo : EIATTR_SPARSE_MMA_MASK
	.align		4
.L_430:
        /*0018*/ 	.byte	0x03, 0x50
        /*001a*/ 	.short	0x0000


	//----- nvinfo : EIATTR_MAXREG_COUNT
	.align		4
        /*001c*/ 	.byte	0x03, 0x1b
        /*001e*/ 	.short	0x00ff


	//----- nvinfo : EIATTR_NUM_BARRIERS
	.align		4
        /*0020*/ 	.byte	0x02, 0x4c
        /*0022*/ 	.byte	0x01
	.zero		1


	//----- nvinfo : EIATTR_MERCURY_ISA_VERSION
	.align		4
        /*0024*/ 	.byte	0x03, 0x5f
        /*0026*/ 	.short	0x0101


	//----- nvinfo : EIATTR_VRC_CTA_INIT_COUNT
	.align		4
        /*0028*/ 	.byte	0x02, 0x4a
	.zero		1
	.zero		1


	//----- nvinfo : EIATTR_EXIT_INSTR_OFFSETS
	.align		4
        /*002c*/ 	.byte	0x04, 0x1c
        /*002e*/ 	.short	(.L_432 - .L_431)


	//   ....[0]....
.L_431:
        /*0030*/ 	.word	0x00000080


	//   ....[1]....
        /*0034*/ 	.word	0x00008a60


	//----- nvinfo : EIATTR_CRS_STACK_SIZE
	.align		4
.L_432:
        /*0038*/ 	.byte	0x04, 0x1e
        /*003a*/ 	.short	(.L_434 - .L_433)
.L_433:
        /*003c*/ 	.word	0x00000000


	//----- nvinfo : EIATTR_CBANK_PARAM_SIZE
	.align		4
.L_434:
        /*0040*/ 	.byte	0x03, 0x19
        /*0042*/ 	.short	0x0280


	//----- nvinfo : EIATTR_PARAM_CBANK
	.align		4
        /*0044*/ 	.byte	0x04, 0x0a
        /*0046*/ 	.short	(.L_436 - .L_435)
	.align		4
.L_435:
        /*0048*/ 	.word	index@(.nv.constant0._ZN5flash44flash_bwd_dq_dk_dv_loop_seqk_parallel_kernelI23Flash_bwd_kernel_traitsILi192ELi64ELi64ELi8ELi4ELi2ELi2ELb0ELb0EN7cutlass6half_tE19Flash_kernel_traitsILi192ELi64ELi64ELi8ES3_EELb1ELb1ELb0ELb1ELb0ELb0ELb0EEEvNS_16Flash_bwd_paramsE)
        /*004c*/ 	.short	0x0380
        /*004e*/ 	.short	0x0280


	//----- nvinfo : EIATTR_SW_WAR
	.align		4
.L_436:
        /*0050*/ 	.byte	0x04, 0x36
        /*0052*/ 	.short	(.L_438 - .L_437)
.L_437:
        /*0054*/ 	.word	0x00000008
.L_438:


//--------------------- .nv.info._ZN5flash44flash_bwd_dq_dk_dv_loop_seqk_parallel_kernelI23Flash_bwd_kernel_traitsILi192ELi64ELi64ELi8ELi4ELi2ELi2ELb0ELb0EN7cutlass6half_tE19Flash_kernel_traitsILi192ELi64ELi64ELi8ES3_EELb0ELb1ELb0ELb1ELb0ELb0ELb1EEEvNS_16Flash_bwd_paramsE --------------------------
	.section	.nv.info._ZN5flash44flash_bwd_dq_dk_dv_loop_seqk_parallel_kernelI23Flash_bwd_kernel_traitsILi192ELi64ELi64ELi8ELi4ELi2ELi2ELb0ELb0EN7cutlass6half_tE19Flash_kernel_traitsILi192ELi64ELi64ELi8ES3_EELb0ELb1ELb0ELb1ELb0ELb0ELb1EEEvNS_16Flash_bwd_paramsE,"",@"SHT_CUDA_INFO"
	.sectionflags	@""
	.align	4


	//----- nvinfo : EIATTR_CUDA_API_VERSION
	.align		4
        /*0000*/ 	.byte	0x04, 0x37
        /*0002*/ 	.short	(.L_440 - .L_439)
.L_439:
        /*0004*/ 	.word	0x00000082


	//----- nvinfo : EIATTR_KPARAM_INFO
	.align		4
.L_440:
        /*0008*/ 	.byte	0x04, 0x17
        /*000a*/ 	.short	(.L_442 - .L_441)
.L_441:
        /*000c*/ 	.word	0x00000000
        /*0010*/ 	.short	0x0000
        /*0012*/ 	.short	0x0000
        /*0014*/ 	.byte	0x00, 0xf0, 0x01, 0x0a


	//----- nvinfo : EIATTR_SPARSE_MMA_MASK
	.align		4
.L_442:
        /*0018*/ 	.byte	0x03, 0x50
        /*001a*/ 	.short	0x0000


	//----- nvinfo : EIATTR_MAXREG_COUNT
	.align		4
        /*001c*/ 	.byte	0x03, 0x1b
        /*001e*/ 	.short	0x00ff


	//----- nvinfo : EIATTR_NUM_BARRIERS
	.align		4
        /*0020*/ 	.byte	0x02, 0x4c
        /*0022*/ 	.byte	0x01
	.zero		1


	//----- nvinfo : EIATTR_MERCURY_ISA_VERSION
	.align		4
        /*0024*/ 	.byte	0x03, 0x5f
        /*0026*/ 	.short	0x0101


	//----- nvinfo : EIATTR_VRC_CTA_INIT_COUNT
	.align		4
        /*0028*/ 	.byte	0x02, 0x4a
	.zero		1
	.zero		1


	//----- nvinfo : EIATTR_EXIT_INSTR_OFFSETS
	.align		4
        /*002c*/ 	.byte	0x04, 0x1c
        /*002e*/ 	.short	(.L_444 - .L_443)


	//   ....[0]....
.L_443:
        /*0030*/ 	.word	0x00000080


	//   ....[1]....
        /*0034*/ 	.word	0x00008330


	//----- nvinfo : EIATTR_CRS_STACK_SIZE
	.align		4
.L_444:
        /*0038*/ 	.byte	0x04, 0x1e
        /*003a*/ 	.short	(.L_446 - .L_445)
.L_445:
        /*003c*/ 	.word	0x00000000


	//----- nvinfo : EIATTR_CBANK_PARAM_SIZE
	.align		4
.L_446:
        /*0040*/ 	.byte	0x03, 0x19
        /*0042*/ 	.short	0x0280


	//----- nvinfo : EIATTR_PARAM_CBANK
	.align		4
        /*0044*/ 	.byte	0x04, 0x0a
        /*0046*/ 	.short	(.L_448 - .L_447)
	.align		4
.L_447:
        /*0048*/ 	.word	index@(.nv.constant0._ZN5flash44flash_bwd_dq_dk_dv_loop_seqk_parallel_kernelI23Flash_bwd_kernel_traitsILi192ELi64ELi64ELi8ELi4ELi2ELi2ELb0ELb0EN7cutlass6half_tE19Flash_kernel_traitsILi192ELi64ELi64ELi8ES3_EELb0ELb1ELb0ELb1ELb0ELb0ELb1EEEvNS_16Flash_bwd_paramsE)
        /*004c*/ 	.short	0x0380
        /*004e*/ 	.short	0x0280


	//----- nvinfo : EIATTR_SW_WAR
	.align		4
.L_448:
        /*0050*/ 	.byte	0x04, 0x36
        /*0052*/ 	.short	(.L_450 - .L_449)
.L_449:
        /*0054*/ 	.word	0x00000008
.L_450:


//--------------------- .nv.info._ZN5flash25flash_bwd_dot_do_o_kernelILb0E23Flash_bwd_kernel_traitsILi192ELi64ELi64ELi8ELi4ELi2ELi2ELb0ELb0EN7cutlass6half_tE19Flash_kernel_traitsILi192ELi64ELi64ELi8ES3_EEEEvNS_16Flash_bwd_paramsE --------------------------
	.section	.nv.info._ZN5flash25flash_bwd_dot_do_o_kernelILb0E23Flash_bwd_kernel_traitsILi192ELi64ELi64ELi8ELi4ELi2ELi2ELb0ELb0EN7cutlass6half_tE19Flash_kernel_traitsILi192ELi64ELi64ELi8ES3_EEEEvNS_16Flash_bwd_paramsE,"",@"SHT_CUDA_INFO"
	.sectionflags	@""
	.align	4


	//----- nvinfo : EIATTR_CUDA_API_VERSION
	.align		4
        /*0000*/ 	.byte	0x04, 0x37
        /*0002*/ 	.short	(.L_452 - .L_451)
.L_451:
        /*0004*/ 	.word	0x00000082


	//----- nvinfo : EIATTR_KPARAM_INFO
	.align		4
.L_452:
        /*0008*/ 	.byte	0x04, 0x17
        /*000a*/ 	.short	(.L_454 - .L_453)
.L_453:
        /*000c*/ 	.word	0x00000000
        /*0010*/ 	.short	0x0000
        /*0012*/ 	.short	0x0000
        /*0014*/ 	.byte	0x00, 0xf0, 0x01, 0x0a


	//----- nvinfo : EIATTR_SPARSE_MMA_MASK
	.align		4
.L_454:
        /*0018*/ 	.byte	0x03, 0x50
        /*001a*/ 	.short	0x0000


	//----- nvinfo : EIATTR_MAXREG_COUNT
	.align		4
        /*001c*/ 	.byte	0x03, 0x1b
        /*001e*/ 	.short	0x00ff


	//----- nvinfo : EIATTR_MERCURY_ISA_VERSION
	.align		4
        /*0020*/ 	.byte	0x03, 0x5f
        /*0022*/ 	.short	0x0101


	//----- nvinfo : EIATTR_COOP_GROUP_MASK_REGIDS
	.align		4
        /*0024*/ 	.byte	0x04, 0x29
        /*0026*/ 	.short	(.L_456 - .L_455)


	//   ....[0]....
.L_455:
        /*0028*/ 	.word	0xffffffff


	//   ....[1]....
        /*002c*/ 	.word	0xffffffff


	//   ....[2]....
        /*0030*/ 	.word	0xffffffff


	//   ....[3]....
        /*0034*/ 	.word	0xffffffff


	//   ....[4]....
        /*0038*/ 	.word	0xffffffff


	//   ....[5]....
        /*003c*/ 	.word	0xffffffff


	//----- nvinfo : EIATTR_COOP_GROUP_INSTR_OFFSETS
	.align		4
.L_456:
        /*0040*/ 	.byte	0x04, 0x28
        /*0042*/ 	.short	(.L_458 - .L_457)


	//   ....[0]....
.L_457:
        /*0044*/ 	.word	0x00001470


	//   ....[1]....
        /*0048*/ 	.word	0x00001490


	//   ....[2]....
        /*004c*/ 	.word	0x000014b0


	//   ....[3]....
        /*0050*/ 	.word	0x000014d0


	//   ....[4]....
        /*0054*/ 	.word	0x00001510


	//   ....[5]....
        /*0058*/ 	.word	0x00001540


	//----- nvinfo : EIATTR_VRC_CTA_INIT_COUNT
	.align		4
.L_458:
        /*005c*/ 	.byte	0x02, 0x4a
	.zero		1
	.zero		1


	//----- nvinfo : EIATTR_EXIT_INSTR_OFFSETS
	.align		4
        /*0060*/ 	.byte	0x04, 0x1c
        /*0062*/ 	.short	(.L_460 - .L_459)


	//   ....[0]....
.L_459:
        /*0064*/ 	.word	0x00000120


	//   ....[1]....
        /*0068*/ 	.word	0x000015a0


	//   ....[2]....
        /*006c*/ 	.word	0x000015c0


	//----- nvinfo : EIATTR_CRS_STACK_SIZE
	.align		4
.L_460:
        /*0070*/ 	.byte	0x04, 0x1e
        /*0072*/ 	.short	(.L_462 - .L_461)
.L_461:
        /*0074*/ 	.word	0x00000000


	//----- nvinfo : EIATTR_CBANK_PARAM_SIZE
	.align		4
.L_462:
        /*0078*/ 	.byte	0x03, 0x19
        /*007a*/ 	.short	0x0280


	//----- nvinfo : EIATTR_PARAM_CBANK
	.align		4
        /*007c*/ 	.byte	0x04, 0x0a
        /*007e*/ 	.short	(.L_464 - .L_463)
	.align		4
.L_463:
        /*0080*/ 	.word	index@(.nv.constant0._ZN5flash25flash_bwd_dot_do_o_kernelILb0E23Flash_bwd_kernel_traitsILi192ELi64ELi64ELi8ELi4ELi2ELi2ELb0ELb0EN7cutlass6half_tE19Flash_kernel_traitsILi192ELi64ELi64ELi8ES3_EEEEvNS_16Flash_bwd_paramsE)
        /*0084*/ 	.short	0x0380
        /*0086*/ 	.short	0x0280


	//----- nvinfo : EIATTR_SW_WAR
	.align		4
.L_464:
        /*0088*/ 	.byte	0x04, 0x36
        /*008a*/ 	.short	(.L_466 - .L_465)
.L_465:
        /*008c*/ 	.word	0x00000008
.L_466:


//--------------------- .nv.info._ZN5flash25flash_bwd_dot_do_o_kernelILb1E23Flash_bwd_kernel_traitsILi192ELi64ELi64ELi8ELi4ELi2ELi2ELb0ELb0EN7cutlass6half_tE19Flash_kernel_traitsILi192ELi64ELi64ELi8ES3_EEEEvNS_16Flash_bwd_paramsE --------------------------
	.section	.nv.info._ZN5flash25flash_bwd_dot_do_o_kernelILb1E23Flash_bwd_kernel_traitsILi192ELi64ELi64ELi8ELi4ELi2ELi2ELb0ELb0EN7cutlass6half_tE19Flash_kernel_traitsILi192ELi64ELi64ELi8ES3_EEEEvNS_16Flash_bwd_paramsE,"",@"SHT_CUDA_INFO"
	.sectionflags	@""
	.align	4


	//----- nvinfo : EIATTR_CUDA_API_VERSION
	.align		4
        /*0000*/ 	.byte	0x04, 0x37
        /*0002*/ 	.short	(.L_468 - .L_467)
.L_467:
        /*0004*/ 	.word	0x00000082


	//----- nvinfo : EIATTR_KPARAM_INFO
	.align		4
.L_468:
        /*0008*/ 	.byte	0x04, 0x17
        /*000a*/ 	.short	(.L_470 - .L_469)
.L_469:
        /*000c*/ 	.word	0x00000000
        /*0010*/ 	.short	0x0000
        /*0012*/ 	.short	0x0000
        /*0014*/ 	.byte	0x00, 0xf0, 0x01, 0x0a


	//----- nvinfo : EIATTR_SPARSE_MMA_MASK
	.align		4
.L_470:
        /*0018*/ 	.byte	0x03, 0x50
        /*001a*/ 	.short	0x0000


	//----- nvinfo : EIATTR_MAXREG_COUNT
	.align		4
        /*001c*/ 	.byte	0x03, 0x1b
        /*001e*/ 	.short	0x00ff


	//----- nvinfo : EIATTR_MERCURY_ISA_VERSION
	.align		4
        /*0020*/ 	.byte	0x03, 0x5f
        /*0022*/ 	.short	0x0101


	//----- nvinfo : EIATTR_COOP_GROUP_MASK_REGIDS
	.align		4
        /*0024*/ 	.byte	0x04, 0x29
        /*0026*/ 	.short	(.L_472 - .L_471)


	//   ....[0]....
.L_471:
        /*0028*/ 	.word	0xffffffff


	//   ....[1]....
        /*002c*/ 	.word	0xffffffff


	//   ....[2]....
        /*0030*/ 	.word	0xffffffff


	//   ....[3]....
        /*0034*/ 	.word	0xffffffff


	//   ....[4]....
        /*0038*/ 	.word	0xffffffff


	//   ....[5]....
        /*003c*/ 	.word	0xffffffff


	//----- nvinfo : EIATTR_COOP_GROUP_INSTR_OFFSETS
	.align		4
.L_472:
        /*0040*/ 	.byte	0x04, 0x28
        /*0042*/ 	.short	(.L_474 - .L_473)


	//   ....[0]....
.L_473:
        /*0044*/ 	.word	0x00001740


	//   ....[1]....
        /*0048*/ 	.word	0x00001760


	//   ....[2]....
        /*004c*/ 	.word	0x000017c0


	//   ....[3]....
        /*0050*/ 	.word	0x000017e0


	//   ....[4]....
        /*0054*/ 	.word	0x00001860


	//   ....[5]....
        /*0058*/ 	.word	0x00001890


	//----- nvinfo : EIATTR_VRC_CTA_INIT_COUNT
	.align		4
.L_474:
        /*005c*/ 	.byte	0x02, 0x4a
	.zero		1
	.zero		1


	//----- nvinfo : EIATTR_EXIT_INSTR_OFFSETS
	.align		4
        /*0060*/ 	.byte	0x04, 0x1c
        /*0062*/ 	.short	(.L_476 - .L_475)


	//   ....[0]....
.L_475:
        /*0064*/ 	.word	0x00000120


	//   ....[1]....
        /*0068*/ 	.word	0x00001a10


	//----- nvinfo : EIATTR_CRS_STACK_SIZE
	.align		4
.L_476:
        /*006c*/ 	.byte	0x04, 0x1e
        /*006e*/ 	.short	(.L_478 - .L_477)
.L_477:
        /*0070*/ 	.word	0x00000000


	//----- nvinfo : EIATTR_CBANK_PARAM_SIZE
	.align		4
.L_478:
        /*0074*/ 	.byte	0x03, 0x19
        /*0076*/ 	.short	0x0280


	//----- nvinfo : EIATTR_PARAM_CBANK
	.align		4
        /*0078*/ 	.byte	0x04, 0x0a
        /*007a*/ 	.short	(.L_480 - .L_479)
	.align		4
.L_479:
        /*007c*/ 	.word	index@(.nv.constant0._ZN5flash25flash_bwd_dot_do_o_kernelILb1E23Flash_bwd_kernel_traitsILi192ELi64ELi64ELi8ELi4ELi2ELi2ELb0ELb0EN7cutlass6half_tE19Flash_kernel_traitsILi192ELi64ELi64ELi8ES3_EEEEvNS_16Flash_bwd_paramsE)
        /*0080*/ 	.short	0x0380
        /*0082*/ 	.short	0x0280


	//----- nvinfo : EIATTR_SW_WAR
	.align		4
.L_480:
        /*0084*/ 	.byte	0x04, 0x36
        /*0086*/ 	.short	(.L_482 - .L_481)
.L_481:
        /*0088*/ 	.word	0x00000008
.L_482:


//--------------------- .nv.callgraph             --------------------------
	.section	.nv.callgraph,"",@"SHT_CUDA_CALLGRAPH"
	.align	4
	.sectionentsize	8
	.align		4
        /*0000*/ 	.word	0x00000000
	.align		4
        /*0004*/ 	.word	0xffffffff
	.align		4
        /*0008*/ 	.word	0x00000000
	.align		4
        /*000c*/ 	.word	0xfffffffe
	.align		4
        /*0010*/ 	.word	0x00000000
	.align		4
        /*0014*/ 	.word	0xfffffffd
	.align		4
        /*0018*/ 	.word	0x00000000
	.align		4
        /*001c*/ 	.word	0xfffffffc


//--------------------- .nv.constant4             --------------------------
	.section	.nv.constant4,"a",@progbits
	.align	8
	.align		8
.nv.constant4:
        /*0000*/ 	.dword	_ZN73_INTERNAL_31cad011_37_flash_bwd_hdim192_fp16_causal_sm80_cu_a6473388_28484cuda3std3__45__cpo5beginE
	.align		8
        /*0008*/ 	.dword	_ZN73_INTERNAL_31cad011_37_flash_bwd_hdim192_fp16_causal_sm80_cu_a6473388_28484cuda3std3__45__cpo3endE
	.align		8
        /*0010*/ 	.dword	_ZN73_INTERNAL_31cad011_37_flash_bwd_hdim192_fp16_causal_sm80_cu_a6473388_28484cuda3std3__45__cpo6cbeginE
	.align		8
        /*0018*/ 	.dword	_ZN73_INTERNAL_31cad011_37_flash_bwd_hdim192_fp16_causal_sm80_cu_a6473388_28484cuda3std3__45__cpo4cendE
	.align		8
        /*0020*/ 	.dword	_ZN73_INTERNAL_31cad011_37_flash_bwd_hdim192_fp16_causal_sm80_cu_a6473388_28484cuda3std3__475_GLOBAL__N__31cad011_37_flash_bwd_hdim192_fp16_causal_sm80_cu_a6473388_28486ignoreE
	.align		8
        /*0028*/ 	.dword	_ZN73_INTERNAL_31cad011_37_flash_bwd_hdim192_fp16_causal_sm80_cu_a6473388_28484cuda3std3__419piecewise_constructE
	.align		8
        /*0030*/ 	.dword	_ZN73_INTERNAL_31cad011_37_flash_bwd_hdim192_fp16_causal_sm80_cu_a6473388_28484cuda3std3__48in_placeE
	.align		8
        /*0038*/ 	.dword	_ZN73_INTERNAL_31cad011_37_flash_bwd_hdim192_fp16_causal_sm80_cu_a6473388_28484cuda3std6ranges3__45__cpo4swapE
	.align		8
        /*0040*/ 	.dword	_ZN73_INTERNAL_31cad011_37_flash_bwd_hdim192_fp16_causal_sm80_cu_a6473388_28484cuda3std6ranges3__45__cpo9iter_moveE
	.align		8
        /*0048*/ 	.dword	_ZN73_INTERNAL_31cad011_37_flash_bwd_hdim192_fp16_causal_sm80_cu_a6473388_28484cute7productE
	.align		8
        /*0050*/ 	.dword	_ZN73_INTERNAL_31cad011_37_flash_bwd_hdim192_fp16_causal_sm80_cu_a6473388_28484cute1_E


//--------------------- .text._ZN5flash44flash_bwd_dq_dk_dv_loop_seqk_parallel_kernelI23Flash_bwd_kernel_traitsILi192ELi64ELi64ELi8ELi4ELi2ELi2ELb1ELb1EN7cutlass6half_tE19Flash_kernel_traitsILi192ELi64ELi64ELi8ES3_EELb0ELb1ELb0ELb0ELb0ELb0ELb0EEEvNS_16Flash_bwd_paramsE --------------------------
	.section	.text._ZN5flash44flash_bwd_dq_dk_dv_loop_seqk_parallel_kernelI23Flash_bwd_kernel_traitsILi192ELi64ELi64ELi8ELi4ELi2ELi2ELb1ELb1EN7cutlass6half_tE19Flash_kernel_traitsILi192ELi64ELi64ELi8ES3_EELb0ELb1ELb0ELb0ELb0ELb0ELb0EEEvNS_16Flash_bwd_paramsE,"ax",@progbits
	.align	128
        .global         _ZN5flash44flash_bwd_dq_dk_dv_loop_seqk_parallel_kernelI23Flash_bwd_kernel_traitsILi192ELi64ELi64ELi8ELi4ELi2ELi2ELb1ELb1EN7cutlass6half_tE19Flash_kernel_traitsILi192ELi64ELi64ELi8ES3_EELb0ELb1ELb0ELb0ELb0ELb0ELb0EEEvNS_16Flash_bwd_paramsE
        .type           _ZN5flash44flash_bwd_dq_dk_dv_loop_seqk_parallel_kernelI23Flash_bwd_kernel_traitsILi192ELi64ELi64ELi8ELi4ELi2ELi2ELb1ELb1EN7cutlass6half_tE19Flash_kernel_traitsILi192ELi64ELi64ELi8ES3_EELb0ELb1ELb0ELb0ELb0ELb0ELb0EEEvNS_16Flash_bwd_paramsE,@function
        .size           _ZN5flash44flash_bwd_dq_dk_dv_loop_seqk_parallel_kernelI23Flash_bwd_kernel_traitsILi192ELi64ELi64ELi8ELi4ELi2ELi2ELb1ELb1EN7cutlass6half_tE19Flash_kernel_traitsILi192ELi64ELi64ELi8ES3_EELb0ELb1ELb0ELb0ELb0ELb0ELb0EEEvNS_16Flash_bwd_paramsE,(.L_x_1080 - _ZN5flash44flash_bwd_dq_dk_dv_loop_seqk_parallel_kernelI23Flash_bwd_kernel_traitsILi192ELi64ELi64ELi8ELi4ELi2ELi2ELb1ELb1EN7cutlass6half_tE19Flash_kernel_traitsILi192ELi64ELi64ELi8ES3_EELb0ELb1ELb0ELb0ELb0ELb0ELb0EEEvNS_16Flash_bwd_paramsE)
        .other          _ZN5flash44flash_bwd_dq_dk_dv_loop_seqk_parallel_kernelI23Flash_bwd_kernel_traitsILi192ELi64ELi64ELi8ELi4ELi2ELi2ELb1ELb1EN7cutlass6half_tE19Flash_kernel_traitsILi192ELi64ELi64ELi8ES3_EELb0ELb1ELb0ELb0ELb0ELb0ELb0EEEvNS_16Flash_bwd_paramsE,@"STO_CUDA_ENTRY STV_DEFAULT"
_ZN5flash44flash_bwd_dq_dk_dv_loop_seqk_parallel_kernelI23Flash_bwd_kernel_traitsILi192ELi64ELi64ELi8ELi4ELi2ELi2ELb1ELb1EN7cutlass6half_tE19Flash_kernel_traitsILi192ELi64ELi64ELi8ES3_EELb0ELb1ELb0ELb0ELb0ELb0ELb0EEEvNS_16Flash_bwd_paramsE:
.text._ZN5flash44flash_bwd_dq_dk_dv_loop_seqk_parallel_kernelI23Flash_bwd_kernel_traitsILi192ELi64ELi64ELi8ELi4ELi2ELi2ELb1ELb1EN7cutlass6half_tE19Flash_kernel_traitsILi192ELi64ELi64ELi8ES3_EELb0ELb1ELb0ELb0ELb0ELb0ELb0EEEvNS_16Flash_bwd_paramsE:
[----:B------:R-:W1:Y:S08]  /*0000*/  LDC R1, c[0x0][0x37c] ;  /* 0x0000df00ff017b82 */ /* 0x000e700000000800 */
[----:B------:R-:W2:Y:S01]  /*0010*/  LDC R0, c[0x0][0x438] ;  /* 0x00010e00ff007b82 */ /* 0x000ea20000000800 */
[----:B-1----:R-:W-:-:S07]  /*0020*/  VIADD R1, R1, 0xffffff30 ;  /* 0xffffff3001017836 */ /* 0x002fce0000000000 */
[----:B------:R-:W1:Y:S01]  /*0030*/  S2UR UR41, SR_CTAID.X ;  /* 0x00000000002979c3 */ /* 0x000e620000002500 */
[----:B--2---:R-:W-:-:S05]  /*0040*/  VIADD R0, R0, 0x3f ;  /* 0x0000003f00007836 */ /* 0x004fca0000000000 */
[----:B------:R-:W-:-:S04]  /*0050*/  SHF.R.S32.HI R2, RZ, 0x1f, R0 ;  /* 0x0000001fff027819 */ /* 0x000fc80000011400 */
[----:B------:R-:W-:-:S04]  /*0060*/  LEA.HI R0, R2, R0, RZ, 0x6 ;  /* 0x0000000002007211 */ /* 0x000fc800078f30ff */
[----:B------:R-:W-:-:S04]  /*0070*/  SHF.R.S32.HI R0, RZ, 0x6, R0 ;  /* 0x00000006ff007819 */ /* 0x000fc80000011400 */
[----:B-1----:R-:W-:-:S13]  /*0080*/  ISETP.LE.AND P0, PT, R0, UR41, PT ;  /* 0x0000002900007c0c */ /* 0x002fda000bf03270 */
[----:B------:R-:W-:Y:S05]  /*0090*/  @P0 EXIT ;  /* 0x000000000000094d */ /* 0x000fea0003800000 */
[----:B------:R-:W1:Y:S01]  /*00a0*/  S2UR UR45, SR_CTAID.Y ;  /* 0x00000000002d79c3 */ /* 0x000e620000002600 */
[----:B------:R-:W1:Y:S01]  /*00b0*/  LDCU.64 UR42, c[0x0][0x468] ;  /* 0x00008d00ff2a77ac */ /* 0x000e620008000a00 */
[----:B------:R-:W2:Y:S06]  /*00c0*/  LDCU.64 UR4, c[0x0][0x468] ;  /* 0x00008d00ff0477ac */ /* 0x000eac0008000a00 */
[----:B------:R-:W-:Y:S01]  /*00d0*/  S2UR UR28, SR_CTAID.Z ;  /* 0x00000000001c79c3 */ /* 0x000fe20000002700 */
[----:B------:R-:W3:Y:S01]  /*00e0*/  LDCU.64 UR6, c[0x0][0x460] ;  /* 0x00008c00ff0677ac */ /* 0x000ee20008000a00 */
[----:B------:R-:W4:Y:S06]  /*00f0*/  LDCU.U8 UR8, c[0x0][0x532] ;  /* 0x0000a640ff0877ac */ /* 0x000f2c0008000000 */
[----:B------:R-:W-:Y:S01]  /*0100*/  S2UR UR26, SR_CTAID.X ;  /* 0x00000000001a79c3 */ /* 0x000fe20000002500 */
[----:B------:R-:W5:Y:S01]  /*0110*/  LDCU.64 UR12, c[0x0][0x470] ;  /* 0x00008e00ff0c77ac */ /* 0x000f620008000a00 */
[----:B------:R-:W4:Y:S06]  /*0120*/  LDCU UR10, c[0x0][0x438] ;  /* 0x00008700ff0a77ac */ /* 0x000f2c0008000800 */
[----:B------:R-:W-:Y:S01]  /*0130*/  S2UR UR25, SR_CTAID.Z ;  /* 0x00000000001979c3 */ /* 0x000fe20000002700 */
[----:B-1----:R-:W-:-:S02]  /*0140*/  ULEA UR42, UP0, UR45, UR42, 0x2 ;  /* 0x0000002a2d2a7291 */ /* 0x002fc4000f8010ff */
[----:B--2---:R-:W-:Y:S02]  /*0150*/  UISETP.EQ.U32.AND UP2, UPT, UR4, URZ, UPT ;  /* 0x000000ff0400728c */ /* 0x004fe4000bf42070 */
[----:B------:R-:W-:Y:S02]  /*0160*/  ULEA.HI.X UR43, UR45, UR43, URZ, 0x2, UP0 ;  /* 0x0000002b2d2b7291 */ /* 0x000fe400080f14ff */
[----:B------:R-:W-:Y:S01]  /*0170*/  UISETP.NE.U32.AND UP6, UPT, UR4, URZ, UPT ;  /* 0x000000ff0400728c */ /* 0x000fe2000bfc5070 */
[----:B------:R-:W1:Y:S01]  /*0180*/  S2UR UR4, SR_CgaCtaId ;  /* 0x00000000000479c3 */ /* 0x000e620000008800 */
[----:B---3--:R-:W-:Y:S02]  /*0190*/  UISETP.NE.U32.AND UP1, UPT, UR6, URZ, UPT ;  /* 0x000000ff0600728c */ /* 0x008fe4000bf25070 */
[----:B------:R-:W-:Y:S02]  /*01a0*/  UISETP.NE.U32.AND UP0, UPT, UR6, URZ, UPT ;  /* 0x000000ff0600728c */ /* 0x000fe4000bf05070 */
[----:B------:R-:W-:-:S02]  /*01b0*/  UISETP.NE.AND.EX UP5, UPT, UR7, URZ, UPT, UP1 ;  /* 0x000000ff0700728c */ /* 0x000fc4000bfa5310 */
[----:B------:R-:W-:Y:S01]  /*01c0*/  UISETP.NE.AND.EX UP4, UPT, UR7, URZ, UPT, UP0 ;  /* 0x000000ff0700728c */ /* 0x000fe2000bf85300 */
[----:B------:R-:W2:Y:S01]  /*01d0*/  S2UR UR6, SR_CgaCtaId ;  /* 0x00000000000679c3 */ /* 0x000ea20000008800 */
[----:B----4-:R-:W-:Y:S02]  /*01e0*/  UISETP.NE.AND UP3, UPT, UR8, URZ, UPT ;  /* 0x000000ff0800728c */ /* 0x010fe4000bf65270 */
[----:B------:R-:W-:Y:S02]  /*01f0*/  UISETP.NE.AND.EX UP6, UPT, UR5, URZ, UPT, UP6 ;  /* 0x000000ff0500728c */ /* 0x000fe4000bfc5360 */
[----:B------:R-:W-:Y:S01]  /*0200*/  UISETP.EQ.OR.EX UP0, UPT, UR5, URZ, !UP3, UP2 ;  /* 0x000000ff0500728c */ /* 0x000fe2000df02720 */
[----:B------:R-:W-:Y:S02]  /*0210*/  UMOV UR8, 0x400 ;  /* 0x0000040000087882 */ /* 0x000fe40000000000 */
[----:B------:R-:W3:Y:S01]  /*0220*/  S2UR UR7, SR_CTAID.Y ;  /* 0x00000000000779c3 */ /* 0x000ee20000002600 */
[----:B------:R-:W-:Y:S01]  /*0230*/  UMOV UR5, 0x400 ;  /* 0x0000040000057882 */ /* 0x000fe20000000000 */
[----:B------:R-:W-:-:S02]  /*0240*/  UP2UR UR30, UPR, URZ, 0x1 ;  /* 0x00000001ff1e7883 */ /* 0x000fc40008000000 */
[----:B-----5:R-:W-:Y:S02]  /*0250*/  UISETP.NE.U32.AND UP0, UPT, UR12, URZ, UPT ;  /* 0x000000ff0c00728c */ /* 0x020fe4000bf05070 */
[----:B------:R-:W-:Y:S02]  /*0260*/  UP2UR UR29, UPR, URZ, 0x8 ;  /* 0x00000008ff1d7883 */ /* 0x000fe40008000000 */
[----:B-1----:R-:W-:Y:S01]  /*0270*/  ULEA UR4, UR4, UR5, 0x18 ;  /* 0x0000000504047291 */ /* 0x002fe2000f8ec0ff */
[----:B------:R-:W1:Y:S01]  /*0280*/  LDCU.64 UR38, c[0x0][0x358] ;  /* 0x00006b00ff2677ac */ /* 0x000e620008000a00 */
[----:B------:R-:W4:Y:S01]  /*0290*/  LDCU.64 UR32, c[0x0][0x460] ;  /* 0x00008c00ff2077ac */ /* 0x000f220008000a00 */
[----:B------:R-:W1:Y:S01]  /*02a0*/  LDCU UR24, c[0x0][0x438] ;  /* 0x00008700ff1877ac */ /* 0x000e620008000800 */
[----:B------:R-:W1:Y:S01]  /*02b0*/  @!UP4 LDCU UR27, c[0x0][0x434] ;  /* 0x00008680ff1bc7ac */ /* 0x000e620008000800 */
[----:B--2---:R-:W-:Y:S02]  /*02c0*/  ULEA UR6, UR6, UR8, 0x18 ;  /* 0x0000000806067291 */ /* 0x004fe4000f8ec0ff */
[----:B------:R-:W-:-:S02]  /*02d0*/  UIADD3 UR5, UPT, UPT, UR4, 0x14000, URZ ;  /* 0x0001400004057890 */ /* 0x000fc4000fffe0ff */
[----:B------:R-:W-:Y:S01]  /*02e0*/  UISETP.NE.AND.EX UP3, UPT, UR13, URZ, UPT, UP0 ;  /* 0x000000ff0d00728c */ /* 0x000fe2000bf65300 */
[----:B------:R-:W-:Y:S01]  /*02f0*/  UMOV UR35, URZ ;  /* 0x000000ff00237c82 */ /* 0x000fe20008000000 */
[----:B------:R-:W-:-:S09]  /*0300*/  UMOV UR36, URZ ;  /* 0x000000ff00247c82 */ /* 0x000fd20008000000 */
.L_x_64:
[----:B--2---:R-:W2:Y:S01]  /*0310*/  LDCU.64 UR8, c[0x0][0x478] ;  /* 0x00008f00ff0877ac */ /* 0x004ea20008000a00 */
[----:B------:R-:W-:Y:S02]  /*0320*/  PLOP3.LUT P1, PT, PT, PT, UP3, 0x80, 0x8 ;  /* 0x000000000008781c */ /* 0x000fe40003f2f038 */
[----:B------:R-:W-:Y:S01]  /*0330*/  PLOP3.LUT P4, PT, PT, PT, UP5, 0x80, 0x8 ;  /* 0x000000000008781c */ /* 0x000fe20003f8f058 */
[----:B------:R-:W-:Y:S01]  /*0340*/  @UP3 ULEA UR14, UP0, UR45, UR12, 0x2 ;  /* 0x0000000c2d0e3291 */ /* 0x000fe2000f8010ff */
[----:B------:R-:W-:Y:S01]  /*0350*/  PLOP3.LUT P2, PT, PT, PT, UP4, 0x80, 0x8 ;  /* 0x000000000008781c */ /* 0x000fe20003f4f048 */
[----:B------:R-:W-:Y:S02]  /*0360*/  UISETP.NE.AND UP2, UPT, UR30, URZ, UPT ;  /* 0x000000ff1e00728c */ /* 0x000fe4000bf45270 */
[----:B------:R-:W-:Y:S02]  /*0370*/  @UP3 ULEA.HI.X UR15, UR45, UR13, URZ, 0x2, UP0 ;  /* 0x0000000d2d0f3291 */ /* 0x000fe400080f14ff */
[----:B------:R-:W-:-:S04]  /*0380*/  IMAD.U32 R4, RZ, RZ, UR14 ;  /* 0x0000000eff047e24 */ /* 0x000fc8000f8e00ff */
[----:B------:R-:W-:Y:S01]  /*0390*/  IMAD.U32 R5, RZ, RZ, UR15 ;  /* 0x0000000fff057e24 */ /* 0x000fe2000f8e00ff */
[----:B----4-:R-:W-:Y:S02]  /*03a0*/  UIMAD.WIDE.U32 UR14, UR45, 0x4, UR32 ;  /* 0x000000042d0e78a5 */ /* 0x010fe4000f8e0020 */
[----:B--2---:R-:W-:Y:S02]  /*03b0*/  UISETP.NE.U32.AND UP0, UPT, UR8, URZ, UPT ;  /* 0x000000ff0800728c */ /* 0x004fe4000bf05070 */
[----:B-1----:R-:W2:Y:S02]  /*03c0*/  @P1 LDG.E R6, desc[UR38][R4.64] ;  /* 0x0000002604061981 */ /* 0x002ea4000c1e1900 */
[----:B------:R-:W-:-:S06]  /*03d0*/  UISETP.NE.AND.EX UP0, UPT, UR9, URZ, UPT, UP0 ;  /* 0x000000ff0900728c */ /* 0x000fcc000bf05300 */
[----:B------:R-:W-:-:S05]  /*03e0*/  PLOP3.LUT P0, PT, PT, PT, UP0, 0x80, 0x8 ;  /* 0x000000000008781c */ /* 0x000fca0003f0f008 */
[----:B------:R-:W-:Y:S01]  /*03f0*/  @UP0 ULEA UR16, UP1, UR45, UR8, 0x2 ;  /* 0x000000082d100291 */ /* 0x000fe2000f8210ff */
[----:B------:R-:W-:Y:S01]  /*0400*/  PLOP3.LUT P3, PT, PT, PT, UP2, 0x80, 0x8 ;  /* 0x000000000008781c */ /* 0x000fe20003f6f028 */
[----:B------:R-:W1:Y:S02]  /*0410*/  @!UP0 LDCU UR11, c[0x0][0x43c] ;  /* 0x00008780ff0b87ac */ /* 0x000e640008000800 */
[----:B------:R-:W-:Y:S02]  /*0420*/  @UP0 ULEA.HI.X UR17, UR45, UR9, URZ, 0x2, UP1 ;  /* 0x000000092d110291 */ /* 0x000fe400088f14ff */
[----:B---3--:R-:W-:Y:S01]  /*0430*/  IMAD.U32 R2, RZ, RZ, UR16 ;  /* 0x00000010ff027e24 */ /* 0x008fe2000f8e00ff */
[----:B------:R-:W4:Y:S03]  /*0440*/  @!UP0 LDCU.64 UR8, c[0x0][0x488] ;  /* 0x00009100ff0887ac */ /* 0x000f260008000a00 */
[----:B------:R-:W-:-:S05]  /*0450*/  IMAD.U32 R3, RZ, RZ, UR17 ;  /* 0x00000011ff037e24 */ /* 0x000fca000f8e00ff */
[----:B------:R5:W3:Y:S01]  /*0460*/  @P0 LDG.E R4, desc[UR38][R2.64] ;  /* 0x0000002602040981 */ /* 0x000ae2000c1e1900 */
[----:B------:R-:W-:Y:S01]  /*0470*/  UMOV UR40, URZ ;  /* 0x000000ff00287c82 */ /* 0x000fe20008000000 */
[----:B------:R-:W-:Y:S01]  /*0480*/  UMOV UR21, 0xffffffff ;  /* 0xffffffff00157882 */ /* 0x000fe20000000000 */
[----:B------:R-:W-:Y:S01]  /*0490*/  UMOV UR44, 0xffffffff ;  /* 0xffffffff002c7882 */ /* 0x000fe20000000000 */
[----:B----4-:R-:W-:-:S04]  /*04a0*/  @!UP0 UISETP.NE.U32.AND UP1, UPT, UR8, URZ, UPT ;  /* 0x000000ff0800828c */ /* 0x010fc8000bf25070 */
[----:B------:R-:W-:Y:S02]  /*04b0*/  @!UP0 UISETP.NE.AND.EX UP1, UPT, UR9, URZ, UPT, UP1 ;  /* 0x000000ff0900828c */ /* 0x000fe4000bf25310 */
[----:B------:R-:W-:Y:S02]  /*04c0*/  USHF.L.U32 UR34, UR41, 0x6, URZ ;  /* 0x0000000629227899 */ /* 0x000fe400080006ff */
[----:B-1----:R-:W-:Y:S01]  /*04d0*/  @!UP0 USEL UR9, UR11, URZ, UP1 ;  /* 0x000000ff0b098287 */ /* 0x002fe20008800000 */
[----:B-----5:R-:W-:Y:S02]  /*04e0*/  IMAD.U32 R2, RZ, RZ, UR14 ;  /* 0x0000000eff027e24 */ /* 0x020fe4000f8e00ff */
[----:B------:R-:W-:-:S05]  /*04f0*/  IMAD.U32 R3, RZ, RZ, UR15 ;  /* 0x0000000fff037e24 */ /* 0x000fca000f8e00ff */
[----:B------:R-:W4:Y:S04]  /*0500*/  @P4 LDG.E R5, desc[UR38][R2.64] ;  /* 0x0000002602054981 */ /* 0x000f28000c1e1900 */
[----:B------:R1:W5:Y:S02]  /*0510*/  @P2 LDG.E R0, desc[UR38][R2.64+0x4] ;  /* 0x0000042602002981 */ /* 0x000364000c1e1900 */
[----:B-1----:R-:W-:Y:S02]  /*0520*/  IMAD.U32 R2, RZ, RZ, UR42 ;  /* 0x0000002aff027e24 */ /* 0x002fe4000f8e00ff */
[----:B------:R-:W-:-:S05]  /*0530*/  IMAD.U32 R3, RZ, RZ, UR43 ;  /* 0x0000002bff037e24 */ /* 0x000fca000f8e00ff */
[----:B------:R-:W5:Y:S01]  /*0540*/  @!P3 LDG.E R2, desc[UR38][R2.64] ;  /* 0x000000260202b981 */ /* 0x000f62000c1e1900 */
[----:B--2---:R-:W-:Y:S02]  /*0550*/  @P1 R2UR UR40, R6 ;  /* 0x00000000062812ca */ /* 0x004fe400000e0000 */
[----:B---3--:R-:W-:-:S13]  /*0560*/  @P0 R2UR UR37, R4 ;  /* 0x00000000042502ca */ /* 0x008fda00000e0000 */
[----:B------:R-:W-:Y:S01]  /*0570*/  @UP0 UIADD3 UR37, UPT, UPT, UR37, -UR40, URZ ;  /* 0x8000002825250290 */ /* 0x000fe2000fffe0ff */
[----:B----4-:R-:W-:Y:S02]  /*0580*/  @P4 R2UR UR21, R5 ;  /* 0x00000000051542ca */ /* 0x010fe400000e0000 */
[----:B-----5:R-:W-:Y:S02]  /*0590*/  @P2 R2UR UR8, R0 ;  /* 0x00000000000822ca */ /* 0x020fe400000e0000 */
[----:B------:R-:W-:Y:S01]  /*05a0*/  @!P3 R2UR UR44, R2 ;  /* 0x00000000022cb2ca */ /* 0x000fe200000e0000 */
[----:B------:R-:W-:-:S14]  /*05b0*/  BRA.U !UP6, `(.L_x_0) ;  /* 0x000000010e247547 */ /* 0x000fdc000b800000 */
[----:B------:R-:W-:Y:S01]  /*05c0*/  UISETP.NE.AND UP1, UPT, UR29, URZ, UPT ;  /* 0x000000ff1d00728c */ /* 0x000fe2000bf25270 */
[----:B------:R-:W-:Y:S02]  /*05d0*/  IMAD.U32 R2, RZ, RZ, UR42 ;  /* 0x0000002aff027e24 */ /* 0x000fe4000f8e00ff */
[----:B------:R-:W-:-:S03]  /*05e0*/  IMAD.U32 R3, RZ, RZ, UR43 ;  /* 0x0000002bff037e24 */ /* 0x000fc6000f8e00ff */
[----:B------:R-:W-:-:S13]  /*05f0*/  PLOP3.LUT P0, PT, PT, PT, UP1, 0x80, 0x8 ;  /* 0x000000000008781c */ /* 0x000fda0003f0f018 */
[----:B------:R-:W2:Y:S04]  /*0600*/  @P0 LDG.E R0, desc[UR38][R2.64+0x4] ;  /* 0x0000042602000981 */ /* 0x000ea8000c1e1900 */
[----:B------:R-:W3:Y:S01]  /*0610*/  @!P0 LDG.E R2, desc[UR38][R2.64] ;  /* 0x0000002602028981 */ /* 0x000ee2000c1e1900 */
[----:B--2---:R-:W-:-:S13]  /*0620*/  @P0 R2UR UR10, R0 ;  /* 0x00000000000a02ca */ /* 0x004fda00000e0000 */
[----:B------:R-:W-:-:S07]  /*0630*/  @UP1 UIADD3 UR10, UPT, UPT, UR10, -UR44, URZ ;  /* 0x8000002c0a0a1290 */ /* 0x000fce000fffe0ff */
[----:B---3--:R-:W-:-:S15]  /*0640*/  @!P0 R2UR UR10, R2 ;  /* 0x00000000020a82ca */ /* 0x008fde00000e0000 */
.L_x_0:
[----:B------:R-:W-:Y:S01]  /*0650*/  @!UP0 UIADD3 UR37, UPT, UPT, UR9, UR10, -UR40 ;  /* 0x0000000a09258290 */ /* 0x000fe2000fffe828 */
[----:B------:R-:W-:Y:S01]  /*0660*/  @!UP4 UMOV UR47, UR27 ;  /* 0x0000001b002fcc82 */ /* 0x000fe20008000000 */
[----:B------:R-:W-:Y:S02]  /*0670*/  @UP4 UIADD3 UR47, UPT, UPT, UR8, -UR21, URZ ;  /* 0x80000015082f4290 */ /* 0x000fe4000fffe0ff */
[----:B------:R-:W-:-:S09]  /*0680*/  UISETP.GT.AND UP0, UPT, UR37, UR34, UPT ;  /* 0x000000222500728c */ /* 0x000fd2000bf04270 */
[----:B------:R-:W-:Y:S05]  /*0690*/  BRA.U !UP0, `(.L_x_1) ;  /* 0x0000008108fc7547 */ /* 0x000fea000b800000 */
[----:B------:R-:W-:Y:S02]  /*06a0*/  UISETP.NE.AND UP1, UPT, UR21, -0x1, UPT ;  /* 0xffffffff1500788c */ /* 0x000fe4000bf25270 */
[----:B------:R-:W-:Y:S02]  /*06b0*/  UIADD3 UR14, UPT, UPT, UR47, 0x3f, URZ ;  /* 0x0000003f2f0e7890 */ /* 0x000fe4000fffe0ff */
[----:B------:R-:W-:Y:S02]  /*06c0*/  UISETP.NE.AND UP2, UPT, UR44, -0x1, UPT ;  /* 0xffffffff2c00788c */ /* 0x000fe4000bf45270 */
[----:B------:R-:W-:-:S04]  /*06d0*/  USHF.R.S32.HI UR46, URZ, 0x1f, UR14 ;  /* 0x0000001fff2e7899 */ /* 0x000fc8000801140e */
[----:B------:R-:W-:Y:S01]  /*06e0*/  ULEA.HI UR46, UR46, UR14, URZ, 0x6 ;  /* 0x0000000e2e2e7291 */ /* 0x000fe2000f8f30ff */
[----:B------:R-:W1:Y:S01]  /*06f0*/  @!UP1 LDCU.64 UR10, c[0x0][0x398] ;  /* 0x00007300ff0a97ac */ /* 0x000e620008000a00 */
[----:B------:R-:W2:Y:S02]  /*0700*/  @UP1 LDCU.64 UR8, c[0x0][0x3b0] ;  /* 0x00007600ff0817ac */ /* 0x000ea40008000a00 */
[----:B------:R-:W-:-:S04]  /*0710*/  USHF.R.S32.HI UR46, URZ, 0x6, UR46 ;  /* 0x00000006ff2e7899 */ /* 0x000fc8000801142e */
[----:B------:R-:W-:-:S04]  /*0720*/  USHF.L.U32 UR48, UR46, 0x6, URZ ;  /* 0x000000062e307899 */ /* 0x000fc800080006ff */
[----:B------:R-:W-:Y:S02]  /*0730*/  UIADD3 UR49, UPT, UPT, UR48, -0x40, URZ ;  /* 0xffffffc030317890 */ /* 0x000fe4000fffe0ff */
[----:B-1----:R-:W-:Y:S02]  /*0740*/  @!UP1 UIMAD.WIDE.U32 UR18, UR45, UR10, URZ ;  /* 0x0000000a2d1292a5 */ /* 0x002fe4000f8e00ff */
[----:B--2---:R-:W-:Y:S02]  /*0750*/  @UP1 UIMAD.WIDE.U32 UR14, UR21, UR8, URZ ;  /* 0x00000008150e12a5 */ /* 0x004fe4000f8e00ff */
[----:B------:R-:W-:Y:S02]  /*0760*/  @!UP1 UIMAD UR20, UR45, UR11, UR19 ;  /* 0x0000000b2d1492a4 */ /* 0x000fe4000f8e0213 */
[----:B------:R-:W-:Y:S02]  /*0770*/  @UP1 UIMAD UR20, UR21, UR9, UR15 ;  /* 0x00000009151412a4 */ /* 0x000fe4000f8e020f */
[----:B------:R-:W-:Y:S01]  /*0780*/  USHF.R.S32.HI UR19, URZ, 0x1f, UR49 ;  /* 0x0000001fff137899 */ /* 0x000fe20008011431 */
[----:B------:R-:W-:Y:S01]  /*0790*/  @UP1 UMOV UR18, UR14 ;  /* 0x0000000e00121c82 */ /* 0x000fe20008000000 */
[----:B------:R-:W-:Y:S10]  /*07a0*/  BRA.U UP2, `(.L_x_2) ;  /* 0x0000000102307547 */ /* 0x000ff4000b800000 */
[----:B------:R-:W1:Y:S01]  /*07b0*/  LDCU.64 UR16, c[0x0][0x3b8] ;  /* 0x00007700ff1077ac */ /* 0x000e620008000a00 */
[----:B------:R-:W2:Y:S01]  /*07c0*/  LDCU.64 UR8, c[0x0][0x3a0] ;  /* 0x00007400ff0877ac */ /* 0x000ea20008000a00 */
[----:B------:R-:W-:-:S04]  /*07d0*/  USHF.R.S32.HI UR10, URZ, 0x1f, UR40 ;  /* 0x0000001fff0a7899 */ /* 0x000fc80008011428 */
[----:B-1----:R-:W-:Y:S02]  /*07e0*/  UIMAD UR10, UR10, UR16, URZ ;  /* 0x000000100a0a72a4 */ /* 0x002fe4000f8e02ff */
[----:B------:R-:W-:Y:S02]  /*07f0*/  UIMAD.WIDE.U32 UR14, UR40, UR16, URZ ;  /* 0x00000010280e72a5 */ /* 0x000fe4000f8e00ff */
[----:B------:R-:W-:-:S04]  /*0800*/  UIMAD UR10, UR40, UR17, UR10 ;  /* 0x00000011280a72a4 */ /* 0x000fc8000f8e020a */
[----:B------:R-:W-:-:S03]  /*0810*/  UIADD3 UR11, UPT, UPT, UR15, UR10, URZ ;  /* 0x0000000a0f0b7290 */ /* 0x000fc6000fffe0ff */
[----:B------:R-:W-:Y:S02]  /*0820*/  UMOV UR10, UR14 ;  /* 0x0000000e000a7c82 */ /* 0x000fe40008000000 */
[----:B--2---:R-:W-:-:S04]  /*0830*/  UIMAD.WIDE.U32 UR50, UR45, UR8, UR10 ;  /* 0x000000082d3272a5 */ /* 0x004fc8000f8e000a */
[----:B------:R-:W-:-:S06]  /*0840*/  UIMAD UR9, UR45, UR9, UR51 ;  /* 0x000000092d0972a4 */ /* 0x000fcc000f8e0233 */
[----:B------:R-:W-:Y:S01]  /*0850*/  MOV R22, UR9 ;  /* 0x0000000900167c02 */ /* 0x000fe20008000f00 */
[----:B------:R-:W-:Y:S05]  /*0860*/  BRA `(.L_x_3) ;  /* 0x0000000000187947 */ /* 0x000fea0003800000 */
.L_x_2:
[----:B------:R-:W1:Y:S01]  /*0870*/  LDCU.64 UR16, c[0x0][0x3b8] ;  /* 0x00007700ff1077ac */ /* 0x000e620008000a00 */
[----:B------:R-:W-:-:S04]  /*0880*/  UIADD3 UR8, UPT, UPT, UR40, UR44, URZ ;  /* 0x0000002c28087290 */ /* 0x000fc8000fffe0ff */
[----:B-1----:R-:W-:Y:S02]  /*0890*/  UIMAD.WIDE.U32 UR50, UR8, UR16, URZ ;  /* 0x00000010083272a5 */ /* 0x002fe4000f8e00ff */
[----:B------:R-:W-:-:S04]  /*08a0*/  UIMAD UR8, UR8, UR17, URZ ;  /* 0x00000011080872a4 */ /* 0x000fc8000f8e02ff */
[----:B------:R-:W-:-:S06]  /*08b0*/  UIADD3 UR8, UPT, UPT, UR51, UR8, URZ ;  /* 0x0000000833087290 */ /* 0x000fcc000fffe0ff */
[----:B------:R-:W-:Y:S02]  /*08c0*/  MOV R22, UR8 ;  /* 0x0000000800167c02 */ /* 0x000fe40008000f00 */
.L_x_3:
[----:B------:R-:W1:Y:S01]  /*08d0*/  LDC R5, c[0x0][0x3e8] ;  /* 0x0000fa00ff057b82 */ /* 0x000e620000000800 */
[----:B------:R-:W2:Y:S01]  /*08e0*/  S2R R6, SR_CTAID.Z ;  /* 0x0000000000067919 */ /* 0x000ea20000002700 */
[----:B------:R-:W-:Y:S01]  /*08f0*/  USHF.R.S32.HI UR31, URZ, 0x1f, UR34 ;  /* 0x0000001fff1f7899 */ /* 0x000fe20008011422 */
[----:B-1----:R-:W-:-:S05]  /*0900*/  IABS R0, R5 ;  /* 0x0000000500007213 */ /* 0x002fca0000000000 */
[----:B------:R-:W-:-:S04]  /*0910*/  IMAD.MOV.U32 R4, RZ, RZ, R0 ;  /* 0x000000ffff047224 */ /* 0x000fc800078e0000 */
[----:B------:R-:W1:Y:S01]  /*0920*/  I2F.RP R2, R4 ;  /* 0x0000000400027306 */ /* 0x000e620000209400 */
[----:B--2---:R-:W-:-:S07]  /*0930*/  IABS R6, R6 ;  /* 0x0000000600067213 */ /* 0x004fce0000000000 */
[----:B-1----:R-:W1:Y:S02]  /*0940*/  MUFU.RCP R2, R2 ;  /* 0x0000000200027308 */ /* 0x002e640000001000 */
[----:B-1----:R-:W-:-:S06]  /*0950*/  VIADD R2, R2, 0xffffffe ;  /* 0x0ffffffe02027836 */ /* 0x002fcc0000000000 */
[----:B------:R-:W1:Y:S02]  /*0960*/  F2I.FTZ.U32.TRUNC.NTZ R3, R2 ;  /* 0x0000000200037305 */ /* 0x000e64000021f000 */
[----:B-1----:R-:W-:Y:S01]  /*0970*/  IADD3 R0, PT, PT, RZ, -R3, RZ ;  /* 0x80000003ff007210 */ /* 0x002fe20007ffe0ff */
[----:B------:R-:W-:-:S04]  /*0980*/  IMAD.MOV.U32 R2, RZ, RZ, RZ ;  /* 0x000000ffff027224 */ /* 0x000fc800078e00ff */
[----:B------:R-:W-:-:S04]  /*0990*/  IMAD R0, R0, R4, RZ ;  /* 0x0000000400007224 */ /* 0x000fc800078e02ff */
[----:B------:R-:W-:-:S04]  /*09a0*/  IMAD.HI.U32 R0, R3, R0, R2 ;  /* 0x0000000003007227 */ /* 0x000fc800078e0002 */
[----:B------:R-:W-:-:S04]  /*09b0*/  IMAD.MOV.U32 R3, RZ, RZ, R6 ;  /* 0x000000ffff037224 */ /* 0x000fc800078e0006 */
[----:B------:R-:W-:-:S05]  /*09c0*/  IMAD.HI.U32 R0, R0, R3, RZ ;  /* 0x0000000300007227 */ /* 0x000fca00078e00ff */
[----:B------:R-:W-:-:S05]  /*09d0*/  IADD3 R2, PT, PT, -R0, RZ, RZ ;  /* 0x000000ff00027210 */ /* 0x000fca0007ffe1ff */
[----:B------:R-:W-:-:S05]  /*09e0*/  IMAD R2, R4, R2, R3 ;  /* 0x0000000204027224 */ /* 0x000fca00078e0203 */
[----:B------:R-:W-:-:S13]  /*09f0*/  ISETP.GT.U32.AND P1, PT, R4, R2, PT ;  /* 0x000000020400720c */ /* 0x000fda0003f24070 */
[----:B------:R-:W-:Y:S02]  /*0a00*/  @!P1 IMAD.IADD R2, R2, 0x1, -R4 ;  /* 0x0000000102029824 */ /* 0x000fe400078e0a04 */
[----:B------:R-:W-:Y:S01]  /*0a10*/  @!P1 VIADD R0, R0, 0x1 ;  /* 0x0000000100009836 */ /* 0x000fe20000000000 */
[C---:B------:R-:W-:Y:S02]  /*0a20*/  ISETP.NE.AND P1, PT, R5.reuse, RZ, PT ;  /* 0x000000ff0500720c */ /* 0x040fe40003f25270 */
[----:B------:R-:W-:Y:S02]  /*0a30*/  ISETP.GE.U32.AND P2, PT, R2, R4, PT ;  /* 0x000000040200720c */ /* 0x000fe40003f46070 */
[----:B------:R-:W-:-:S04]  /*0a40*/  LOP3.LUT R2, R5, UR28, RZ, 0x3c, !PT ;  /* 0x0000001c05027c12 */ /* 0x000fc8000f8e3cff */
[----:B------:R-:W-:-:S07]  /*0a50*/  ISETP.GE.AND P0, PT, R2, RZ, PT ;  /* 0x000000ff0200720c */ /* 0x000fce0003f06270 */
[----:B------:R-:W-:-:S05]  /*0a60*/  @P2 IADD3 R0, PT, PT, R0, 0x1, RZ ;  /* 0x0000000100002810 */ /* 0x000fca0007ffe0ff */
[----:B------:R-:W-:-:S05]  /*0a70*/  IMAD.MOV.U32 R16, RZ, RZ, R0 ;  /* 0x000000ffff107224 */ /* 0x000fca00078e0000 */
[----:B------:R-:W-:Y:S02]  /*0a80*/  @!P0 IADD3 R16, PT, PT, -R16, RZ, RZ ;  /* 0x000000ff10108210 */ /* 0x000fe40007ffe1ff */
[----:B------:R-:W-:-:S04]  /*0a90*/  @!P1 LOP3.LUT R16, RZ, R5, RZ, 0x33, !PT ;  /* 0x00000005ff109212 */ /* 0x000fc800078e33ff */
[----:B------:R-:W-:Y:S01]  /*0aa0*/  SHF.R.S32.HI R21, RZ, 0x1f, R16 ;  /* 0x0000001fff157819 */ /* 0x000fe20000011410 */
[----:B------:R-:W-:Y:S05]  /*0ab0*/  BRA.U UP2, `(.L_x_4) ;  /* 0x0000000102307547 */ /* 0x000fea000b800000 */
        /* <DEDUP_REMOVED lines=11> */
[----:B------:R-:W-:Y:S06]  /*0b70*/  BRA `(.L_x_5) ;  /* 0x0000000000187947 */ /* 0x000fec0003800000 */
.L_x_4:
[----:B------:R-:W1:Y:S01]  /*0b80*/  LDCU.64 UR14, c[0x0][0x3c0] ;  /* 0x00007800ff0e77ac */ /* 0x000e620008000a00 */
[----:B------:R-:W-:-:S04]  /*0b90*/  UIADD3 UR8, UPT, UPT, UR40, UR44, URZ ;  /* 0x0000002c28087290 */ /* 0x000fc8000fffe0ff */
[----:B-1----:R-:W-:Y:S02]  /*0ba0*/  UIMAD.WIDE.U32 UR54, UR8, UR14, URZ ;  /* 0x0000000e083672a5 */ /* 0x002fe4000f8e00ff */
[----:B------:R-:W-:-:S04]  /*0bb0*/  UIMAD UR8, UR8, UR15, URZ ;  /* 0x0000000f080872a4 */ /* 0x000fc8000f8e02ff */
[----:B------:R-:W-:-:S06]  /*0bc0*/  UIADD3 UR8, UPT, UPT, UR55, UR8, URZ ;  /* 0x0000000837087290 */ /* 0x000fcc000fffe0ff */
[----:B------:R-:W-:-:S07]  /*0bd0*/  MOV R19, UR8 ;  /* 0x0000000800137c02 */ /* 0x000fce0008000f00 */
.L_x_5:
[----:B------:R-:W1:Y:S01]  /*0be0*/  @!UP1 LDCU.64 UR10, c[0x0][0x588] ;  /* 0x0000b100ff0a97ac */ /* 0x000e620008000a00 */
[----:B------:R-:W2:Y:S01]  /*0bf0*/  LDC R11, c[0x0][0x44c] ;  /* 0x00011300ff0b7b82 */ /* 0x000ea20000000800 */
[----:B------:R-:W3:Y:S01]  /*0c00*/  @UP1 LDCU.64 UR8, c[0x0][0x590] ;  /* 0x0000b200ff0817ac */ /* 0x000ee20008000a00 */
[----:B------:R-:W2:Y:S01]  /*0c10*/  LDCU UR22, c[0x0][0x3e0] ;  /* 0x00007c00ff1677ac */ /* 0x000ea20008000800 */
[----:B-1----:R-:W-:-:S04]  /*0c20*/  @!UP1 UIMAD.WIDE.U32 UR58, UR45, UR10, URZ ;  /* 0x0000000a2d3a92a5 */ /* 0x002fc8000f8e00ff */
[----:B------:R-:W-:Y:S02]  /*0c30*/  @!UP1 UIMAD UR23, UR45, UR11, UR59 ;  /* 0x0000000b2d1792a4 */ /* 0x000fe4000f8e023b */
[----:B---3--:R-:W-:Y:S01]  /*0c40*/  @UP1 UIMAD.WIDE.U32 UR10, UR21, UR8, URZ ;  /* 0x00000008150a12a5 */ /* 0x008fe2000f8e00ff */
[----:B--2---:R-:W-:-:S03]  /*0c50*/  IMAD.WIDE R4, R11, UR22, RZ ;  /* 0x000000160b047c25 */ /* 0x004fc6000f8e02ff */
[----:B------:R-:W-:-:S03]  /*0c60*/  @UP1 UIMAD UR23, UR21, UR9, UR11 ;  /* 0x00000009151712a4 */ /* 0x000fc6000f8e020b */
[----:B------:R-:W-:Y:S01]  /*0c70*/  @UP1 UMOV UR58, UR10 ;  /* 0x0000000a003a1c82 */ /* 0x000fe20008000000 */
[----:B------:R-:W-:Y:S08]  /*0c80*/  BRA.U UP1, `(.L_x_6) ;  /* 0x0000000101447547 */ /* 0x000ff0000b800000 */
[----:B------:R-:W1:Y:S01]  /*0c90*/  LDCU UR10, c[0x0][0x444] ;  /* 0x00008880ff0a77ac */ /* 0x000e620008000800 */
[----:B------:R-:W-:Y:S01]  /*0ca0*/  SHF.R.S32.HI R6, RZ, 0x1f, R11 ;  /* 0x0000001fff067819 */ /* 0x000fe2000001140b */
[----:B------:R-:W-:Y:S02]  /*0cb0*/  USHF.R.S32.HI UR9, URZ, 0x1f, UR22 ;  /* 0x0000001fff097899 */ /* 0x000fe40008011416 */
[----:B-1----:R-:W-:Y:S02]  /*0cc0*/  USHF.R.S32.HI UR8, URZ, 0x1f, UR10 ;  /* 0x0000001fff087899 */ /* 0x002fe4000801140a */
[----:B------:R-:W-:Y:S02]  /*0cd0*/  UIMAD.WIDE.U32 UR10, UR45, UR10, URZ ;  /* 0x0000000a2d0a72a5 */ /* 0x000fe4000f8e00ff */
[----:B------:R-:W-:Y:S02]  /*0ce0*/  UIMAD UR8, UR8, UR45, URZ ;  /* 0x0000002d080872a4 */ /* 0x000fe4000f8e02ff */
[----:B------:R-:W-:-:S02]  /*0cf0*/  UIMAD.WIDE.U32 UR52, UR10, UR22, URZ ;  /* 0x000000160a3472a5 */ /* 0x000fc4000f8e00ff */
[----:B------:R-:W-:-:S04]  /*0d00*/  UIADD3 UR8, UPT, UPT, UR11, UR8, URZ ;  /* 0x000000080b087290 */ /* 0x000fc8000fffe0ff */
[----:B------:R-:W-:Y:S01]  /*0d10*/  UIMAD UR8, UR8, UR22, URZ ;  /* 0x00000016080872a4 */ /* 0x000fe2000f8e02ff */
[----:B------:R-:W-:-:S03]  /*0d20*/  IMAD.WIDE.U32 R2, R11, UR52, RZ ;  /* 0x000000340b027c25 */ /* 0x000fc6000f8e00ff */
[----:B------:R-:W-:-:S04]  /*0d30*/  UIMAD UR8, UR9, UR10, UR8 ;  /* 0x0000000a090872a4 */ /* 0x000fc8000f8e0208 */
[----:B------:R-:W-:-:S06]  /*0d40*/  UIADD3 UR8, UPT, UPT, UR53, UR8, URZ ;  /* 0x0000000835087290 */ /* 0x000fcc000fffe0ff */
[----:B------:R-:W-:-:S04]  /*0d50*/  IMAD R0, R11, UR8, RZ ;  /* 0x000000080b007c24 */ /* 0x000fc8000f8e02ff */
[----:B------:R-:W-:Y:S01]  /*0d60*/  IMAD R0, R6, UR52, R0 ;  /* 0x0000003406007c24 */ /* 0x000fe2000f8e0200 */
[----:B------:R-:W-:-:S04]  /*0d70*/  MOV R6, R2 ;  /* 0x0000000200067202 */ /* 0x000fc80000000f00 */
[----:B------:R-:W-:Y:S01]  /*0d80*/  IADD3 R7, PT, PT, R3, R0, RZ ;  /* 0x0000000003077210 */ /* 0x000fe20007ffe0ff */
[----:B------:R-:W-:Y:S06]  /*0d90*/  BRA `(.L_x_7) ;  /* 0x0000000000107947 */ /* 0x000fec0003800000 */
.L_x_6:
[----:B------:R-:W-:Y:S02]  /*0da0*/  IMAD R0, R5, UR21, RZ ;  /* 0x0000001505007c24 */ /* 0x000fe4000f8e02ff */
[----:B------:R-:W-:-:S05]  /*0db0*/  IMAD.WIDE.U32 R2, R4, UR21, RZ ;  /* 0x0000001504027c25 */ /* 0x000fca000f8e00ff */
[----:B------:R-:W-:Y:S02]  /*0dc0*/  IADD3 R7, PT, PT, R3, R0, RZ ;  /* 0x0000000003077210 */ /* 0x000fe40007ffe0ff */
[----:B------:R-:W-:-:S07]  /*0dd0*/  MOV R6, R2 ;  /* 0x0000000200067202 */ /* 0x000fce0000000f00 */
.L_x_7:
[----:B------:R-:W1:Y:S01]  /*0de0*/  LDCU.U8 UR8, c[0x0][0x548] ;  /* 0x0000a900ff0877ac */ /* 0x000e620008000000 */
[----:B------:R-:W-:Y:S01]  /*0df0*/  IMAD R10, R11, UR28, RZ ;  /* 0x0000001c0b0a7c24 */ /* 0x000fe2000f8e02ff */
[----:B------:R-:W-:Y:S01]  /*0e00*/  USHF.L.U32 UR10, UR45, 0x7, URZ ;  /* 0x000000072d0a7899 */ /* 0x000fe200080006ff */
[----:B------:R-:W2:Y:S03]  /*0e10*/  LDCU.U8 UR56, c[0x0][0x5f0] ;  /* 0x0000be00ff3877ac */ /* 0x000ea60008000000 */
[----:B------:R-:W-:-:S04]  /*0e20*/  USEL UR9, UR10, URZ, UP5 ;  /* 0x000000ff0a097287 */ /* 0x000fc8000a800000 */
[----:B------:R-:W-:-:S04]  /*0e30*/  UIADD3 UR9, UP0, UPT, UR49, UR9, URZ ;  /* 0x0000000931097290 */ /* 0x000fc8000ff1e0ff */
[----:B------:R-:W-:Y:S02]  /*0e40*/  UIADD3.X UR11, UPT, UPT, URZ, UR19, URZ, UP0, !UPT ;  /* 0x00000013ff0b7290 */ /* 0x000fe400087fe4ff */
[----:B-1----:R-:W-:Y:S01]  /*0e50*/  UISETP.NE.AND UP1, UPT, UR8, URZ, UPT ;  /* 0x000000ff0800728c */ /* 0x002fe2000bf25270 */
[----:B------:R-:W-:-:S04]  /*0e60*/  IMAD.WIDE.U32 R2, R4, UR9, RZ ;  /* 0x0000000904027c25 */ /* 0x000fc8000f8e00ff */
[----:B------:R-:W-:-:S04]  /*0e70*/  IMAD R0, R4, UR11, RZ ;  /* 0x0000000b04007c24 */ /* 0x000fc8000f8e02ff */
[----:B------:R-:W-:-:S05]  /*0e80*/  IMAD R0, R5, UR9, R0 ;  /* 0x0000000905007c24 */ /* 0x000fca000f8e0200 */
[----:B------:R-:W-:Y:S01]  /*0e90*/  IADD3 R9, PT, PT, R3, R0, RZ ;  /* 0x0000000003097210 */ /* 0x000fe20007ffe0ff */
[----:B--2---:R-:W-:Y:S06]  /*0ea0*/  BRA.U !UP1, `(.L_x_8) ;  /* 0x00000001091c7547 */ /* 0x004fec000b800000 */
[----:B------:R-:W1:Y:S01]  /*0eb0*/  LDCU UR8, c[0x0][0x434] ;  /* 0x00008680ff0877ac */ /* 0x000e620008000800 */
[----:B------:R-:W2:Y:S01]  /*0ec0*/  LDCU UR55, c[0x0][0x454] ;  /* 0x00008a80ff3777ac */ /* 0x000ea20008000800 */
[----:B------:R-:W-:Y:S02]  /*0ed0*/  UISETP.NE.AND UP0, UPT, UR21, -0x1, UPT ;  /* 0xffffffff1500788c */ /* 0x000fe4000bf05270 */
[----:B-1----:R-:W-:-:S04]  /*0ee0*/  UIMAD UR8, UR45, UR8, URZ ;  /* 0x000000082d0872a4 */ /* 0x002fc8000f8e02ff */
[----:B------:R-:W-:-:S04]  /*0ef0*/  USEL UR8, UR8, UR21, !UP0 ;  /* 0x0000001508087287 */ /* 0x000fc8000c000000 */
[----:B--2---:R-:W-:Y:S01]  /*0f00*/  UIMAD UR55, UR28, UR55, UR8 ;  /* 0x000000371c3772a4 */ /* 0x004fe2000f8e0208 */
[----:B------:R-:W-:Y:S11]  /*0f10*/  BRA `(.L_x_9) ;  /* 0x00000000000c7947 */ /* 0x000ff60003800000 */
.L_x_8:
[----:B------:R-:W1:Y:S01]  /*0f20*/  LDCU UR55, c[0x0][0x434] ;  /* 0x00008680ff3777ac */ /* 0x000e620008000800 */
[----:B------:R-:W-:-:S04]  /*0f30*/  UIMAD UR8, UR45, UR22, UR28 ;  /* 0x000000162d0872a4 */ /* 0x000fc8000f8e021c */
[----:B-1----:R-:W-:-:S12]  /*0f40*/  UIMAD UR55, UR8, UR55, URZ ;  /* 0x00000037083772a4 */ /* 0x002fd8000f8e02ff */
.L_x_9:
[----:B------:R-:W-:Y:S05]  /*0f50*/  BRA.U !UP1, `(.L_x_10) ;  /* 0x0000000109247547 */ /* 0x000fea000b800000 */
[----:B------:R-:W1:Y:S01]  /*0f60*/  LDCU UR8, c[0x0][0x444] ;  /* 0x00008880ff0877ac */ /* 0x000e620008000800 */
[----:B------:R-:W-:Y:S01]  /*0f70*/  UISETP.NE.AND UP0, UPT, UR21, -0x1, UPT ;  /* 0xffffffff1500788c */ /* 0x000fe2000bf05270 */
[----:B------:R-:W2:Y:S10]  /*0f80*/  LDCU UR9, c[0x0][0x430] ;  /* 0x00008600ff0977ac */ /* 0x000eb40008000800 */
[----:B-1----:R-:W-:Y:S01]  /*0f90*/  @!UP0 UIMAD UR21, UR45, UR8, URZ ;  /* 0x000000082d1582a4 */ /* 0x002fe2000f8e02ff */
[----:B------:R-:W2:Y:S03]  /*0fa0*/  LDCU UR8, c[0x0][0x454] ;  /* 0x00008a80ff0877ac */ /* 0x000ea60008000800 */
[----:B------:R-:W-:-:S02]  /*0fb0*/  UIADD3 UR10, UPT, UPT, UR10, UR21, URZ ;  /* 0x000000150a0a7290 */ /* 0x000fc4000fffe0ff */
[----:B--2---:R-:W-:-:S04]  /*0fc0*/  ULEA UR8, UR9, UR8, 0x7 ;  /* 0x0000000809087291 */ /* 0x004fc8000f8e38ff */
[----:B------:R-:W-:Y:S01]  /*0fd0*/  UIMAD UR53, UR8, UR28, UR10 ;  /* 0x0000001c083572a4 */ /* 0x000fe2000f8e020a */
[----:B------:R-:W-:Y:S11]  /*0fe0*/  BRA `(.L_x_11) ;  /* 0x00000000000c7947 */ /* 0x000ff60003800000 */
.L_x_10:
[----:B------:R-:W1:Y:S01]  /*0ff0*/  LDCU UR53, c[0x0][0x444] ;  /* 0x00008880ff3577ac */ /* 0x000e620008000800 */
[----:B------:R-:W-:-:S04]  /*1000*/  UIMAD UR8, UR45, UR22, UR28 ;  /* 0x000000162d0872a4 */ /* 0x000fc8000f8e021c */
[----:B-1----:R-:W-:-:S12]  /*1010*/  UIMAD UR53, UR8, UR53, URZ ;  /* 0x00000035083572a4 */ /* 0x002fd8000f8e02ff */
.L_x_11:
[----:B------:R-:W1:Y:S01]  /*1020*/  LDCU UR9, c[0x0][0x508] ;  /* 0x0000a100ff0977ac */ /* 0x000e620008000800 */
[----:B------:R-:W2:Y:S01]  /*1030*/  S2R R24, SR_TID.X ;  /* 0x0000000000187919 */ /* 0x000ea20000002100 */
[----:B------:R-:W3:Y:S01]  /*1040*/  LDC.64 R14, c[0x0][0x3b0] ;  /* 0x0000ec00ff0e7b82 */ /* 0x000ee20000000a00 */
[----:B------:R-:W-:Y:S01]  /*1050*/  IMAD R20, R11, UR22, RZ ;  /* 0x000000160b147c24 */ /* 0x000fe2000f8e02ff */
[----:B------:R-:W-:Y:S01]  /*1060*/  UIADD3 UR52, UPT, UPT, UR34, UR47, URZ ;  /* 0x0000002f22347290 */ /* 0x000fe2000fffe0ff */
[----:B------:R-:W-:Y:S01]  /*1070*/  ISETP.NE.AND P3, PT, RZ, UR56, PT ;  /* 0x00000038ff007c0c */ /* 0x000fe2000bf65270 */
[----:B------:R-:W4:Y:S01]  /*1080*/  LDCU.64 UR56, c[0x0][0x5e8] ;  /* 0x0000bd00ff3877ac */ /* 0x000f220008000a00 */
[----:B------:R-:W-:Y:S03]  /*1090*/  BSSY.RECONVERGENT B1, `(.L_x_1) ;  /* 0x000079f000017945 */ /* 0x000fe60003800200 */
[----:B------:R-:W5:Y:S01]  /*10a0*/  LDC.64 R12, c[0x0][0x5f8] ;  /* 0x00017e00ff0c7b82 */ /* 0x000f620000000a00 */
[----:B------:R-:W-:-:S02]  /*10b0*/  UIADD3 UR53, UPT, UPT, UR49, UR53, URZ ;  /* 0x0000003531357290 */ /* 0x000fc4000fffe0ff */
[----:B------:R-:W-:Y:S02]  /*10c0*/  UIADD3 UR55, UPT, UPT, UR49, UR55, URZ ;  /* 0x0000003731377290 */ /* 0x000fe4000fffe0ff */
[----:B-1----:R-:W-:-:S04]  /*10d0*/  UIADD3 UR9, UPT, UPT, UR52, -UR9, -UR37 ;  /* 0x8000000934097290 */ /* 0x002fc8000fffe825 */
[----:B------:R-:W-:Y:S02]  /*10e0*/  USHF.R.S32.HI UR8, URZ, 0x1f, UR9 ;  /* 0x0000001fff087899 */ /* 0x000fe40008011409 */
[----:B----4-:R-:W-:Y:S02]  /*10f0*/  UIMAD.WIDE UR56, UR53, 0x4, UR56 ;  /* 0x00000004353878a5 */ /* 0x010fe4000f8e0238 */
[----:B------:R-:W-:-:S04]  /*1100*/  ULEA.HI UR8, UR8, UR9, URZ, 0x6 ;  /* 0x0000000908087291 */ /* 0x000fc8000f8f30ff */
[----:B------:R-:W-:Y:S01]  /*1110*/  USHF.R.S32.HI UR51, URZ, 0x6, UR8 ;  /* 0x00000006ff337899 */ /* 0x000fe20008011408 */
[----:B--2---:R-:W-:Y:S01]  /*1120*/  IMAD.SHL.U32 R25, R24, 0x8, RZ ;  /* 0x0000000818197824 */ /* 0x004fe200078e00ff */
[----:B------:R-:W-:Y:S02]  /*1130*/  SHF.R.U32.HI R23, RZ, 0x3, R24 ;  /* 0x00000003ff177819 */ /* 0x000fe40000011618 */
[----:B------:R-:W-:-:S03]  /*1140*/  UISETP.LT.AND UP0, UPT, URZ, UR51, UPT ;  /* 0x00000033ff00728c */ /* 0x000fc6000bf01270 */
[----:B------:R-:W1:Y:S01]  /*1150*/  LDCU.128 UR8, c[0x0][0x590] ;  /* 0x0000b200ff0877ac */ /* 0x000e620008000c00 */
[----:B------:R-:W-:Y:S01]  /*1160*/  LOP3.LUT R8, R25, 0x38, RZ, 0xc0, !PT ;  /* 0x0000003819087812 */ /* 0x000fe200078ec0ff */
[----:B------:R-:W-:-:S03]  /*1170*/  USEL UR51, URZ, UR51, !UP0 ;  /* 0x00000033ff337287 */ /* 0x000fc6000c000000 */
[----:B------:R-:W-:Y:S01]  /*1180*/  IADD3 R4, P0, PT, R8, UR58, RZ ;  /* 0x0000003a08047c10 */ /* 0x000fe2000ff1e0ff */
[----:B------:R-:W2:Y:S04]  /*1190*/  LDCU.64 UR58, c[0x0][0x420] ;  /* 0x00008400ff3a77ac */ /* 0x000ea80008000a00 */
[----:B------:R-:W-:Y:S01]  /*11a0*/  IMAD.X R5, RZ, RZ, UR23, P0 ;  /* 0x00000017ff057e24 */ /* 0x000fe200080e06ff */
[----:B------:R-:W-:Y:S01]  /*11b0*/  IADD3 R17, P1, P0, R2, R6, R10 ;  /* 0x0000000602117210 */ /* 0x000fe2000783e00a */
[----:B------:R-:W4:Y:S01]  /*11c0*/  LDCU.64 UR22, c[0x0][0x3c8] ;  /* 0x00007900ff1677ac */ /* 0x000f220008000a00 */
[----:B------:R-:W-:Y:S01]  /*11d0*/  SHF.R.U32.HI R6, RZ, 0x5, R24 ;  /* 0x00000005ff067819 */ /* 0x000fe20000011618 */
[----:B------:R-:W-:Y:S01]  /*11e0*/  UISETP.GT.AND UP0, UPT, UR46, UR51, UPT ;  /* 0x000000332e00728c */ /* 0x000fe2000bf04270 */
[----:B-1----:R-:W-:Y:S01]  /*11f0*/  IMAD.U32 R3, RZ, RZ, UR8 ;  /* 0x00000008ff037e24 */ /* 0x002fe2000f8e00ff */
[----:B------:R-:W-:Y:S01]  /*1200*/  UIMAD UR21, UR19, UR8, URZ ;  /* 0x00000008131572a4 */ /* 0x000fe2000f8e02ff */
[----:B------:R-:W-:-:S02]  /*1210*/  IMAD.U32 R0, RZ, RZ, UR10 ;  /* 0x0000000aff007e24 */ /* 0x000fc4000f8e00ff */
[----:B------:R-:W-:Y:S01]  /*1220*/  IMAD.WIDE.U32 R2, R3, UR49, R4 ;  /* 0x0000003103027c25 */ /* 0x000fe2000f8e0004 */
[----:B------:R-:W-:Y:S01]  /*1230*/  SHF.R.S32.HI R4, RZ, 0x1f, R10 ;  /* 0x0000001fff047819 */ /* 0x000fe2000001140a */
[----:B------:R-:W-:Y:S01]  /*1240*/  UIMAD UR21, UR49, UR9, UR21 ;  /* 0x00000009311572a4 */ /* 0x000fe2000f8e0215 */
[----:B------:R-:W-:Y:S01]  /*1250*/  LOP3.LUT R5, R24, 0x1f, RZ, 0xc0, !PT ;  /* 0x0000001f18057812 */ /* 0x000fe200078ec0ff */
[----:B---3--:R-:W-:Y:S01]  /*1260*/  IMAD R10, R14, UR19, RZ ;  /* 0x000000130e0a7c24 */ /* 0x008fe2000f8e02ff */
[----:B------:R-:W-:Y:S01]  /*1270*/  IADD3.X R18, PT, PT, R9, R7, R4, P1, P0 ;  /* 0x0000000709127210 */ /* 0x000fe20000fe0404 */
[----:B------:R-:W-:Y:S01]  /*1280*/  IMAD.MOV.U32 R9, RZ, RZ, RZ ;  /* 0x000000ffff097224 */ /* 0x000fe200078e00ff */
[----:B--2---:R-:W-:Y:S01]  /*1290*/  UIMAD.WIDE UR58, UR55, 0x4, UR58 ;  /* 0x00000004373a78a5 */ /* 0x004fe2000f8e023a */
[----:B------:R-:W-:Y:S02]  /*12a0*/  VIADD R3, R3, UR21 ;  /* 0x0000001503037c36 */ /* 0x000fe40008000000 */
[----:B------:R-:W-:-:S02]  /*12b0*/  IMAD R11, R20, R6, R5 ;  /* 0x00000006140b7224 */ /* 0x000fc400078e0205 */
[----:B------:R-:W-:-:S04]  /*12c0*/  IMAD.WIDE.U32 R4, R14, UR49, R8 ;  /* 0x000000310e047c25 */ /* 0x000fc8000f8e0008 */
[----:B------:R-:W-:Y:S01]  /*12d0*/  IMAD.WIDE.U32 R2, R0, UR28, R2 ;  /* 0x0000001c00027c25 */ /* 0x000fe2000f8e0002 */
[----:B------:R-:W-:Y:S01]  /*12e0*/  IADD3 R4, P0, PT, R4, UR18, RZ ;  /* 0x0000001204047c10 */ /* 0x000fe2000ff1e0ff */
[----:B------:R-:W1:Y:S02]  /*12f0*/  LDCU.64 UR18, c[0x0][0x550] ;  /* 0x0000aa00ff1277ac */ /* 0x000e640008000a00 */
[----:B------:R-:W-:Y:S02]  /*1300*/  IMAD.U32 R0, RZ, RZ, UR11 ;  /* 0x0000000bff007e24 */ /* 0x000fe4000f8e00ff */
[----:B-----5:R-:W-:Y:S01]  /*1310*/  IMAD.WIDE.U32 R6, R12, UR26, RZ ;  /* 0x0000001a0c067c25 */ /* 0x020fe2000f8e00ff */
[----:B------:R-:W2:Y:S03]  /*1320*/  LDCU.64 UR10, c[0x0][0x570] ;  /* 0x0000ae00ff0a77ac */ /* 0x000ea60008000a00 */
[----:B------:R-:W-:-:S02]  /*1330*/  IMAD R10, R15, UR49, R10 ;  /* 0x000000310f0a7c24 */ /* 0x000fc4000f8e020a */
[----:B------:R-:W-:Y:S01]  /*1340*/  IMAD R3, R0, UR28, R3 ;  /* 0x0000001c00037c24 */ /* 0x000fe2000f8e0203 */
[----:B------:R-:W-:Y:S01]  /*1350*/  SEL R0, R6, RZ, P3 ;  /* 0x000000ff06007207 */ /* 0x000fe20001800000 */
[----:B------:R-:W-:Y:S01]  /*1360*/  IMAD R12, R13, UR26, R7 ;  /* 0x0000001a0d0c7c24 */ /* 0x000fe2000f8e0207 */
[----:B------:R-:W-:Y:S01]  /*1370*/  IADD3.X R5, PT, PT, R5, UR20, R10, P0, !PT ;  /* 0x0000001405057c10 */ /* 0x000fe200087fe40a */
[----:B------:R-:W3:Y:S01]  /*1380*/  LDCU.64 UR20, c[0x0][0x380] ;  /* 0x00007000ff1477ac */ /* 0x000ee20008000a00 */
[----:B----4-:R-:W-:Y:S01]  /*1390*/  MOV R6, UR22 ;  /* 0x0000001600067c02 */ /* 0x010fe20008000f00 */
[----:B------:R-:W-:Y:S01]  /*13a0*/  IMAD.SHL.U32 R10, R20, 0x40, RZ ;  /* 0x00000040140a7824 */ /* 0x000fe200078e00ff */
[----:B------:R-:W-:Y:S01]  /*13b0*/  IADD3 R13, P1, P0, R11, R17, R0 ;  /* 0x000000110b0d7210 */ /* 0x000fe2000783e000 */
[----:B------:R-:W-:Y:S01]  /*13c0*/  IMAD.U32 R0, RZ, RZ, UR23 ;  /* 0x00000017ff007e24 */ /* 0x000fe2000f8e00ff */
[----:B------:R-:W-:Y:S01]  /*13d0*/  SHF.R.S32.HI R11, RZ, 0x1f, R11 ;  /* 0x0000001fff0b7819 */ /* 0x000fe2000001140b */
[----:B------:R-:W-:Y:S01]  /*13e0*/  IMAD.WIDE.U32 R6, R6, UR28, R4 ;  /* 0x0000001c06067c25 */ /* 0x000fe2000f8e0004 */
[----:B------:R-:W-:Y:S01]  /*13f0*/  SHF.L.U64.HI R17, R14, 0x5, R15 ;  /* 0x000000050e117819 */ /* 0x000fe2000001020f */
[----:B------:R-:W-:-:S02]  /*1400*/  USHF.L.U64.HI UR22, UR8, 0x5, UR9 ;  /* 0x0000000508167899 */ /* 0x000fc40008010209 */
[----:B------:R-:W-:Y:S01]  /*1410*/  IMAD.WIDE.U32 R4, R23, UR8, R2 ;  /* 0x0000000817047c25 */ /* 0x000fe2000f8e0002 */
[----:B------:R-:W-:Y:S02]  /*1420*/  SEL R2, R12, RZ, P3 ;  /* 0x000000ff0c027207 */ /* 0x000fe40001800000 */
[----:B------:R-:W-:Y:S01]  /*1430*/  LOP3.LUT R12, R8, 0x80, RZ, 0xfc, !PT ;  /* 0x00000080080c7812 */ /* 0x000fe200078efcff */
[----:B------:R-:W-:Y:S01]  /*1440*/  IMAD R3, R0, UR28, R7 ;  /* 0x0000001c00037c24 */ /* 0x000fe2000f8e0207 */
[----:B------:R-:W-:Y:S01]  /*1450*/  IADD3.X R11, PT, PT, R11, R18, R2, P1, P0 ;  /* 0x000000120b0b7210 */ /* 0x000fe20000fe0402 */
[----:B------:R-:W-:Y:S01]  /*1460*/  IMAD.MOV.U32 R2, RZ, RZ, R6 ;  /* 0x000000ffff027224 */ /* 0x000fe200078e0006 */
[----:B-1----:R-:W-:Y:S01]  /*1470*/  LEA R28, P2, R4, UR18, 0x1 ;  /* 0x00000012041c7c11 */ /* 0x002fe2000f8408ff */
[C---:B------:R-:W-:Y:S01]  /*1480*/  IMAD R0, R23.reuse, UR9, R5 ;  /* 0x0000000917007c24 */ /* 0x040fe2000f8e0205 */
[----:B------:R-:W-:Y:S01]  /*1490*/  IADD3 R5, P0, PT, R10, R13, RZ ;  /* 0x0000000d0a057210 */ /* 0x000fe20007f1e0ff */
[C---:B------:R-:W-:Y:S01]  /*14a0*/  IMAD.WIDE.U32 R2, R23.reuse, R14, R2 ;  /* 0x0000000e17027225 */ /* 0x040fe200078e0002 */
[----:B------:R-:W-:Y:S01]  /*14b0*/  SHF.L.U32 R14, R14, 0x5, RZ ;  /* 0x000000050e0e7819 */ /* 0x000fe200000006ff */
[----:B------:R1:W-:Y:S01]  /*14c0*/  STL [R1+0x40], R28 ;  /* 0x0000401c01007387 */ /* 0x0003e20000100800 */
[----:B------:R-:W-:Y:S01]  /*14d0*/  LEA.HI.X R27, R4, UR19, R0, 0x1, P2 ;  /* 0x00000013041b7c11 */ /* 0x000fe200090f0c00 */
[C---:B------:R-:W-:Y:S01]  /*14e0*/  IMAD R0, R23.reuse, R15, R3 ;  /* 0x0000000f17007224 */ /* 0x040fe200078e0203 */
[----:B------:R-:W-:Y:S01]  /*14f0*/  LEA.HI.X.SX32 R4, R10, R11, 0x1, P0 ;  /* 0x0000000b0a047211 */ /* 0x000fe200000f0eff */
[----:B------:R-:W-:Y:S01]  /*1500*/  VIADD R18, R23, 0x20 ;  /* 0x0000002017127836 */ /* 0x000fe20000000000 */
[C---:B--2---:R-:W-:Y:S01]  /*1510*/  LEA R30, P0, R5.reuse, UR10, 0x2 ;  /* 0x0000000a051e7c11 */ /* 0x044fe2000f8010ff */
[----:B------:R1:W-:Y:S01]  /*1520*/  STL [R1+0x3c], R27 ;  /* 0x00003c1b01007387 */ /* 0x0003e20000100800 */
[C---:B---3--:R-:W-:Y:S01]  /*1530*/  LEA R26, P1, R2.reuse, UR20, 0x1 ;  /* 0x00000014021a7c11 */ /* 0x048fe2000f8208ff */
[----:B------:R-:W-:Y:S01]  /*1540*/  USHF.L.U32 UR18, UR8, 0x5, URZ ;  /* 0x0000000508127899 */ /* 0x000fe200080006ff */
[----:B------:R-:W-:Y:S01]  /*1550*/  LEA.HI.X R31, R5, UR11, R4, 0x2, P0 ;  /* 0x0000000b051f7c11 */ /* 0x000fe200080f1404 */
[----:B------:R-:W-:Y:S01]  /*1560*/  UMOV UR10, UR56 ;  /* 0x00000038000a7c82 */ /* 0x000fe20008000000 */
[----:B------:R-:W-:Y:S01]  /*1570*/  LEA.HI.X R20, R2, UR21, R0, 0x1, P1 ;  /* 0x0000001502147c11 */ /* 0x000fe200088f0c00 */
[----:B------:R1:W-:Y:S01]  /*1580*/  STL [R1+0x38], R26 ;  /* 0x0000381a01007387 */ /* 0x0003e20000100800 */
[----:B------:R-:W-:Y:S01]  /*1590*/  IADD3 R13, P0, PT, R23, 0x20, RZ ;  /* 0x00000020170d7810 */ /* 0x000fe20007f1e0ff */
[----:B------:R-:W-:Y:S01]  /*15a0*/  UMOV UR11, UR57 ;  /* 0x00000039000b7c82 */ /* 0x000fe20008000000 */
[----:B------:R-:W-:Y:S01]  /*15b0*/  LOP3.LUT R11, R8, 0x40, RZ, 0xfc, !PT ;  /* 0x00000040080b7812 */ /* 0x000fe200078efcff */
[----:B------:R1:W-:Y:S02]  /*15c0*/  STL.64 [R1+0x28], R30 ;  /* 0x0000281e01007387 */ /* 0x0003e40000100a00 */
[----:B------:R-:W-:-:S02]  /*15d0*/  IMAD.X R15, RZ, RZ, RZ, P0 ;  /* 0x000000ffff0f7224 */ /* 0x000fc400000e06ff */
[----:B------:R1:W-:Y:S01]  /*15e0*/  STL [R1+0x34], R20 ;  /* 0x0000341401007387 */ /* 0x0003e20000100800 */
[----:B------:R-:W-:Y:S05]  /*15f0*/  BRA.U UP0, `(.L_x_12) ;  /* 0x0000000900147547 */ /* 0x000fea000b800000 */
[----:B------:R-:W-:Y:S05]  /*1600*/  BRA.U UP2, `(.L_x_13) ;  /* 0x0000000102307547 */ /* 0x000fea000b800000 */
[----:B------:R-:W2:Y:S01]  /*1610*/  LDCU.64 UR14, c[0x0][0x5c0] ;  /* 0x0000b800ff0e77ac */ /* 0x000ea20008000a00 */
[----:B------:R-:W3:Y:S01]  /*1620*/  LDCU.64 UR8, c[0x0][0x5a8] ;  /* 0x0000b500ff0877ac */ /* 0x000ee20008000a00 */
[----:B------:R-:W-:-:S04]  /*1630*/  USHF.R.S32.HI UR10, URZ, 0x1f, UR40 ;  /* 0x0000001fff0a7899 */ /* 0x000fc80008011428 */
[----:B--2---:R-:W-:Y:S02]  /*1640*/  UIMAD UR10, UR10, UR14, URZ ;  /* 0x0000000e0a0a72a4 */ /* 0x004fe4000f8e02ff */
[----:B------:R-:W-:Y:S02]  /*1650*/  UIMAD.WIDE.U32 UR16, UR40, UR14, URZ ;  /* 0x0000000e281072a5 */ /* 0x000fe4000f8e00ff */
[----:B------:R-:W-:-:S04]  /*1660*/  UIMAD UR10, UR40, UR15, UR10 ;  /* 0x0000000f280a72a4 */ /* 0x000fc8000f8e020a */
[----:B------:R-:W-:-:S03]  /*1670*/  UIADD3 UR11, UPT, UPT, UR17, UR10, URZ ;  /* 0x0000000a110b7290 */ /* 0x000fc6000fffe0ff */
[----:B------:R-:W-:Y:S02]  /*1680*/  UMOV UR10, UR16 ;  /* 0x00000010000a7c82 */ /* 0x000fe40008000000 */
[----:B---3--:R-:W-:-:S04]  /*1690*/  UIMAD.WIDE.U32 UR18, UR45, UR8, UR10 ;  /* 0x000000082d1272a5 */ /* 0x008fc8000f8e000a */
[----:B------:R-:W-:-:S06]  /*16a0*/  UIMAD UR9, UR45, UR9, UR19 ;  /* 0x000000092d0972a4 */ /* 0x000fcc000f8e0213 */
[----:B------:R-:W-:Y:S01]  /*16b0*/  MOV R0, UR9 ;  /* 0x0000000900007c02 */ /* 0x000fe20008000f00 */
[----:B------:R-:W-:Y:S05]  /*16c0*/  BRA `(.L_x_14) ;  /* 0x0000000000187947 */ /* 0x000fea0003800000 */
.L_x_13:
[----:B------:R-:W2:Y:S01]  /*16d0*/  LDCU.64 UR14, c[0x0][0x5c0] ;  /* 0x0000b800ff0e77ac */ /* 0x000ea20008000a00 */
[----:B------:R-:W-:-:S04]  /*16e0*/  UIADD3 UR8, UPT, UPT, UR40, UR44, URZ ;  /* 0x0000002c28087290 */ /* 0x000fc8000fffe0ff */
[----:B--2---:R-:W-:Y:S02]  /*16f0*/  UIMAD.WIDE.U32 UR18, UR8, UR14, URZ ;  /* 0x0000000e081272a5 */ /* 0x004fe4000f8e00ff */
[----:B------:R-:W-:-:S04]  /*1700*/  UIMAD UR8, UR8, UR15, URZ ;  /* 0x0000000f080872a4 */ /* 0x000fc8000f8e02ff */
[----:B------:R-:W-:-:S06]  /*1710*/  UIADD3 UR8, UPT, UPT, UR19, UR8, URZ ;  /* 0x0000000813087290 */ /* 0x000fcc000fffe0ff */
[----:B------:R-:W-:Y:S02]  /*1720*/  MOV R0, UR8 ;  /* 0x0000000800007c02 */ /* 0x000fe40008000f00 */
.L_x_14:
        /* <DEDUP_REMOVED lines=12> */
[----:B------:R-:W-:Y:S06]  /*17f0*/  BRA `(.L_x_16) ;  /* 0x0000000000187947 */ /* 0x000fec0003800000 */
.L_x_15:
[----:B------:R-:W2:Y:S01]  /*1800*/  LDCU.64 UR10, c[0x0][0x5c8] ;  /* 0x0000b900ff0a77ac */ /* 0x000ea20008000a00 */
[----:B------:R-:W-:-:S04]  /*1810*/  UIADD3 UR40, UPT, UPT, UR40, UR44, URZ ;  /* 0x0000002c28287290 */ /* 0x000fc8000fffe0ff */
[----:B--2---:R-:W-:Y:S02]  /*1820*/  UIMAD.WIDE.U32 UR16, UR40, UR10, URZ ;  /* 0x0000000a281072a5 */ /* 0x004fe4000f8e00ff */
[----:B------:R-:W-:-:S04]  /*1830*/  UIMAD UR40, UR40, UR11, URZ ;  /* 0x0000000b282872a4 */ /* 0x000fc8000f8e02ff */
[----:B------:R-:W-:-:S06]  /*1840*/  UIADD3 UR40, UPT, UPT, UR17, UR40, URZ ;  /* 0x0000002811287290 */ /* 0x000fcc000fffe0ff */
[----:B------:R-:W-:-:S07]  /*1850*/  MOV R10, UR40 ;  /* 0x00000028000a7c02 */ /* 0x000fce0008000f00 */
.L_x_16:
[----:B------:R-:W2:Y:S01]  /*1860*/  LDCU.64 UR8, c[0x0][0x5d8] ;  /* 0x0000bb00ff0877ac */ /* 0x000ea20008000a00 */
[----:B------:R-:W-:Y:S01]  /*1870*/  IMAD.U32 R2, RZ, RZ, UR14 ;  /* 0x0000000eff027e24 */ /* 0x000fe2000f8e00ff */
[----:B------:R-:W-:Y:S01]  /*1880*/  BSSY.RECONVERGENT B0, `(.L_x_17) ;  /* 0x000001c000007945 */ /* 0x000fe20003800200 */
[----:B------:R-:W-:Y:S02]  /*1890*/  UIADD3 UR37, UPT, UPT, -UR34, UR37, URZ ;  /* 0x0000002522257290 */ /* 0x000fe4000fffe1ff */
[----:B------:R-:W-:Y:S01]  /*18a0*/  IMAD.WIDE.U32 R2, R2, UR34, R8 ;  /* 0x0000002202027c25 */ /* 0x000fe2000f8e0008 */
[----:B------:R-:W-:-:S04]  /*18b0*/  UIMAD UR17, UR31, UR14, URZ ;  /* 0x0000000e1f1172a4 */ /* 0x000fc8000f8e02ff */
[----:B------:R-:W-:Y:S01]  /*18c0*/  UIMAD UR17, UR34, UR15, UR17 ;  /* 0x0000000f221172a4 */ /* 0x000fe2000f8e0211 */
[----:B------:R-:W-:Y:S02]  /*18d0*/  ISETP.GE.AND P5, PT, R23, UR37, PT ;  /* 0x0000002517007c0c */ /* 0x000fe4000bfa6270 */
[----:B------:R-:W-:Y:S02]  /*18e0*/  IADD3 R2, P0, PT, R2, UR18, RZ ;  /* 0x0000001202027c10 */ /* 0x000fe4000ff1e0ff */
[----:B------:R-:W-:Y:S02]  /*18f0*/  ISETP.GE.AND P4, PT, R18, UR37, PT ;  /* 0x0000002512007c0c */ /* 0x000fe4000bf86270 */
[----:B------:R-:W-:Y:S01]  /*1900*/  IADD3.X R3, PT, PT, R0, UR17, R3, P0, !PT ;  /* 0x0000001100037c10 */ /* 0x000fe200087fe403 */
[----:B--2---:R-:W-:Y:S01]  /*1910*/  IMAD.U32 R0, RZ, RZ, UR9 ;  /* 0x00000009ff007e24 */ /* 0x004fe2000f8e00ff */
[----:B------:R-:W-:-:S05]  /*1920*/  MOV R4, UR8 ;  /* 0x0000000800047c02 */ /* 0x000fca0008000f00 */
[----:B------:R-:W-:-:S04]  /*1930*/  IMAD.WIDE.U32 R4, R4, UR28, R2 ;  /* 0x0000001c04047c25 */ /* 0x000fc8000f8e0002 */
[----:B------:R-:W-:Y:S01]  /*1940*/  IMAD R0, R0, UR28, R5 ;  /* 0x0000001c00007c24 */ /* 0x000fe2000f8e0205 */
[----:B------:R-:W-:Y:S06]  /*1950*/  @P5 BRA `(.L_x_18) ;  /* 0x0000000000385947 */ /* 0x000fec0003800000 */
[----:B------:R-:W2:Y:S01]  /*1960*/  LDCU UR17, c[0x0][0x440] ;  /* 0x00008800ff1177ac */ /* 0x000ea20008000800 */
[----:B------:R-:W-:Y:S02]  /*1970*/  IMAD.MOV.U32 R2, RZ, RZ, R4 ;  /* 0x000000ffff027224 */ /* 0x000fe400078e0004 */
[----:B------:R-:W-:Y:S01]  /*1980*/  IMAD.MOV.U32 R3, RZ, RZ, R0 ;  /* 0x000000ffff037224 */ /* 0x000fe200078e0000 */
[----:B------:R-:W3:Y:S01]  /*1990*/  LDCU.64 UR8, c[0x0][0x560] ;  /* 0x0000ac00ff0877ac */ /* 0x000ee20008000a00 */
[----:B------:R-:W-:-:S04]  /*19a0*/  IMAD.WIDE.U32 R6, R23, UR14, R2 ;  /* 0x0000000e17067c25 */ /* 0x000fc8000f8e0002 */
[----:B------:R-:W-:Y:S01]  /*19b0*/  IMAD R3, R23, UR15, R7 ;  /* 0x0000000f17037c24 */ /* 0x000fe2000f8e0207 */
[----:B--2---:R-:W-:Y:S02]  /*19c0*/  ISETP.GE.AND P3, PT, R8, UR17, PT ;  /* 0x0000001108007c0c */ /* 0x004fe4000bf66270 */
[----:B------:R-:W-:Y:S02]  /*19d0*/  ISETP.GE.AND P2, PT, R11, UR17, PT ;  /* 0x000000110b007c0c */ /* 0x000fe4000bf46270 */
[----:B------:R-:W-:Y:S02]  /*19e0*/  ISETP.GE.AND P1, PT, R12, UR17, PT ;  /* 0x000000110c007c0c */ /* 0x000fe4000bf26270 */
[----:B---3--:R-:W-:-:S04]  /*19f0*/  LEA R2, P0, R6, UR8, 0x1 ;  /* 0x0000000806027c11 */ /* 0x008fc8000f8008ff */
[----:B------:R-:W-:-:S05]  /*1a00*/  LEA.HI.X R3, R6, UR9, R3, 0x1, P0 ;  /* 0x0000000906037c11 */ /* 0x000fca00080f0c03 */
[----:B------:R2:W-:Y:S04]  /*1a10*/  @!P3 STG.E.128 desc[UR38][R2.64], RZ ;  /* 0x000000ff0200b986 */ /* 0x0005e8000c101d26 */
[----:B------:R2:W-:Y:S04]  /*1a20*/  @!P2 STG.E.128 desc[UR38][R2.64+0x80], RZ ;  /* 0x000080ff0200a986 */ /* 0x0005e8000c101d26 */
[----:B------:R2:W-:Y:S02]  /*1a30*/  @!P1 STG.E.128 desc[UR38][R2.64+0x100], RZ ;  /* 0x000100ff02009986 */ /* 0x0005e4000c101d26 */
.L_x_18:
[----:B------:R-:W-:Y:S05]  /*1a40*/  BSYNC.RECONVERGENT B0 ;  /* 0x0000000000007941 */ /* 0x000fea0003800200 */
.L_x_17:
[----:B------:R-:W-:Y:S04]  /*1a50*/  BSSY.RECONVERGENT B0, `(.L_x_19) ;  /* 0x0000011000007945 */ /* 0x000fe80003800200 */
[----:B------:R-:W-:Y:S05]  /*1a60*/  @P4 BRA `(.L_x_20) ;  /* 0x00000000003c4947 */ /* 0x000fea0003800000 */
[----:B------:R-:W3:Y:S01]  /*1a70*/  LDCU UR17, c[0x0][0x440] ;  /* 0x00008800ff1177ac */ /* 0x000ee20008000800 */
[----:B--2---:R-:W-:Y:S02]  /*1a80*/  IMAD R2, R15, UR14, RZ ;  /* 0x0000000e0f027c24 */ /* 0x004fe4000f8e02ff */
[----:B------:R-:W-:Y:S01]  /*1a90*/  IMAD.MOV.U32 R5, RZ, RZ, R0 ;  /* 0x000000ffff057224 */ /* 0x000fe200078e0000 */
[----:B------:R-:W2:Y:S01]  /*1aa0*/  LDCU.64 UR8, c[0x0][0x560] ;  /* 0x0000ac00ff0877ac */ /* 0x000ea20008000a00 */
[C---:B------:R-:W-:Y:S02]  /*1ab0*/  IMAD R0, R13.reuse, UR15, R2 ;  /* 0x0000000f0d007c24 */ /* 0x040fe4000f8e0202 */
[----:B------:R-:W-:-:S04]  /*1ac0*/  IMAD.WIDE.U32 R4, R13, UR14, R4 ;  /* 0x0000000e0d047c25 */ /* 0x000fc8000f8e0004 */
[----:B------:R-:W-:Y:S01]  /*1ad0*/  IMAD.IADD R0, R5, 0x1, R0 ;  /* 0x0000000105007824 */ /* 0x000fe200078e0200 */
[----:B---3--:R-:W-:Y:S02]  /*1ae0*/  ISETP.GE.AND P2, PT, R8, UR17, PT ;  /* 0x0000001108007c0c */ /* 0x008fe4000bf46270 */
[----:B------:R-:W-:Y:S02]  /*1af0*/  ISETP.GE.AND P1, PT, R11, UR17, PT ;  /* 0x000000110b007c0c */ /* 0x000fe4000bf26270 */
[----:B------:R-:W-:Y:S02]  /*1b00*/  ISETP.GE.AND P0, PT, R12, UR17, PT ;  /* 0x000000110c007c0c */ /* 0x000fe4000bf06270 */
[----:B--2---:R-:W-:-:S04]  /*1b10*/  LEA R2, P3, R4, UR8, 0x1 ;  /* 0x0000000804027c11 */ /* 0x004fc8000f8608ff */
[----:B------:R-:W-:-:S05]  /*1b20*/  LEA.HI.X R3, R4, UR9, R0, 0x1, P3 ;  /* 0x0000000904037c11 */ /* 0x000fca00098f0c00 */
[----:B------:R3:W-:Y:S04]  /*1b30*/  @!P2 STG.E.128 desc[UR38][R2.64], RZ ;  /* 0x000000ff0200a986 */ /* 0x0007e8000c101d26 */
[----:B------:R3:W-:Y:S04]  /*1b40*/  @!P1 STG.E.128 desc[UR38][R2.64+0x80], RZ ;  /* 0x000080ff02009986 */ /* 0x0007e8000c101d26 */
[----:B------:R3:W-:Y:S02]  /*1b50*/  @!P0 STG.E.128 desc[UR38][R2.64+0x100], RZ ;  /* 0x000100ff02008986 */ /* 0x0007e4000c101d26 */
.L_x_20:
[----:B------:R-:W-:Y:S05]  /*1b60*/  BSYNC.RECONVERGENT B0 ;  /* 0x0000000000007941 */ /* 0x000fea0003800200 */
.L_x_19:
[----:B------:R-:W4:Y:S01]  /*1b70*/  LDCU.64 UR8, c[0x0][0x5e0] ;  /* 0x0000bc00ff0877ac */ /* 0x000f220008000a00 */
[----:B--23--:R-:W-:Y:S01]  /*1b80*/  MOV R2, UR10 ;  /* 0x0000000a00027c02 */ /* 0x00cfe20008000f00 */
[----:B------:R-:W-:Y:S01]  /*1b90*/  BSSY.RECONVERGENT B0, `(.L_x_21) ;  /* 0x0000019000007945 */ /* 0x000fe20003800200 */
[----:B------:R-:W-:-:S03]  /*1ba0*/  UIMAD UR31, UR31, UR10, URZ ;  /* 0x0000000a1f1f72a4 */ /* 0x000fc6000f8e02ff */
[----:B------:R-:W-:Y:S01]  /*1bb0*/  IMAD.WIDE.U32 R2, R2, UR34, R8 ;  /* 0x0000002202027c25 */ /* 0x000fe2000f8e0008 */
[----:B------:R-:W-:Y:S02]  /*1bc0*/  UIMAD UR31, UR34, UR11, UR31 ;  /* 0x0000000b221f72a4 */ /* 0x000fe4000f8e021f */
[----:B------:R-:W-:-:S04]  /*1bd0*/  IADD3 R2, P0, PT, R2, UR16, RZ ;  /* 0x0000001002027c10 */ /* 0x000fc8000ff1e0ff */
[----:B------:R-:W-:Y:S02]  /*1be0*/  IADD3.X R3, PT, PT, R10, UR31, R3, P0, !PT ;  /* 0x0000001f0a037c10 */ /* 0x000fe400087fe403 */
[----:B----4-:R-:W-:Y:S02]  /*1bf0*/  MOV R4, UR8 ;  /* 0x0000000800047c02 */ /* 0x010fe40008000f00 */
[----:B------:R-:W-:-:S03]  /*1c00*/  MOV R0, UR9 ;  /* 0x0000000900007c02 */ /* 0x000fc60008000f00 */
        /* <DEDUP_REMOVED lines=17> */
.L_x_22:
[----:B------:R-:W-:Y:S05]  /*1d20*/  BSYNC.RECONVERGENT B0 ;  /* 0x0000000000007941 */ /* 0x000fea0003800200 */
.L_x_21:
        /* <DEDUP_REMOVED lines=10> */
[----:B--2---:R-:W-:-:S04]  /*1dd0*/  LEA R2, P2, R4, UR8, 0x1 ;  /* 0x0000000804027c11 */ /* 0x004fc8000f8408ff */
[----:B------:R-:W-:-:S05]  /*1de0*/  LEA.HI.X R3, R4, UR9, R0, 0x1, P2 ;  /* 0x0000000904037c11 */ /* 0x000fca00090f0c00 */
[----:B------:R2:W-:Y:S04]  /*1df0*/  @!P1 STG.E.128 desc[UR38][R2.64], RZ ;  /* 0x000000ff02009986 */ /* 0x0005e8000c101d26 */
[----:B------:R2:W-:Y:S01]  /*1e00*/  @!P0 STG.E.128 desc[UR38][R2.64+0x80], RZ ;  /* 0x000080ff02008986 */ /* 0x0005e2000c101d26 */
[----:B------:R-:W-:-:S13]  /*1e10*/  ISETP.GE.AND P0, PT, R12, UR14, PT ;  /* 0x0000000e0c007c0c */ /* 0x000fda000bf06270 */
[----:B------:R-:W-:Y:S05]  /*1e20*/  @P0 BRA `(.L_x_23) ;  /* 0x0000006c00140947 */ /* 0x000fea0003800000 */
[----:B------:R3:W-:Y:S01]  /*1e30*/  STG.E.128 desc[UR38][R2.64+0x100], RZ ;  /* 0x000100ff02007986 */ /* 0x0007e2000c101d26 */
[----:B------:R-:W-:Y:S05]  /*1e40*/  BRA `(.L_x_23) ;  /* 0x0000006c000c7947 */ /* 0x000fea0003800000 */
.L_x_12:
[----:B------:R-:W-:Y:S01]  /*1e50*/  IMAD.U32 R2, RZ, RZ, UR14 ;  /* 0x0000000eff027e24 */ /* 0x000fe2000f8e00ff */
[----:B------:R-:W-:Y:S01]  /*1e60*/  UIMAD UR19, UR31, UR14, URZ ;  /* 0x0000000e1f1372a4 */ /* 0x000fe2000f8e02ff */
[----:B------:R-:W-:Y:S01]  /*1e70*/  LOP3.LUT R6, R25, 0x1f8, RZ, 0xc0, !PT ;  /* 0x000001f819067812 */ /* 0x000fe200078ec0ff */
[----:B------:R-:W2:Y:S01]  /*1e80*/  LDCU.64 UR8, c[0x0][0x3d8] ;  /* 0x00007b00ff0877ac */ /* 0x000ea20008000a00 */
[----:B------:R-:W-:Y:S01]  /*1e90*/  IMAD.WIDE.U32 R2, R2, UR34, R8 ;  /* 0x0000002202027c25 */ /* 0x000fe2000f8e0008 */
[----:B------:R-:W-:Y:S01]  /*1ea0*/  BSSY.RECONVERGENT B0, `(.L_x_24) ;  /* 0x000002f000007945 */ /* 0x000fe20003800200 */
[----:B------:R-:W-:Y:S01]  /*1eb0*/  LOP3.LUT R6, R6, 0x38, R24, 0x78, !PT ;  /* 0x0000003806067812 */ /* 0x000fe200078e7818 */
[----:B------:R-:W-:Y:S01]  /*1ec0*/  UIMAD UR19, UR34, UR15, UR19 ;  /* 0x0000000f221372a4 */ /* 0x000fe2000f8e0213 */
[----:B------:R-:W-:Y:S01]  /*1ed0*/  @P3 BAR.SYNC.DEFER_BLOCKING 0x0 ;  /* 0x0000000000003b1d */ /* 0x000fe20000010000 */
[----:B------:R-:W-:-:S04]  /*1ee0*/  IADD3 R2, P0, PT, R2, UR54, RZ ;  /* 0x0000003602027c10 */ /* 0x000fc8000ff1e0ff */
[----:B------:R-:W-:Y:S01]  /*1ef0*/  IADD3.X R3, PT, PT, R19, UR19, R3, P0, !PT ;  /* 0x0000001313037c10 */ /* 0x000fe200087fe403 */
[----:B------:R-:W-:-:S06]  /*1f00*/  UIADD3 UR19, UPT, UPT, -UR34, UR37, URZ ;  /* 0x0000002522137290 */ /* 0x000fcc000fffe1ff */
[----:B------:R-:W-:Y:S01]  /*1f10*/  ISETP.GE.AND P6, PT, R23, UR19, PT ;  /* 0x0000001317007c0c */ /* 0x000fe2000bfc6270 */
[----:B--2---:R-:W-:Y:S02]  /*1f20*/  IMAD R0, R21, UR8, RZ ;  /* 0x0000000815007c24 */ /* 0x004fe4000f8e02ff */
[----:B------:R-:W-:-:S04]  /*1f30*/  IMAD.WIDE.U32 R4, R16, UR8, R2 ;  /* 0x0000000810047c25 */ /* 0x000fc8000f8e0002 */
[----:B------:R-:W-:Y:S01]  /*1f40*/  IMAD R10, R16, UR9, R0 ;  /* 0x00000009100a7c24 */ /* 0x000fe2000f8e0200 */
[----:B------:R-:W-:-:S03]  /*1f50*/  LOP3.LUT R0, R6, 0x1e00, R25, 0xf8, !PT ;  /* 0x00001e0006007812 */ /* 0x000fc600078ef819 */
[----:B------:R-:W-:Y:S01]  /*1f60*/  IMAD.IADD R10, R5, 0x1, R10 ;  /* 0x00000001050a7824 */ /* 0x000fe200078e020a */
[----:B------:R-:W-:Y:S01]  /*1f70*/  LEA R0, R0, UR6, 0x1 ;  /* 0x0000000600007c11 */ /* 0x000fe2000f8e08ff */
        /* <DEDUP_REMOVED lines=9> */
[----:B---3--:R-:W-:-:S04]  /*2010*/  LEA R2, P2, R6, UR8, 0x1 ;  /* 0x0000000806027c11 */ /* 0x008fc8000f8408ff */
[----:B------:R-:W-:-:S05]  /*2020*/  LEA.HI.X R3, R6, UR9, R3, 0x1, P2 ;  /* 0x0000000906037c11 */ /* 0x000fca00090f0c03 */
[----:B------:R-:W-:Y:S01]  /*2030*/  @!PT LDS RZ, [RZ] ;  /* 0x00000000fffff984 */ /* 0x000fe20000000800 */
[----:B------:R-:W-:Y:S01]  /*2040*/  @!PT LDS RZ, [RZ] ;  /* 0x00000000fffff984 */ /* 0x000fe20000000800 */
[----:B------:R-:W-:Y:S01]  /*2050*/  @!PT LDS RZ, [RZ] ;  /* 0x00000000fffff984 */ /* 0x000fe20000000800 */
[----:B------:R2:W-:Y:S04]  /*2060*/  @!P1 LDGSTS.E.BYPASS.LTC128B.128 [R0+0x12000], desc[UR38][R2.64] ;  /* 0x1200000002009fae */ /* 0x0005e8000b981a26 */
[----:B------:R2:W-:Y:S04]  /*2070*/  @P1 STS.128 [R0+0x12000], RZ ;  /* 0x012000ff00001388 */ /* 0x0005e80000000c00 */
[----:B------:R-:W-:Y:S01]  /*2080*/  @!PT LDS RZ, [RZ] ;  /* 0x00000000fffff984 */ /* 0x000fe20000000800 */
[----:B------:R-:W-:Y:S01]  /*2090*/  @!PT LDS RZ, [RZ] ;  /* 0x00000000fffff984 */ /* 0x000fe20000000800 */
[----:B------:R-:W-:Y:S01]  /*20a0*/  @!PT LDS RZ, [RZ] ;  /* 0x00000000fffff984 */ /* 0x000fe20000000800 */
[----:B------:R2:W-:Y:S04]  /*20b0*/  @!P0 LDGSTS.E.BYPASS.LTC128B.128 [R0+0x14000], desc[UR38][R2.64+0x80] ;  /* 0x1400008002008fae */ /* 0x0005e8000b981a26 */
[----:B------:R2:W-:Y:S01]  /*20c0*/  @P0 STS.128 [R0+0x14000], RZ ;  /* 0x014000ff00000388 */ /* 0x0005e20000000c00 */
[----:B------:R-:W-:-:S13]  /*20d0*/  ISETP.GE.AND P0, PT, R12, UR20, PT ;  /* 0x000000140c007c0c */ /* 0x000fda000bf06270 */
[----:B------:R-:W-:Y:S05]  /*20e0*/  @P0 BRA `(.L_x_26) ;  /* 0x0000000000140947 */ /* 0x000fea0003800000 */
[----:B------:R-:W-:Y:S01]  /*20f0*/  @!PT LDS RZ, [RZ] ;  /* 0x00000000fffff984 */ /* 0x000fe20000000800 */
[----:B------:R-:W-:Y:S01]  /*2100*/  @!PT LDS RZ, [RZ] ;  /* 0x00000000fffff984 */ /* 0x000fe20000000800 */
[----:B------:R-:W-:Y:S01]  /*2110*/  @!PT LDS RZ, [RZ] ;  /* 0x00000000fffff984 */ /* 0x000fe20000000800 */
[----:B------:R4:W-:Y:S01]  /*2120*/  LDGSTS.E.BYPASS.LTC128B.128 [R0+0x16000], desc[UR38][R2.64+0x100] ;  /* 0x1600010002007fae */ /* 0x0009e2000b981a26 */
[----:B------:R-:W-:Y:S05]  /*2130*/  BRA `(.L_x_27) ;  /* 0x0000000000147947 */ /* 0x000fea0003800000 */
.L_x_26:
[----:B------:R3:W-:Y:S01]  /*2140*/  STS.128 [R0+0x16000], RZ ;  /* 0x016000ff00007388 */ /* 0x0007e20000000c00 */
[----:B------:R-:W-:Y:S05]  /*2150*/  BRA `(.L_x_27) ;  /* 0x00000000000c7947 */ /* 0x000fea0003800000 */
.L_x_25:
[----:B------:R2:W-:Y:S04]  /*2160*/  STS.128 [R0+0x12000], RZ ;  /* 0x012000ff00007388 */ /* 0x0005e80000000c00 */
[----:B------:R2:W-:Y:S04]  /*2170*/  STS.128 [R0+0x14000], RZ ;  /* 0x014000ff00007388 */ /* 0x0005e80000000c00 */
[----:B------:R2:W-:Y:S02]  /*2180*/  STS.128 [R0+0x16000], RZ ;  /* 0x016000ff00007388 */ /* 0x0005e40000000c00 */
.L_x_27:
[----:B------:R-:W-:Y:S05]  /*2190*/  BSYNC.RECONVERGENT B0 ;  /* 0x0000000000007941 */ /* 0x000fea0003800200 */
.L_x_24:
[----:B------:R-:W-:Y:S01]  /*21a0*/  ISETP.GE.AND P5, PT, R18, UR19, PT ;  /* 0x0000001312007c0c */ /* 0x000fe2000bfa6270 */
[----:B------:R-:W-:-:S12]  /*21b0*/  BSSY.RECONVERGENT B0, `(.L_x_28) ;  /* 0x0000022000007945 */ /* 0x000fd80003800200 */
[----:B------:R1:W-:Y:S04]  /*21c0*/  @P5 STS.128 [R0+0x13000], RZ ;  /* 0x013000ff00005388 */ /* 0x0003e80000000c00 */
[----:B------:R1:W-:Y:S04]  /*21d0*/  @P5 STS.128 [R0+0x15000], RZ ;  /* 0x015000ff00005388 */ /* 0x0003e80000000c00 */
[----:B------:R1:W-:Y:S01]  /*21e0*/  @P5 STS.128 [R0+0x17000], RZ ;  /* 0x017000ff00005388 */ /* 0x0003e20000000c00 */
[----:B------:R-:W-:Y:S05]  /*21f0*/  @P5 BRA `(.L_x_29) ;  /* 0x0000000000745947 */ /* 0x000fea0003800000 */
[----:B------:R-:W5:Y:S01]  /*2200*/  LDCU UR19, c[0x0][0x440] ;  /* 0x00008800ff1377ac */ /* 0x000f620008000800 */
[----:B--2-4-:R-:W-:Y:S02]  /*2210*/  IMAD R2, R15, UR14, RZ ;  /* 0x0000000e0f027c24 */ /* 0x014fe4000f8e02ff */
[----:B------:R-:W-:Y:S01]  /*2220*/  IMAD.MOV.U32 R5, RZ, RZ, R10 ;  /* 0x000000ffff057224 */ /* 0x000fe200078e000a */
[----:B------:R-:W2:Y:S01]  /*2230*/  LDCU.64 UR8, c[0x0][0x390] ;  /* 0x00007200ff0877ac */ /* 0x000ea20008000a00 */
[C---:B------:R-:W-:Y:S02]  /*2240*/  IMAD R2, R13.reuse, UR15, R2 ;  /* 0x0000000f0d027c24 */ /* 0x040fe4000f8e0202 */
[----:B------:R-:W-:-:S04]  /*2250*/  IMAD.WIDE.U32 R4, R13, UR14, R4 ;  /* 0x0000000e0d047c25 */ /* 0x000fc8000f8e0004 */
[----:B------:R-:W-:Y:S01]  /*2260*/  IMAD.IADD R3, R5, 0x1, R2 ;  /* 0x0000000105037824 */ /* 0x000fe200078e0202 */
[----:B-----5:R-:W-:Y:S02]  /*2270*/  ISETP.GE.AND P1, PT, R8, UR19, PT ;  /* 0x0000001308007c0c */ /* 0x020fe4000bf26270 */
[----:B------:R-:W-:Y:S02]  /*2280*/  ISETP.GE.AND P0, PT, R11, UR19, PT ;  /* 0x000000130b007c0c */ /* 0x000fe4000bf06270 */
[----:B--2---:R-:W-:-:S04]  /*2290*/  LEA R2, P2, R4, UR8, 0x1 ;  /* 0x0000000804027c11 */ /* 0x004fc8000f8408ff */
        /* <DEDUP_REMOVED lines=18> */
.L_x_30:
[----:B------:R4:W-:Y:S02]  /*23c0*/  STS.128 [R0+0x17000], RZ ;  /* 0x017000ff00007388 */ /* 0x0009e40000000c00 */
.L_x_29:
[----:B------:R-:W-:Y:S05]  /*23d0*/  BSYNC.RECONVERGENT B0 ;  /* 0x0000000000007941 */ /* 0x000fea0003800200 */
.L_x_28:
[----:B------:R-:W-:Y:S01]  /*23e0*/  UIADD3 UR49, UPT, UPT, -UR49, UR47, URZ ;  /* 0x0000002f31317290 */ /* 0x000fe2000fffe1ff */
[----:B------:R-:W0:Y:S01]  /*23f0*/  LDGDEPBAR ;  /* 0x00000000000079af */ /* 0x000e220000000000 */
[----:B------:R-:W-:Y:S04]  /*2400*/  BSSY.RECONVERGENT B0, `(.L_x_31) ;  /* 0x0000022000007945 */ /* 0x000fe80003800200 */
[----:B------:R-:W-:-:S13]  /*2410*/  ISETP.GE.AND P4, PT, R23, UR49, PT ;  /* 0x0000003117007c0c */ /* 0x000fda000bf86270 */
[----:B------:R-:W-:Y:S05]  /*2420*/  @P4 BRA `(.L_x_32) ;  /* 0x0000000000704947 */ /* 0x000fea0003800000 */
[----:B------:R-:W5:Y:S02]  /*2430*/  LDCU UR8, c[0x0][0x440] ;  /* 0x00008800ff0877ac */ /* 0x000f640008000800 */
[----:B-----5:R-:W-:Y:S02]  /*2440*/  ISETP.GE.AND P1, PT, R8, UR8, PT ;  /* 0x0000000808007c0c */ /* 0x020fe4000bf26270 */
[----:B------:R-:W-:-:S11]  /*2450*/  ISETP.GE.AND P0, PT, R11, UR8, PT ;  /* 0x000000080b007c0c */ /* 0x000fd6000bf06270 */
[----:B------:R-:W-:Y:S02]  /*2460*/  @!P1 IMAD.MOV.U32 R4, RZ, RZ, R28 ;  /* 0x000000ffff049224 */ /* 0x000fe400078e001c */
[--C-:B------:R-:W-:Y:S01]  /*2470*/  @!P1 IMAD.MOV.U32 R5, RZ, RZ, R27.reuse ;  /* 0x000000ffff059224 */ /* 0x100fe200078e001b */
[----:B--2-4-:R-:W-:Y:S01]  /*2480*/  @!P0 MOV R2, R28 ;  /* 0x0000001c00028202 */ /* 0x014fe20000000f00 */
[----:B------:R-:W-:-:S03]  /*2490*/  @!P0 IMAD.MOV.U32 R3, RZ, RZ, R27 ;  /* 0x000000ffff038224 */ /* 0x000fc600078e001b */
        /* <DEDUP_REMOVED lines=12> */
[----:B--2---:R-:W-:Y:S02]  /*2560*/  MOV R2, R28 ;  /* 0x0000001c00027202 */ /* 0x004fe40000000f00 */
[----:B------:R-:W-:-:S05]  /*2570*/  MOV R3, R27 ;  /* 0x0000001b00037202 */ /* 0x000fca0000000f00 */
[----:B------:R-:W-:Y:S01]  /*2580*/  @!PT LDS RZ, [RZ] ;  /* 0x00000000fffff984 */ /* 0x000fe20000000800 */
[----:B------:R-:W-:Y:S01]  /*2590*/  @!PT LDS RZ, [RZ] ;  /* 0x00000000fffff984 */ /* 0x000fe20000000800 */
[----:B------:R-:W-:Y:S01]  /*25a0*/  @!PT LDS RZ, [RZ] ;  /* 0x00000000fffff984 */ /* 0x000fe20000000800 */
[----:B------:R2:W-:Y:S01]  /*25b0*/  LDGSTS.E.BYPASS.LTC128B.128 [R0+0xa000], desc[UR38][R2.64+0x100] ;  /* 0x0a00010002007fae */ /* 0x0005e2000b981a26 */
[----:B------:R-:W-:Y:S05]  /*25c0*/  BRA `(.L_x_34) ;  /* 0x0000000000147947 */ /* 0x000fea0003800000 */
.L_x_33:
[----:B------:R4:W-:Y:S01]  /*25d0*/  STS.128 [R0+0xa000], RZ ;  /* 0x00a000ff00007388 */ /* 0x0009e20000000c00 */
[----:B------:R-:W-:Y:S05]  /*25e0*/  BRA `(.L_x_34) ;  /* 0x00000000000c7947 */ /* 0x000fea0003800000 */
.L_x_32:
[----:B------:R1:W-:Y:S04]  /*25f0*/  STS.128 [R0+0x6000], RZ ;  /* 0x006000ff00007388 */ /* 0x0003e80000000c00 */
[----:B------:R1:W-:Y:S04]  /*2600*/  STS.128 [R0+0x8000], RZ ;  /* 0x008000ff00007388 */ /* 0x0003e80000000c00 */
[----:B------:R1:W-:Y:S02]  /*2610*/  STS.128 [R0+0xa000], RZ ;  /* 0x00a000ff00007388 */ /* 0x0003e40000000c00 */
.L_x_34:
[----:B------:R-:W-:Y:S05]  /*2620*/  BSYNC.RECONVERGENT B0 ;  /* 0x0000000000007941 */ /* 0x000fea0003800200 */
.L_x_31:
[----:B------:R-:W-:Y:S01]  /*2630*/  ISETP.GE.AND P3, PT, R18, UR49, PT ;  /* 0x0000003112007c0c */ /* 0x000fe2000bf66270 */
[----:B------:R-:W-:-:S12]  /*2640*/  BSSY.RECONVERGENT B0, `(.L_x_35) ;  /* 0x000001f000007945 */ /* 0x000fd80003800200 */
[----:B------:R1:W-:Y:S04]  /*2650*/  @P3 STS.128 [R0+0x7000], RZ ;  /* 0x007000ff00003388 */ /* 0x0003e80000000c00 */
[----:B------:R1:W-:Y:S04]  /*2660*/  @P3 STS.128 [R0+0x9000], RZ ;  /* 0x009000ff00003388 */ /* 0x0003e80000000c00 */
[----:B------:R1:W-:Y:S01]  /*2670*/  @P3 STS.128 [R0+0xb000], RZ ;  /* 0x00b000ff00003388 */ /* 0x0003e20000000c00 */
[----:B------:R-:W-:Y:S05]  /*2680*/  @P3 BRA `(.L_x_36) ;  /* 0x0000000000683947 */ /* 0x000fea0003800000 */
[----:B------:R-:W5:Y:S01]  /*2690*/  LDCU UR8, c[0x0][0x440] ;  /* 0x00008800ff0877ac */ /* 0x000f620008000800 */
[----:B--2-4-:R-:W-:Y:S02]  /*26a0*/  IMAD.U32 R2, RZ, RZ, UR18 ;  /* 0x00000012ff027e24 */ /* 0x014fe4000f8e00ff */
[----:B------:R-:W-:Y:S02]  /*26b0*/  IMAD.U32 R4, RZ, RZ, UR18 ;  /* 0x00000012ff047e24 */ /* 0x000fe4000f8e00ff */
[----:B------:R-:W-:Y:S01]  /*26c0*/  IMAD.U32 R3, RZ, RZ, UR22 ;  /* 0x00000016ff037e24 */ /* 0x000fe2000f8e00ff */
[----:B------:R-:W-:-:S04]  /*26d0*/  LEA R2, P2, R2, R28, 0x1 ;  /* 0x0000001c02027211 */ /* 0x000fc800078408ff */
[----:B------:R-:W-:Y:S02]  /*26e0*/  LEA.HI.X R3, R4, R27, R3, 0x1, P2 ;  /* 0x0000001b04037211 */ /* 0x000fe400010f0c03 */
[----:B-----5:R-:W-:Y:S02]  /*26f0*/  ISETP.GE.AND P1, PT, R8, UR8, PT ;  /* 0x0000000808007c0c */ /* 0x020fe4000bf26270 */
[----:B------:R-:W-:-:S11]  /*2700*/  ISETP.GE.AND P0, PT, R11, UR8, PT ;  /* 0x000000080b007c0c */ /* 0x000fd6000bf06270 */
        /* <DEDUP_REMOVED lines=17> */
.L_x_37:
[----:B------:R4:W-:Y:S02]  /*2820*/  STS.128 [R0+0xb000], RZ ;  /* 0x00b000ff00007388 */ /* 0x0009e40000000c00 */
.L_x_36:
[----:B------:R-:W-:Y:S05]  /*2830*/  BSYNC.RECONVERGENT B0 ;  /* 0x0000000000007941 */ /* 0x000fea0003800200 */
.L_x_35:
[----:B------:R-:W-:Y:S04]  /*2840*/  BSSY.RECONVERGENT B0, `(.L_x_38) ;  /* 0x0000021000007945 */ /* 0x000fe80003800200 */
[----:B------:R-:W-:Y:S05]  /*2850*/  @P4 BRA `(.L_x_39) ;  /* 0x0000000000704947 */ /* 0x000fea0003800000 */
[----:B------:R-:W5:Y:S02]  /*2860*/  LDCU UR8, c[0x0][0x440] ;  /* 0x00008800ff0877ac */ /* 0x000f640008000800 */
[----:B-----5:R-:W-:Y:S02]  /*2870*/  ISETP.GE.AND P1, PT, R8, UR8, PT ;  /* 0x0000000808007c0c */ /* 0x020fe4000bf26270 */
[----:B------:R-:W-:-:S11]  /*2880*/  ISETP.GE.AND P0, PT, R11, UR8, PT ;  /* 0x000000080b007c0c */ /* 0x000fd6000bf06270 */
[----:B--2---:R-:W-:Y:S02]  /*2890*/  @!P1 IMAD.MOV.U32 R4, RZ, RZ, R26 ;  /* 0x000000ffff049224 */ /* 0x004fe400078e001a */
[--C-:B------:R-:W-:Y:S01]  /*28a0*/  @!P1 IMAD.MOV.U32 R5, RZ, RZ, R20.reuse ;  /* 0x000000ffff059224 */ /* 0x100fe200078e0014 */
[----:B----4-:R-:W-:Y:S01]  /*28b0*/  @!P0 MOV R2, R26 ;  /* 0x0000001a00028202 */ /* 0x010fe20000000f00 */
[----:B------:R-:W-:-:S03]  /*28c0*/  @!P0 IMAD.MOV.U32 R3, RZ, RZ, R20 ;  /* 0x000000ffff038224 */ /* 0x000fc600078e0014 */
[----:B------:R-:W-:Y:S01]  /*28d0*/  @!PT LDS RZ, [RZ] ;  /* 0x00000000fffff984 */ /* 0x000fe20000000800 */
[----:B------:R-:W-:Y:S01]  /*28e0*/  @!PT LDS RZ, [RZ] ;  /* 0x00000000fffff984 */ /* 0x000fe20000000800 */
[----:B------:R-:W-:Y:S01]  /*28f0*/  @!PT LDS RZ, [RZ] ;  /* 0x00000000fffff984 */ /* 0x000fe20000000800 */
[----:B------:R2:W-:Y:S04]  /*2900*/  @!P1 LDGSTS.E.BYPASS.LTC128B.128 [R0], desc[UR38][R4.64] ;  /* 0x0000000004009fae */ /* 0x0005e8000b981a26 */
[----:B------:R2:W-:Y:S04]  /*2910*/  @P1 STS.128 [R0], RZ ;  /* 0x000000ff00001388 */ /* 0x0005e80000000c00 */
        /* <DEDUP_REMOVED lines=14> */
.L_x_40:
[----:B------:R4:W-:Y:S01]  /*2a00*/  STS.128 [R0+0x4000], RZ ;  /* 0x004000ff00007388 */ /* 0x0009e20000000c00 */
[----:B------:R-:W-:Y:S05]  /*2a10*/  BRA `(.L_x_41) ;  /* 0x00000000000c7947 */ /* 0x000fea0003800000 */
.L_x_39:
[----:B------:R1:W-:Y:S04]  /*2a20*/  STS.128 [R0], RZ ;  /* 0x000000ff00007388 */ /* 0x0003e80000000c00 */
[----:B------:R1:W-:Y:S04]  /*2a30*/  STS.128 [R0+0x2000], RZ ;  /* 0x002000ff00007388 */ /* 0x0003e80000000c00 */
[----:B------:R1:W-:Y:S02]  /*2a40*/  STS.128 [R0+0x4000], RZ ;  /* 0x004000ff00007388 */ /* 0x0003e40000000c00 */
.L_x_41:
[----:B------:R-:W-:Y:S05]  /*2a50*/  BSYNC.RECONVERGENT B0 ;  /* 0x0000000000007941 */ /* 0x000fea0003800200 */
.L_x_38:
[----:B------:R1:W-:Y:S01]  /*2a60*/  @P3 STS.128 [R0+0x1000], RZ ;  /* 0x001000ff00003388 */ /* 0x0003e20000000c00 */
[----:B------:R-:W-:Y:S03]  /*2a70*/  BSSY.RECONVERGENT B0, `(.L_x_42) ;  /* 0x000001b000007945 */ /* 0x000fe60003800200 */
[----:B------:R1:W-:Y:S04]  /*2a80*/  @P3 STS.128 [R0+0x3000], RZ ;  /* 0x003000ff00003388 */ /* 0x0003e80000000c00 */
[----:B------:R1:W-:Y:S01]  /*2a90*/  @P3 STS.128 [R0+0x5000], RZ ;  /* 0x005000ff00003388 */ /* 0x0003e20000000c00 */
[----:B------:R-:W-:Y:S05]  /*2aa0*/  @P3 BRA `(.L_x_43) ;  /* 0x00000000005c3947 */ /* 0x000fea0003800000 */
[----:B------:R-:W5:Y:S01]  /*2ab0*/  LDCU UR8, c[0x0][0x440] ;  /* 0x00008800ff0877ac */ /* 0x000f620008000800 */
[----:B--2-4-:R-:W-:-:S04]  /*2ac0*/  LEA R2, P2, R14, R26, 0x1 ;  /* 0x0000001a0e027211 */ /* 0x014fc800078408ff */
        /* <DEDUP_REMOVED lines=20> */
.L_x_44:
[----:B------:R4:W-:Y:S02]  /*2c10*/  STS.128 [R0+0x5000], RZ ;  /* 0x005000ff00007388 */ /* 0x0009e40000000c00 */
.L_x_43:
[----:B------:R-:W-:Y:S05]  /*2c20*/  BSYNC.RECONVERGENT B0 ;  /* 0x0000000000007941 */ /* 0x000fea0003800200 */
.L_x_42:
[--C-:B------:R-:W-:Y:S01]  /*2c30*/  SHF.R.U32.HI R17, RZ, 0x1, R24.reuse ;  /* 0x00000001ff117819 */ /* 0x100fe20000011618 */
[----:B--2---:R-:W-:Y:S01]  /*2c40*/  IMAD.MOV.U32 R4, RZ, RZ, 0x7f800000 ;  /* 0x7f800000ff047424 */ /* 0x004fe200078e00ff */
[----:B------:R-:W-:Y:S01]  /*2c50*/  SHF.R.U32.HI R14, RZ, 0x2, R24 ;  /* 0x00000002ff0e7819 */ /* 0x000fe20000011618 */
[----:B------:R-:W2:Y:S01]  /*2c60*/  LDCU.64 UR8, c[0x0][0x3d0] ;  /* 0x00007a00ff0877ac */ /* 0x000ea20008000a00 */
[----:B----4-:R-:W-:Y:S02]  /*2c70*/  LOP3.LUT R2, R17, 0x30, RZ, 0xc0, !PT ;  /* 0x0000003011027812 */ /* 0x010fe400078ec0ff */
[----:B------:R-:W-:Y:S02]  /*2c80*/  MOV R5, 0x7f800000 ;  /* 0x7f80000000057802 */ /* 0x000fe40000000f00 */
[----:B------:R-:W-:-:S04]  /*2c90*/  LOP3.LUT R18, R2, 0x7, R14, 0xf8, !PT ;  /* 0x0000000702127812 */ /* 0x000fc800078ef80e */
[C---:B------:R-:W-:Y:S01]  /*2ca0*/  ISETP.GE.AND P1, PT, R18.reuse, UR49, PT ;  /* 0x0000003112007c0c */ /* 0x040fe2000bf26270 */
[----:B------:R-:W-:Y:S01]  /*2cb0*/  VIADD R2, R18, 0x8 ;  /* 0x0000000812027836 */ /* 0x000fe20000000000 */
[----:B------:R-:W-:Y:S01]  /*2cc0*/  UIMAD UR31, UR31, UR16, URZ ;  /* 0x000000101f1f72a4 */ /* 0x000fe2000f8e02ff */
[----:B------:R-:W-:Y:S03]  /*2cd0*/  STL [R1+0x48], R18 ;  /* 0x0000481201007387 */ /* 0x000fe60000100800 */
[----:B------:R-:W-:Y:S01]  /*2ce0*/  ISETP.GE.AND P0, PT, R2, UR49, PT ;  /* 0x0000003102007c0c */ /* 0x000fe2000bf06270 */
[----:B------:R-:W-:-:S04]  /*2cf0*/  IMAD.MOV.U32 R2, RZ, RZ, 0x4 ;  /* 0x00000004ff027424 */ /* 0x000fc800078e00ff */
[----:B------:R-:W-:-:S05]  /*2d00*/  IMAD.WIDE.U32 R2, R18, R2, UR58 ;  /* 0x0000003a12027e25 */ /* 0x000fca000f8e0002 */
[----:B------:R-:W4:Y:S04]  /*2d10*/  @!P1 LDG.E R5, desc[UR38][R2.64] ;  /* 0x0000002602059981 */ /* 0x000f28000c1e1900 */
[----:B------:R5:W3:Y:S01]  /*2d20*/  @!P0 LDG.E R4, desc[UR38][R2.64+0x20] ;  /* 0x0000202602048981 */ /* 0x000ae2000c1e1900 */
[----:B------:R-:W-:Y:S01]  /*2d30*/  UIMAD UR31, UR34, UR17, UR31 ;  /* 0x00000011221f72a4 */ /* 0x000fe2000f8e021f */
[----:B------:R-:W-:Y:S01]  /*2d40*/  BSSY.RECONVERGENT B0, `(.L_x_45) ;  /* 0x000002c000007945 */ /* 0x000fe20003800200 */
[----:B-----5:R-:W-:-:S05]  /*2d50*/  MOV R2, UR16 ;  /* 0x0000001000027c02 */ /* 0x020fca0008000f00 */
[----:B------:R-:W-:-:S03]  /*2d60*/  IMAD.WIDE.U32 R2, R2, UR34, R8 ;  /* 0x0000002202027c25 */ /* 0x000fc6000f8e0008 */
[----:B------:R-:W-:-:S04]  /*2d70*/  IADD3 R2, P0, PT, R2, UR50, RZ ;  /* 0x0000003202027c10 */ /* 0x000fc8000ff1e0ff */
[----:B------:R-:W-:Y:S01]  /*2d80*/  IADD3.X R3, PT, PT, R22, UR31, R3, P0, !PT ;  /* 0x0000001f16037c10 */ /* 0x000fe200087fe403 */
[----:B---3--:R2:W-:Y:S04]  /*2d90*/  STL [R1+0x4c], R4 ;  /* 0x00004c0401007387 */ /* 0x0085e80000100800 */
[----:B----4-:R3:W-:Y:S01]  /*2da0*/  STL [R1+0x50], R5 ;  /* 0x0000500501007387 */ /* 0x0107e20000100800 */
[----:B--2---:R-:W-:-:S04]  /*2db0*/  IMAD R4, R21, UR8, RZ ;  /* 0x0000000815047c24 */ /* 0x004fc8000f8e02ff */
[C---:B------:R-:W-:Y:S02]  /*2dc0*/  IMAD R10, R16.reuse, UR9, R4 ;  /* 0x00000009100a7c24 */ /* 0x040fe4000f8e0204 */
[----:B---3--:R-:W-:-:S04]  /*2dd0*/  IMAD.WIDE.U32 R4, R16, UR8, R2 ;  /* 0x0000000810047c25 */ /* 0x008fc8000f8e0002 */
[----:B------:R-:W-:Y:S01]  /*2de0*/  IMAD.IADD R10, R5, 0x1, R10 ;  /* 0x00000001050a7824 */ /* 0x000fe200078e020a */
        /* <DEDUP_REMOVED lines=28> */
.L_x_47:
[----:B------:R4:W-:Y:S01]  /*2fb0*/  STS.128 [R0+0x10000], RZ ;  /* 0x010000ff00007388 */ /* 0x0009e20000000c00 */
[----:B------:R-:W-:Y:S05]  /*2fc0*/  BRA `(.L_x_48) ;  /* 0x00000000000c7947 */ /* 0x000fea0003800000 */
.L_x_46:
[----:B------:R2:W-:Y:S04]  /*2fd0*/  STS.128 [R0+0xc000], RZ ;  /* 0x00c000ff00007388 */ /* 0x0005e80000000c00 */
[----:B------:R2:W-:Y:S04]  /*2fe0*/  STS.128 [R0+0xe000], RZ ;  /* 0x00e000ff00007388 */ /* 0x0005e80000000c00 */
[----:B------:R2:W-:Y:S02]  /*2ff0*/  STS.128 [R0+0x10000], RZ ;  /* 0x010000ff00007388 */ /* 0x0005e40000000c00 */
.L_x_48:
[----:B------:R-:W-:Y:S05]  /*3000*/  BSYNC.RECONVERGENT B0 ;  /* 0x0000000000007941 */ /* 0x000fea0003800200 */
.L_x_45:
[----:B------:R1:W-:Y:S01]  /*3010*/  @P5 STS.128 [R0+0xd000], RZ ;  /* 0x00d000ff00005388 */ /* 0x0003e20000000c00 */
[----:B------:R-:W-:Y:S03]  /*3020*/  BSSY.RECONVERGENT B0, `(.L_x_49) ;  /* 0x0000021000007945 */ /* 0x000fe60003800200 */
[----:B------:R1:W-:Y:S04]  /*3030*/  @P5 STS.128 [R0+0xf000], RZ ;  /* 0x00f000ff00005388 */ /* 0x0003e80000000c00 */
[----:B------:R1:W-:Y:S01]  /*3040*/  @P5 STS.128 [R0+0x11000], RZ ;  /* 0x011000ff00005388 */ /* 0x0003e20000000c00 */
[----:B------:R-:W-:Y:S05]  /*3050*/  @P5 BRA `(.L_x_50) ;  /* 0x0000000000745947 */ /* 0x000fea0003800000 */
[----:B------:R-:W5:Y:S01]  /*3060*/  LDCU UR14, c[0x0][0x440] ;  /* 0x00008800ff0e77ac */ /* 0x000f620008000800 */
[----:B--23--:R-:W-:Y:S02]  /*3070*/  IMAD R2, R15, UR16, RZ ;  /* 0x000000100f027c24 */ /* 0x00cfe4000f8e02ff */
        /* <DEDUP_REMOVED lines=26> */
.L_x_51:
[----:B------:R3:W-:Y:S02]  /*3220*/  STS.128 [R0+0x11000], RZ ;  /* 0x011000ff00007388 */ /* 0x0007e40000000c00 */
.L_x_50:
[----:B------:R-:W-:Y:S05]  /*3230*/  BSYNC.RECONVERGENT B0 ;  /* 0x0000000000007941 */ /* 0x000fea0003800200 */
.L_x_49:
[----:B------:R-:W5:Y:S01]  /*3240*/  S2R R15, SR_TID.X ;  /* 0x00000000000f7919 */ /* 0x000f620000002100 */
[C---:B--23--:R-:W-:Y:S01]  /*3250*/  IMAD.SHL.U32 R2, R24.reuse, 0x40, RZ ;  /* 0x0000004018027824 */ /* 0x04cfe200078e00ff */
[----:B------:R-:W2:Y:S01]  /*3260*/  LDCU UR15, c[0x0][0x590] ;  /* 0x0000b200ff0f77ac */ /* 0x000ea20008000800 */
[C---:B------:R-:W-:Y:S01]  /*3270*/  IMAD.SHL.U32 R4, R24.reuse, 0x2, RZ ;  /* 0x0000000218047824 */ /* 0x040fe200078e00ff */
[----:B------:R-:W0:Y:S01]  /*3280*/  LDGDEPBAR ;  /* 0x00000000000079af */ /* 0x000e220000000000 */
[----:B------:R-:W-:Y:S01]  /*3290*/  IMAD.SHL.U32 R7, R24, 0x20, RZ ;  /* 0x0000002018077824 */ /* 0x000fe200078e00ff */
[----:B-1--4-:R-:W-:Y:S01]  /*32a0*/  LOP3.LUT R0, R2, 0x1c0, RZ, 0xc0, !PT ;  /* 0x000001c002007812 */ /* 0x012fe200078ec0ff */
[----:B------:R-:W-:Y:S01]  /*32b0*/  IMAD.SHL.U32 R6, R24, 0x10, RZ ;  /* 0x0000001018067824 */ /* 0x000fe200078e00ff */
[----:B------:R-:W-:Y:S02]  /*32c0*/  LOP3.LUT R3, R2, 0x200, RZ, 0xc0, !PT ;  /* 0x0000020002037812 */ /* 0x000fe400078ec0ff */
[----:B------:R-:W-:-:S02]  /*32d0*/  CS2R R142, SRZ ;  /* 0x00000000008e7805 */ /* 0x000fc4000001ff00 */
[----:B------:R-:W-:Y:S02]  /*32e0*/  LOP3.LUT R4, R4, 0x6, RZ, 0xc0, !PT ;  /* 0x0000000604047812 */ /* 0x000fe400078ec0ff */
[----:B------:R-:W-:Y:S02]  /*32f0*/  CS2R R140, SRZ ;  /* 0x00000000008c7805 */ /* 0x000fe4000001ff00 */
[----:B------:R-:W-:Y:S02]  /*3300*/  LOP3.LUT R5, R7, 0x200, RZ, 0xc0, !PT ;  /* 0x0000020007057812 */ /* 0x000fe400078ec0ff */
[----:B------:R-:W-:Y:S02]  /*3310*/  CS2R R146, SRZ ;  /* 0x0000000000927805 */ /* 0x000fe4000001ff00 */
[----:B------:R-:W-:Y:S02]  /*3320*/  LOP3.LUT R0, R0, 0x38, R25, 0xf8, !PT ;  /* 0x0000003800007812 */ /* 0x000fe400078ef819 */
[----:B------:R-:W-:-:S02]  /*3330*/  CS2R R144, SRZ ;  /* 0x0000000000907805 */ /* 0x000fc4000001ff00 */
[----:B------:R-:W-:Y:S02]  /*3340*/  LOP3.LUT R4, R4, 0xe0, R14, 0xf8, !PT ;  /* 0x000000e004047812 */ /* 0x000fe400078ef80e */
[----:B------:R-:W-:Y:S02]  /*3350*/  CS2R R138, SRZ ;  /* 0x00000000008a7805 */ /* 0x000fe4000001ff00 */
[----:B------:R-:W-:Y:S02]  /*3360*/  LOP3.LUT R5, R5, 0x3800, R6, 0xf8, !PT ;  /* 0x0000380005057812 */ /* 0x000fe400078ef806 */
[----:B------:R-:W-:Y:S02]  /*3370*/  CS2R R136, SRZ ;  /* 0x0000000000887805 */ /* 0x000fe4000001ff00 */
[----:B------:R-:W-:Y:S02]  /*3380*/  LOP3.LUT R7, R3, 0xc00, R7, 0xf8, !PT ;  /* 0x00000c0003077812 */ /* 0x000fe400078ef807 */
[----:B------:R-:W-:-:S02]  /*3390*/  CS2R R134, SRZ ;  /* 0x0000000000867805 */ /* 0x000fc4000001ff00 */
[C---:B------:R-:W-:Y:S02]  /*33a0*/  LOP3.LUT R3, R0.reuse, 0x8, R24, 0x78, !PT ;  /* 0x0000000800037812 */ /* 0x040fe400078e7818 */
[----:B------:R-:W-:Y:S02]  /*33b0*/  CS2R R132, SRZ ;  /* 0x0000000000847805 */ /* 0x000fe4000001ff00 */
[----:B------:R-:W-:Y:S02]  /*33c0*/  LOP3.LUT R6, R0, 0x8, R17, 0x78, !PT ;  /* 0x0000000800067812 */ /* 0x000fe400078e7811 */
[----:B------:R-:W-:Y:S02]  /*33d0*/  CS2R R126, SRZ ;  /* 0x00000000007e7805 */ /* 0x000fe4000001ff00 */
[----:B------:R-:W-:Y:S02]  /*33e0*/  CS2R R124, SRZ ;  /* 0x00000000007c7805 */ /* 0x000fe4000001ff00 */
[----:B------:R-:W-:Y:S01]  /*33f0*/  CS2R R130, SRZ ;  /* 0x0000000000827805 */ /* 0x000fe2000001ff00 */
[----:B------:R-:W-:-:S04]  /*3400*/  DEPBAR.LE SB0, 0x1 ;  /* 0x000080400000791a */ /* 0x000fc80000000000 */
[C---:B-----5:R-:W-:Y:S01]  /*3410*/  LOP3.LUT P0, R2, R15.reuse, 0x4, RZ, 0xc0, !PT ;  /* 0x000000040f027812 */ /* 0x060fe2000780c0ff */
[C---:B------:R-:W-:Y:S01]  /*3420*/  IMAD.SHL.U32 R16, R15.reuse, 0x2, RZ ;  /* 0x000000020f107824 */ /* 0x040fe200078e00ff */
[--C-:B------:R-:W-:Y:S01]  /*3430*/  SHF.R.U32.HI R13, RZ, 0x2, R15.reuse ;  /* 0x00000002ff0d7819 */ /* 0x100fe2000001160f */
[C---:B------:R-:W-:Y:S01]  /*3440*/  IMAD.SHL.U32 R11, R15.reuse, 0x20, RZ ;  /* 0x000000200f0b7824 */ /* 0x040fe200078e00ff */
[----:B------:R-:W-:Y:S01]  /*3450*/  ISETP.NE.AND P3, PT, R2, RZ, PT ;  /* 0x000000ff0200720c */ /* 0x000fe20003f65270 */
[----:B------:R-:W-:Y:S01]  /*3460*/  IMAD.U32 R2, RZ, RZ, UR41 ;  /* 0x00000029ff027e24 */ /* 0x000fe2000f8e00ff */
[----:B------:R-:W-:Y:S01]  /*3470*/  SHF.R.U32.HI R9, RZ, 0x3, R15 ;  /* 0x00000003ff097819 */ /* 0x000fe2000001160f */
[----:B------:R-:W-:Y:S01]  /*3480*/  IMAD.SHL.U32 R14, R15, 0x8, RZ ;  /* 0x000000080f0e7824 */ /* 0x000fe200078e00ff */
[----:B------:R-:W-:Y:S01]  /*3490*/  R2P PR, R24, 0x6 ;  /* 0x0000000618007804 */ /* 0x000fe20000000000 */
[----:B------:R-:W-:Y:S01]  /*34a0*/  IMAD.U32 R0, R2, 0x40, R4 ;  /* 0x0000004002007824 */ /* 0x000fe200078e0004 */
[----:B------:R-:W-:Y:S01]  /*34b0*/  LOP3.LUT R2, R11, 0xc00, RZ, 0xc0, !PT ;  /* 0x00000c000b027812 */ /* 0x000fe200078ec0ff */
[----:B------:R-:W-:Y:S01]  /*34c0*/  IMAD.SHL.U32 R4, R15, 0x10, RZ ;  /* 0x000000100f047824 */ /* 0x000fe200078e00ff */
[----:B------:R-:W-:-:S02]  /*34d0*/  LOP3.LUT R8, R16, 0x20, RZ, 0xc0, !PT ;  /* 0x0000002010087812 */ /* 0x000fc400078ec0ff */
[----:B------:R-:W-:Y:S01]  /*34e0*/  CS2R R128, SRZ ;  /* 0x0000000000807805 */ /* 0x000fe2000001ff00 */
[----:B------:R1:W-:Y:S01]  /*34f0*/  STL [R1+0x30], R0 ;  /* 0x0000300001007387 */ /* 0x0003e20000100800 */
[----:B------:R-:W-:Y:S02]  /*3500*/  LOP3.LUT R2, R2, 0x6, R16, 0xf8, !PT ;  /* 0x0000000602027812 */ /* 0x000fe400078ef810 */
[----:B------:R-:W-:Y:S02]  /*3510*/  CS2R R122, SRZ ;  /* 0x00000000007a7805 */ /* 0x000fe4000001ff00 */
[----:B------:R-:W-:Y:S02]  /*3520*/  LOP3.LUT R12, R4, 0x1c0, RZ, 0xc0, !PT ;  /* 0x000001c0040c7812 */ /* 0x000fe400078ec0ff */
[----:B------:R-:W-:Y:S02]  /*3530*/  CS2R R120, SRZ ;  /* 0x0000000000787805 */ /* 0x000fe4000001ff00 */
[----:B------:R-:W-:Y:S01]  /*3540*/  LOP3.LUT R8, R8, 0x18, R9, 0xf8, !PT ;  /* 0x0000001808087812 */ /* 0x000fe200078ef809 */
[----:B------:R-:W-:Y:S01]  /*3550*/  IMAD.MOV.U32 R9, RZ, RZ, 0x10 ;  /* 0x00000010ff097424 */ /* 0x000fe200078e00ff */
[----:B------:R-:W-:Y:S01]  /*3560*/  LOP3.LUT R252, R7, R6, RZ, 0xfc, !PT ;  /* 0x0000000607fc7212 */ /* 0x000fe200078efcff */
[----:B------:R-:W-:Y:S01]  /*3570*/  IMAD.MOV.U32 R6, RZ, RZ, 0x20 ;  /* 0x00000020ff067424 */ /* 0x000fe200078e00ff */
[----:B------:R-:W-:-:S02]  /*3580*/  CS2R R118, SRZ ;  /* 0x0000000000767805 */ /* 0x000fc4000001ff00 */
[----:B------:R-:W-:Y:S02]  /*3590*/  CS2R R116, SRZ ;  /* 0x0000000000747805 */ /* 0x000fe4000001ff00 */
[----:B------:R-:W-:Y:S02]  /*35a0*/  LEA R252, R252, UR6, 0x1 ;  /* 0x00000006fcfc7c11 */ /* 0x000fe4000f8e08ff */
[----:B------:R-:W-:Y:S02]  /*35b0*/  CS2R R110, SRZ ;  /* 0x00000000006e7805 */ /* 0x000fe4000001ff00 */
[----:B------:R-:W-:Y:S02]  /*35c0*/  CS2R R108, SRZ ;  /* 0x00000000006c7805 */ /* 0x000fe4000001ff00 */
[----:B------:R-:W-:Y:S02]  /*35d0*/  CS2R R114, SRZ ;  /* 0x0000000000727805 */ /* 0x000fe4000001ff00 */
[----:B------:R-:W-:-:S02]  /*35e0*/  CS2R R112, SRZ ;  /* 0x0000000000707805 */ /* 0x000fc4000001ff00 */
[----:B------:R-:W-:Y:S02]  /*35f0*/  CS2R R106, SRZ ;  /* 0x00000000006a7805 */ /* 0x000fe4000001ff00 */
[----:B------:R-:W-:Y:S02]  /*3600*/  CS2R R104, SRZ ;  /* 0x0000000000687805 */ /* 0x000fe4000001ff00 */
[----:B------:R-:W-:Y:S02]  /*3610*/  CS2R R102, SRZ ;  /* 0x0000000000667805 */ /* 0x000fe4000001ff00 */
[----:B------:R-:W-:Y:S02]  /*3620*/  CS2R R100, SRZ ;  /* 0x0000000000647805 */ /* 0x000fe4000001ff00 */
[----:B------:R-:W-:Y:S02]  /*3630*/  CS2R R62, SRZ ;  /* 0x00000000003e7805 */ /* 0x000fe4000001ff00 */
[----:B------:R-:W-:-:S02]  /*3640*/  CS2R R60, SRZ ;  /* 0x00000000003c7805 */ /* 0x000fc4000001ff00 */
[----:B------:R-:W-:Y:S02]  /*3650*/  CS2R R66, SRZ ;  /* 0x0000000000427805 */ /* 0x000fe4000001ff00 */
[----:B------:R-:W-:Y:S02]  /*3660*/  CS2R R64, SRZ ;  /* 0x0000000000407805 */ /* 0x000fe4000001ff00 */
[----:B------:R-:W-:Y:S02]  /*3670*/  CS2R R58, SRZ ;  /* 0x00000000003a7805 */ /* 0x000fe4000001ff00 */
[----:B-1----:R-:W-:Y:S01]  /*3680*/  LOP3.LUT R0, R5, R3, RZ, 0xfc, !PT ;  /* 0x0000000305007212 */ /* 0x002fe200078efcff */
[----:B------:R-:W-:Y:S01]  /*3690*/  IMAD.MOV.U32 R5, RZ, RZ, 0x40 ;  /* 0x00000040ff057424 */ /* 0x000fe200078e00ff */
[----:B------:R-:W-:Y:S02]  /*36a0*/  LOP3.LUT R3, R16, 0x38, RZ, 0xc0, !PT ;  /* 0x0000003810037812 */ /* 0x000fe400078ec0ff */
[----:B------:R-:W-:-:S02]  /*36b0*/  CS2R R56, SRZ ;  /* 0x0000000000387805 */ /* 0x000fc4000001ff00 */
[----:B------:R-:W-:Y:S01]  /*36c0*/  LEA R10, R0, UR6, 0x1 ;  /* 0x00000006000a7c11 */ /* 0x000fe2000f8e08ff */
[----:B------:R-:W-:Y:S01]  /*36d0*/  BAR.SYNC.DEFER_BLOCKING 0x0 ;  /* 0x0000000000007b1d */ /* 0x000fe20000010000 */
[----:B------:R-:W-:Y:S02]  /*36e0*/  LOP3.LUT R0, R3, 0x20, R13, 0x78, !PT ;  /* 0x0000002003007812 */ /* 0x000fe400078e780d */
[----:B------:R-:W-:Y:S02]  /*36f0*/  CS2R R54, SRZ ;  /* 0x0000000000367805 */ /* 0x000fe4000001ff00 */
[----:B------:R-:W-:Y:S01]  /*3700*/  SEL R5, R5, 0xffffffc0, !P0 ;  /* 0xffffffc005057807 */ /* 0x000fe20004000000 */
[----:B------:R-:W-:Y:S01]  /*3710*/  VIADD R3, R10, 0x12000 ;  /* 0x000120000a037836 */ /* 0x000fe20000000000 */
[----:B------:R-:W-:Y:S01]  /*3720*/  LOP3.LUT R0, R2, R0, R12, 0xfe, !PT ;  /* 0x0000000002007212 */ /* 0x000fe200078efe0c */
[----:B------:R-:W-:Y:S01]  /*3730*/  IMAD.MOV.U32 R0, RZ, RZ, 0x20 ;  /* 0x00000020ff007424 */ /* 0x000fe200078e00ff */
[----:B------:R-:W-:Y:S01]  /*3740*/  SHF.R.U32.HI R12, RZ, 0x1, R15 ;  /* 0x00000001ff0c7819 */ /* 0x000fe2000001160f */
[----:B------:R-:W-:Y:S01]  /*3750*/  STL [R1+0x4], R10 ;  /* 0x0000040a01007387 */ /* 0x000fe20000100800 */
[----:B------:R-:W-:Y:S01]  /*3760*/  IMAD.U32 R2, RZ, RZ, UR48 ;  /* 0x00000030ff027e24 */ /* 0x000fe2000f8e00ff */
[----:B------:R-:W-:-:S02]  /*3770*/  CS2R R52, SRZ ;  /* 0x0000000000347805 */ /* 0x000fc4000001ff00 */
[----:B------:R-:W-:Y:S01]  /*3780*/  SEL R0, R0, 0xffffffe0, !P1 ;  /* 0xffffffe000007807 */ /* 0x000fe20004800000 */
[----:B------:R-:W-:Y:S01]  /*3790*/  VIADD R232, R10, 0x12040 ;  /* 0x000120400ae87836 */ /* 0x000fe20000000000 */
[----:B------:R-:W-:Y:S01]  /*37a0*/  LOP3.LUT P1, RZ, R15, 0x2, RZ, 0xc0, !PT ;  /* 0x000000020fff7812 */ /* 0x000fe2000782c0ff */
[----:B------:R-:W-:Y:S01]  /*37b0*/  @P2 VIADD R232, R3, 0xffffffc0 ;  /* 0xffffffc003e82836 */ /* 0x000fe20000000000 */
[----:B------:R-:W-:Y:S01]  /*37c0*/  IADD3 R7, PT, PT, R2, UR37, R18 ;  /* 0x0000002502077c10 */ /* 0x000fe2000fffe012 */
[C---:B------:R-:W-:Y:S01]  /*37d0*/  IMAD.IADD R4, R0.reuse, 0x1, R10 ;  /* 0x0000000100047824 */ /* 0x040fe200078e020a */
[----:B------:R-:W-:Y:S01]  /*37e0*/  CS2R R46, SRZ ;  /* 0x00000000002e7805 */ /* 0x000fe2000001ff00 */
[----:B------:R-:W-:Y:S01]  /*37f0*/  IMAD.IADD R240, R0, 0x1, R232 ;  /* 0x0000000100f07824 */ /* 0x000fe200078e02e8 */
[----:B------:R-:W-:Y:S01]  /*3800*/  CS2R R44, SRZ ;  /* 0x00000000002c7805 */ /* 0x000fe2000001ff00 */
[----:B------:R-:W-:Y:S01]  /*3810*/  VIADD R13, R7, -UR47 ;  /* 0x8000002f070d7c36 */ /* 0x000fe20008000000 */
[----:B------:R-:W-:Y:S01]  /*3820*/  STL [R1+0x8], R4 ;  /* 0x0000080401007387 */ /* 0x000fe20000100800 */
[----:B------:R-:W-:Y:S01]  /*3830*/  IMAD.MOV.U32 R3, RZ, RZ, 0x40 ;  /* 0x00000040ff037424 */ /* 0x000fe200078e00ff */
[----:B------:R-:W-:-:S02]  /*3840*/  CS2R R50, SRZ ;  /* 0x0000000000327805 */ /* 0x000fc4000001ff00 */
[----:B------:R-:W-:Y:S01]  /*3850*/  CS2R R48, SRZ ;  /* 0x0000000000307805 */ /* 0x000fe2000001ff00 */
[----:B------:R-:W1:Y:S01]  /*3860*/  LDSM.16.M88.4 R156, [R4+0x12000] ;  /* 0x01200000049c783b */ /* 0x000e620000000200 */
[----:B------:R-:W-:Y:S02]  /*3870*/  CS2R R42, SRZ ;  /* 0x00000000002a7805 */ /* 0x000fe4000001ff00 */
[----:B------:R-:W-:Y:S02]  /*3880*/  SEL R3, R3, 0xffffffc0, !P2 ;  /* 0xffffffc003037807 */ /* 0x000fe40005000000 */
[----:B------:R-:W-:Y:S01]  /*3890*/  CS2R R40, SRZ ;  /* 0x0000000000287805 */ /* 0x000fe2000001ff00 */
[----:B------:R-:W3:Y:S01]  /*38a0*/  LDSM.16.M88.4 R160, [R4+0x12800] ;  /* 0x0128000004a0783b */ /* 0x000ee20000000200 */
[----:B------:R-:W-:Y:S02]  /*38b0*/  CS2R R38, SRZ ;  /* 0x0000000000267805 */ /* 0x000fe4000001ff00 */
[----:B------:R-:W-:-:S02]  /*38c0*/  CS2R R36, SRZ ;  /* 0x0000000000247805 */ /* 0x000fc4000001ff00 */
[----:B------:R-:W-:Y:S01]  /*38d0*/  CS2R R30, SRZ ;  /* 0x00000000001e7805 */ /* 0x000fe2000001ff00 */
[----:B------:R-:W4:Y:S01]  /*38e0*/  LDSM.16.M88.4 R188, [R4+0x14000] ;  /* 0x0140000004bc783b */ /* 0x000f220000000200 */
[----:B------:R-:W-:Y:S02]  /*38f0*/  CS2R R28, SRZ ;  /* 0x00000000001c7805 */ /* 0x000fe4000001ff00 */
[----:B------:R-:W-:Y:S02]  /*3900*/  CS2R R34, SRZ ;  /* 0x0000000000227805 */ /* 0x000fe4000001ff00 */
[----:B------:R-:W-:Y:S01]  /*3910*/  CS2R R32, SRZ ;  /* 0x0000000000207805 */ /* 0x000fe2000001ff00 */
[----:B------:R-:W1:Y:S01]  /*3920*/  LDSM.16.M88.4 R192, [R4+0x14800] ;  /* 0x0148000004c0783b */ /* 0x000e620000000200 */
[----:B------:R-:W-:Y:S02]  /*3930*/  CS2R R26, SRZ ;  /* 0x00000000001a7805 */ /* 0x000fe4000001ff00 */
[----:B------:R-:W-:-:S02]  /*3940*/  CS2R R24, SRZ ;  /* 0x0000000000187805 */ /* 0x000fc4000001ff00 */
[----:B------:R-:W-:Y:S01]  /*3950*/  CS2R R22, SRZ ;  /* 0x0000000000167805 */ /* 0x000fe2000001ff00 */
[----:B------:R-:W1:Y:S01]  /*3960*/  LDSM.16.M88.4 R220, [R4+0x16000] ;  /* 0x0160000004dc783b */ /* 0x000e620000000200 */
[----:B------:R-:W-:Y:S02]  /*3970*/  CS2R R20, SRZ ;  /* 0x0000000000147805 */ /* 0x000fe4000001ff00 */
[----:B------:R-:W-:Y:S01]  /*3980*/  LOP3.LUT P2, RZ, R15, 0x8, RZ, 0xc0, !PT ;  /* 0x000000080fff7812 */ /* 0x000fe2000784c0ff */
[----:B------:R-:W-:Y:S01]  /*3990*/  UIADD3 UR52, UPT, UPT, UR52, 0x40, -UR37 ;  /* 0x0000004034347890 */ /* 0x000fe2000fffe825 */
[----:B------:R5:W1:Y:S01]  /*39a0*/  LDSM.16.M88.4 R224, [R4+0x16800] ;  /* 0x0168000004e0783b */ /* 0x000a620000000200 */
[----:B------:R-:W1:Y:S03]  /*39b0*/  LDCU UR8, c[0x0][0x440] ;  /* 0x00008800ff0877ac */ /* 0x000e660008000800 */
[----:B------:R3:W-:Y:S01]  /*39c0*/  STL [R1+0x44], R13 ;  /* 0x0000440d01007387 */ /* 0x0007e20000100800 */
[----:B------:R-:W1:Y:S03]  /*39d0*/  LDCU UR9, c[0x0][0x3e0] ;  /* 0x00007c00ff0977ac */ /* 0x000e660008000800 */
[----:B------:R-:W1:Y:S01]  /*39e0*/  LDSM.16.M88.4 R164, [R232] ;  /* 0x00000000e8a4783b */ /* 0x000e620000000200 */
[----:B------:R-:W1:Y:S03]  /*39f0*/  LDCU UR14, c[0x0][0x45c] ;  /* 0x00008b80ff0e77ac */ /* 0x000e660008000800 */
[----:B------:R-:W1:Y:S01]  /*3a00*/  LDSM.16.M88.4 R168, [R232+0x800] ;  /* 0x00080000e8a8783b */ /* 0x000e620000000200 */
[----:B--2---:R-:W-:-:S03]  /*3a10*/  USHF.L.U32 UR15, UR15, 0x6, URZ ;  /* 0x000000060f0f7899 */ /* 0x004fc600080006ff */
[----:B------:R-:W2:Y:S04]  /*3a20*/  LDSM.16.M88.4 R196, [R232+0x2000] ;  /* 0x00200000e8c4783b */ /* 0x000ea80000000200 */
[----:B------:R-:W1:Y:S01]  /*3a30*/  LDSM.16.M88.4 R200, [R232+0x2800] ;  /* 0x00280000e8c8783b */ /* 0x000e620000000200 */
[----:B-----5:R-:W-:-:S03]  /*3a40*/  IMAD.SHL.U32 R4, R15, 0x40, RZ ;  /* 0x000000400f047824 */ /* 0x020fc600078e00ff */
[----:B------:R-:W1:Y:S02]  /*3a50*/  LDSM.16.M88.4 R228, [R232+0x4000] ;  /* 0x00400000e8e4783b */ /* 0x000e640000000200 */
[----:B------:R-:W-:Y:S02]  /*3a60*/  LOP3.LUT R2, R8, 0x1c0, R4, 0xf8, !PT ;  /* 0x000001c008027812 */ /* 0x000fe400078ef804 */
[----:B------:R-:W1:Y:S01]  /*3a70*/  LDSM.16.M88.4 R172, [R240] ;  /* 0x00000000f0ac783b */ /* 0x000e620000000200 */
[----:B------:R-:W-:Y:S02]  /*3a80*/  LOP3.LUT R7, R4, 0x1c0, RZ, 0xc0, !PT ;  /* 0x000001c004077812 */ /* 0x000fe400078ec0ff */
[----:B------:R-:W-:Y:S01]  /*3a90*/  LOP3.LUT R2, R2, 0x38, R14, 0x78, !PT ;  /* 0x0000003802027812 */ /* 0x000fe200078e780e */
[----:B------:R-:W1:Y:S01]  /*3aa0*/  LDSM.16.M88.4 R176, [R240+0x800] ;  /* 0x00080000f0b0783b */ /* 0x000e620000000200 */
[----:B------:R-:W-:Y:S02]  /*3ab0*/  LOP3.LUT R8, R12, 0x10, RZ, 0xc0, !PT ;  /* 0x000000100c087812 */ /* 0x000fe400078ec0ff */
[----:B------:R-:W-:Y:S01]  /*3ac0*/  LOP3.LUT R2, R2, 0x200, R4, 0xf8, !PT ;  /* 0x0000020002027812 */ /* 0x000fe200078ef804 */
[----:B------:R-:W1:Y:S01]  /*3ad0*/  LDSM.16.M88.4 R204, [R240+0x2000] ;  /* 0x00200000f0cc783b */ /* 0x000e620000000200 */
[----:B---3--:R-:W-:-:S02]  /*3ae0*/  LOP3.LUT R13, R4, 0x200, RZ, 0xc0, !PT ;  /* 0x00000200040d7812 */ /* 0x008fc400078ec0ff */
[----:B------:R-:W-:Y:S01]  /*3af0*/  LOP3.LUT R4, R8, 0x8, R15, 0xf8, !PT ;  /* 0x0000000808047812 */ /* 0x000fe200078ef80f */
[----:B------:R3:W-:Y:S04]  /*3b00*/  STL [R1+0x24], R2 ;  /* 0x0000240201007387 */ /* 0x0007e80000100800 */
[----:B------:R5:W-:Y:S04]  /*3b10*/  STL [R1+0x20], R5 ;  /* 0x0000200501007387 */ /* 0x000be80000100800 */
[----:B------:R-:W1:Y:S04]  /*3b20*/  LDSM.16.M88.4 R208, [R240+0x2800] ;  /* 0x00280000f0d0783b */ /* 0x000e680000000200 */
[----:B------:R-:W1:Y:S04]  /*3b30*/  LDSM.16.M88.4 R236, [R240+0x4000] ;  /* 0x00400000f0ec783b */ /* 0x000e680000000200 */
[----:B------:R-:W1:Y:S04]  /*3b40*/  LDSM.16.M88.4 R148, [R10+0x12000] ;  /* 0x012000000a94783b */ /* 0x000e680000000200 */
[----:B------:R-:W1:Y:S04]  /*3b50*/  LDSM.16.M88.4 R152, [R10+0x12800] ;  /* 0x012800000a98783b */ /* 0x000e680000000200 */
[----:B------:R-:W1:Y:S01]  /*3b60*/  LDSM.16.M88.4 R180, [R10+0x14000] ;  /* 0x014000000ab4783b */ /* 0x000e620000000200 */
[----:B---3--:R-:W-:-:S02]  /*3b70*/  LOP3.LUT R2, R7, 0x38, R14, 0xf8, !PT ;  /* 0x0000003807027812 */ /* 0x008fc400078ef80e */
[----:B------:R-:W-:Y:S01]  /*3b80*/  SEL R7, R6, 0xffffffe0, !P1 ;  /* 0xffffffe006077807 */ /* 0x000fe20004800000 */
[----:B------:R-:W3:Y:S01]  /*3b90*/  LDSM.16.M88.4 R184, [R10+0x14800] ;  /* 0x014800000ab8783b */ /* 0x000ee20000000200 */
[----:B------:R-:W-:Y:S02]  /*3ba0*/  SEL R6, R9, 0xfffffff0, !P0 ;  /* 0xfffffff009067807 */ /* 0x000fe40004000000 */
[----:B------:R-:W-:Y:S01]  /*3bb0*/  LOP3.LUT R4, R4, R2, RZ, 0x3c, !PT ;  /* 0x0000000204047212 */ /* 0x000fe200078e3cff */
[----:B------:R-:W1:Y:S01]  /*3bc0*/  LDSM.16.M88.4 R212, [R10+0x16000] ;  /* 0x016000000ad4783b */ /* 0x000e620000000200 */
[----:B-----5:R-:W-:-:S03]  /*3bd0*/  LOP3.LUT R5, R13, 0xc00, R11, 0xf8, !PT ;  /* 0x00000c000d057812 */ /* 0x020fc600078ef80b */
[----:B------:R5:W-:Y:S04]  /*3be0*/  STL [R1+0x54], R6 ;  /* 0x0000540601007387 */ /* 0x000be80000100800 */
[----:B------:R-:W1:Y:S04]  /*3bf0*/  LDSM.16.M88.4 R216, [R10+0x16800] ;  /* 0x016800000ad8783b */ /* 0x000e680000000200 */
[----:B------:R-:W1:Y:S04]  /*3c00*/  LDSM.16.M88.4 R232, [R232+0x4800] ;  /* 0x00480000e8e8783b */ /* 0x000e680000000200 */
[----:B------:R-:W1:Y:S01]  /*3c10*/  LDSM.16.M88.4 R240, [R240+0x4800] ;  /* 0x00480000f0f0783b */ /* 0x000e620000000200 */
[----:B-----5:R-:W-:-:S02]  /*3c20*/  LOP3.LUT R6, R2, 0x8, R12, 0x78, !PT ;  /* 0x0000000802067812 */ /* 0x020fc400078e780c */
[----:B------:R-:W-:Y:S01]  /*3c30*/  LOP3.LUT R2, R4, 0x200, R11, 0xf8, !PT ;  /* 0x0000020004027812 */ /* 0x000fe200078ef80b */
[----:B------:R-:W-:Y:S01]  /*3c40*/  IMAD.IADD R4, R10, 0x1, R3 ;  /* 0x000000010a047824 */ /* 0x000fe200078e0203 */
[----:B------:R-:W-:-:S03]  /*3c50*/  LOP3.LUT R5, R5, R6, RZ, 0xfc, !PT ;  /* 0x0000000605057212 */ /* 0x000fc600078efcff */
[----:B------:R5:W-:Y:S04]  /*3c60*/  STL [R1+0x1c], R2 ;  /* 0x00001c0201007387 */ /* 0x000be80000100800 */
[----:B------:R4:W-:Y:S04]  /*3c70*/  STL [R1+0x58], R5 ;  /* 0x0000580501007387 */ /* 0x0009e80000100800 */
[----:B------:R1:W-:Y:S01]  /*3c80*/  STL [R1+0xc], R4 ;  /* 0x00000c0401007387 */ /* 0x0003e20000100800 */
[----:B-----5:R-:W-:Y:S02]  /*3c90*/  IMAD.IADD R2, R3, 0x1, R252 ;  /* 0x0000000103027824 */ /* 0x020fe400078e02fc */
[----:B------:R-:W-:-:S02]  /*3ca0*/  IMAD.IADD R3, R0, 0x1, R4 ;  /* 0x0000000100037824 */ /* 0x000fc400078e0204 */
[C---:B----4-:R-:W-:Y:S02]  /*3cb0*/  IMAD.IADD R5, R0.reuse, 0x1, R252 ;  /* 0x0000000100057824 */ /* 0x050fe400078e02fc */
[----:B------:R-:W-:-:S03]  /*3cc0*/  IMAD.IADD R0, R0, 0x1, R2 ;  /* 0x0000000100007824 */ /* 0x000fc600078e0202 */
[----:B------:R4:W-:Y:S04]  /*3cd0*/  STL [R1], R5 ;  /* 0x0000000501007387 */ /* 0x0009e80000100800 */
[----:B------:R4:W-:Y:S04]  /*3ce0*/  STL [R1+0x14], R2 ;  /* 0x0000140201007387 */ /* 0x0009e80000100800 */
[----:B------:R4:W-:Y:S04]  /*3cf0*/  STL [R1+0x10], R3 ;  /* 0x0000100301007387 */ /* 0x0009e80000100800 */
[----:B-123--:R4:W-:Y:S02]  /*3d00*/  STL [R1+0x18], R0 ;  /* 0x0000180001007387 */ /* 0x00e9e40000100800 */
.L_x_54:
[----:B--2---:R-:W2:Y:S01]  /*3d10*/  LDL R249, [R1+0x4] ;  /* 0x0000040001f97983 */ /* 0x004ea20000100800 */
[----:B------:R-:W-:Y:S01]  /*3d20*/  USHF.L.U32 UR16, UR41, 0x6, URZ ;  /* 0x0000000629107899 */ /* 0x000fe200080006ff */
[----:B-1----:R-:W-:Y:S01]  /*3d30*/  IMAD.U32 R244, RZ, RZ, UR10 ;  /* 0x0000000afff47e24 */ /* 0x002fe2000f8e00ff */
[----:B------:R-:W-:Y:S02]  /*3d40*/  UIADD3 UR48, UPT, UPT, UR48, -0x40, URZ ;  /* 0xffffffc030307890 */ /* 0x000fe4000fffe0ff */
[----:B----4-:R-:W3:Y:S01]  /*3d50*/  LDL.LU R2, [R1] ;  /* 0x0000000001027983 */ /* 0x010ee20000300800 */
[----:B------:R-:W-:Y:S01]  /*3d60*/  UIADD3 UR16, UPT, UPT, UR16, 0x40, URZ ;  /* 0x0000004010107890 */ /* 0x000fe2000fffe0ff */
[----:B------:R-:W-:Y:S01]  /*3d70*/  IMAD.U32 R245, RZ, RZ, UR11 ;  /* 0x0000000bfff57e24 */ /* 0x000fe2000f8e00ff */
[----:B------:R-:W-:Y:S02]  /*3d80*/  UISETP.GE.AND UP0, UPT, UR48, UR52, UPT ;  /* 0x000000343000728c */ /* 0x000fe4000bf06270 */
[----:B------:R-:W4:Y:S01]  /*3d90*/  LDL R3, [R1+0x8] ;  /* 0x0000080001037983 */ /* 0x000f220000100800 */
[----:B------:R-:W-:Y:S02]  /*3da0*/  UIADD3 UR46, UPT, UPT, UR46, -0x1, URZ ;  /* 0xffffffff2e2e7890 */ /* 0x000fe4000fffe0ff */
[----:B------:R-:W-:Y:S02]  /*3db0*/  UISETP.LT.AND UP0, UPT, UR16, UR37, UP0 ;  /* 0x000000251000728c */ /* 0x000fe40008701270 */
[----:B-----5:R-:W5:Y:S05]  /*3dc0*/  LDL R246, [R1+0x14] ;  /* 0x0000140001f67983 */ /* 0x020f6a0000100800 */
[----:B------:R-:W5:Y:S01]  /*3dd0*/  LDL R248, [R1+0xc] ;  /* 0x00000c0001f87983 */ /* 0x000f620000100800 */
[----:B------:R-:W-:Y:S01]  /*3de0*/  PLOP3.LUT P0, PT, PT, PT, UP0, 0x80, 0x8 ;  /* 0x000000000008781c */ /* 0x000fe20003f0f008 */
[----:B------:R-:W-:Y:S03]  /*3df0*/  UISETP.GT.AND UP0, UPT, UR46, UR51, UPT ;  /* 0x000000332e00728c */ /* 0x000fe6000bf04270 */
[----:B------:R-:W5:Y:S05]  /*3e00*/  LDL R247, [R1+0x18] ;  /* 0x0000180001f77983 */ /* 0x000f6a0000100800 */
[----:B------:R-:W5:Y:S05]  /*3e10*/  LDL R0, [R1+0x10] ;  /* 0x0000100001007983 */ /* 0x000f6a0000100800 */
[----:B------:R-:W0:Y:S01]  /*3e20*/  LDGDEPBAR ;  /* 0x00000000000079af */ /* 0x000e220000000000 */
[----:B------:R-:W-:Y:S04]  /*3e30*/  @UP0 UIADD3 UR17, UP1, UPT, UR58, -0x100, URZ ;  /* 0xffffff003a110890 */ /* 0x000fe8000ff3e0ff */
[----:B------:R-:W-:Y:S02]  /*3e40*/  @UP0 UIADD3.X UR16, UPT, UPT, UR59, -0x1, URZ, UP1, !UPT ;  /* 0xffffffff3b100890 */ /* 0x000fe40008ffe4ff */
[----:B------:R-:W-:Y:S04]  /*3e50*/  @UP0 UIADD3 UR10, UP1, UPT, UR10, -0x100, URZ ;  /* 0xffffff000a0a0890 */ /* 0x000fe8000ff3e0ff */
[----:B------:R-:W-:Y:S01]  /*3e60*/  @UP0 UIADD3.X UR11, UPT, UPT, UR11, -0x1, URZ, UP1, !UPT ;  /* 0xffffffff0b0b0890 */ /* 0x000fe20008ffe4ff */
[----:B------:R-:W-:Y:S04]  /*3e70*/  DEPBAR.LE SB0, 0x0 ;  /* 0x000080000000791a */ /* 0x000fe80000000000 */
[----:B------:R-:W-:Y:S06]  /*3e80*/  BAR.SYNC.DEFER_BLOCKING 0x0 ;  /* 0x0000000000007b1d */ /* 0x000fec0000010000 */
[----:B------:R-:W-:Y:S05]  /*3e90*/  LDSM.16.M88.4 R16, [R252] ;  /* 0x00000000fc10783b */ /* 0x000fea0000000200 */
[----:B--2---:R-:W1:Y:S05]  /*3ea0*/  LDSM.16.M88.4 R8, [R249+0xc000] ;  /* 0x00c00000f908783b */ /* 0x004e6a0000000200 */
[----:B------:R-:W2:Y:S05]  /*3eb0*/  LDSM.16.M88.4 R68, [R249+0xc800] ;  /* 0x00c80000f944783b */ /* 0x000eaa0000000200 */
[----:B---3--:R-:W-:Y:S05]  /*3ec0*/  LDSM.16.M88.4 R72, [R2] ;  /* 0x000000000248783b */ /* 0x008fea0000000200 */
[----:B----4-:R-:W3:Y:S05]  /*3ed0*/  LDSM.16.M88.4 R76, [R3+0xc000] ;  /* 0x00c00000034c783b */ /* 0x010eea0000000200 */
[----:B------:R-:W4:Y:S05]  /*3ee0*/  LDSM.16.M88.4 R80, [R3+0xc800] ;  /* 0x00c800000350783b */ /* 0x000f2a0000000200 */
[----:B-----5:R-:W-:Y:S05]  /*3ef0*/  LDSM.16.M88.4 R84, [R246] ;  /* 0x00000000f654783b */ /* 0x020fea0000000200 */
[----:B------:R-:W5:Y:S05]  /*3f00*/  LDSM.16.M88.4 R88, [R248+0xc000] ;  /* 0x00c00000f858783b */ /* 0x000f6a0000000200 */
[----:B------:R-:W-:Y:S01]  /*3f10*/  LDSM.16.M88.4 R92, [R247] ;  /* 0x00000000f75c783b */ /* 0x000fe20000000200 */
[C---:B-1----:R-:W-:Y:S04]  /*3f20*/  HMMA.16816.F32 R4, R16.reuse, R8, RZ ;  /* 0x000000081004723c */ /* 0x042fe800000018ff */
[----:B------:R-:W-:Y:S04]  /*3f30*/  LDSM.16.M88.4 R96, [R0+0xc000] ;  /* 0x00c000000060783b */ /* 0x000fe80000000200 */
[C---:B------:R-:W-:Y:S08]  /*3f40*/  HMMA.16816.F32 R8, R16.reuse, R10, RZ ;  /* 0x0000000a1008723c */ /* 0x040ff000000018ff */
[C---:B--2---:R-:W-:Y:S08]  /*3f50*/  HMMA.16816.F32 R12, R16.reuse, R68, RZ ;  /* 0x00000044100c723c */ /* 0x044ff000000018ff */
[----:B------:R-:W-:Y:S01]  /*3f60*/  HMMA.16816.F32 R16, R16, R70, RZ ;  /* 0x000000461010723c */ /* 0x000fe200000018ff */
[----:B------:R-:W1:Y:S07]  /*3f70*/  LDSM.16.M88.4 R68, [R248+0xc800] ;  /* 0x00c80000f844783b */ /* 0x000e6e0000000200 */
[C---:B---3--:R-:W-:Y:S08]  /*3f80*/  HMMA.16816.F32 R4, R72.reuse, R76, R4 ;  /* 0x0000004c4804723c */ /* 0x048ff00000001804 */
[C---:B------:R-:W-:Y:S01]  /*3f90*/  HMMA.16816.F32 R8, R72.reuse, R78, R8 ;  /* 0x0000004e4808723c */ /* 0x040fe20000001808 */
[----:B------:R-:W-:Y:S07]  /*3fa0*/  LDSM.16.M88.4 R76, [R252+0x2000] ;  /* 0x00200000fc4c783b */ /* 0x000fee0000000200 */
[C---:B----4-:R-:W-:Y:S08]  /*3fb0*/  HMMA.16816.F32 R12, R72.reuse, R80, R12 ;  /* 0x00000050480c723c */ /* 0x050ff0000000180c */
[----:B------:R-:W-:Y:S01]  /*3fc0*/  HMMA.16816.F32 R16, R72, R82, R16 ;  /* 0x000000524810723c */ /* 0x000fe20000001810 */
[----:B------:R-:W2:Y:S05]  /*3fd0*/  LDSM.16.M88.4 R72, [R0+0xc800] ;  /* 0x00c800000048783b */ /* 0x000eaa0000000200 */
[----:B------:R-:W3:Y:S02]  /*3fe0*/  LDSM.16.M88.4 R80, [R249+0xe000] ;  /* 0x00e00000f950783b */ /* 0x000ee40000000200 */
[C---:B-----5:R-:W-:Y:S08]  /*3ff0*/  HMMA.16816.F32 R4, R84.reuse, R88, R4 ;  /* 0x000000585404723c */ /* 0x060ff00000001804 */
[C---:B------:R-:W-:Y:S01]  /*4000*/  HMMA.16816.F32 R8, R84.reuse, R90, R8 ;  /* 0x0000005a5408723c */ /* 0x040fe20000001808 */
[----:B------:R-:W-:Y:S07]  /*4010*/  LDSM.16.M88.4 R88, [R3+0xe000] ;  /* 0x00e000000358783b */ /* 0x000fee0000000200 */
[C---:B-1----:R-:W-:Y:S08]  /*4020*/  HMMA.16816.F32 R12, R84.reuse, R68, R12 ;  /* 0x00000044540c723c */ /* 0x042ff0000000180c */
[----:B------:R-:W-:Y:S01]  /*4030*/  HMMA.16816.F32 R16, R84, R70, R16 ;  /* 0x000000465410723c */ /* 0x000fe20000001810 */
[----:B------:R-:W1:Y:S05]  /*4040*/  LDSM.16.M88.4 R68, [R249+0xe800] ;  /* 0x00e80000f944783b */ /* 0x000e6a0000000200 */
[----:B------:R-:W4:Y:S02]  /*4050*/  LDSM.16.M88.4 R84, [R2+0x2000] ;  /* 0x002000000254783b */ /* 0x000f240000000200 */
[C---:B------:R-:W-:Y:S08]  /*4060*/  HMMA.16816.F32 R4, R92.reuse, R96, R4 ;  /* 0x000000605c04723c */ /* 0x040ff00000001804 */
[C---:B------:R-:W-:Y:S01]  /*4070*/  HMMA.16816.F32 R8, R92.reuse, R98, R8 ;  /* 0x000000625c08723c */ /* 0x040fe20000001808 */
[----:B------:R-:W-:Y:S07]  /*4080*/  LDSM.16.M88.4 R96, [R248+0xe000] ;  /* 0x00e00000f860783b */ /* 0x000fee0000000200 */
[C---:B--2---:R-:W-:Y:S08]  /*4090*/  HMMA.16816.F32 R12, R92.reuse, R72, R12 ;  /* 0x000000485c0c723c */ /* 0x044ff0000000180c */
[----:B------:R-:W-:Y:S01]  /*40a0*/  HMMA.16816.F32 R16, R92, R74, R16 ;  /* 0x0000004a5c10723c */ /* 0x000fe20000001810 */
[----:B------:R-:W2:Y:S05]  /*40b0*/  LDSM.16.M88.4 R72, [R3+0xe800] ;  /* 0x00e800000348783b */ /* 0x000eaa0000000200 */
[----:B------:R-:W5:Y:S02]  /*40c0*/  LDSM.16.M88.4 R92, [R246+0x2000] ;  /* 0x00200000f65c783b */ /* 0x000f640000000200 */
[C---:B---3--:R-:W-:Y:S08]  /*40d0*/  HMMA.16816.F32 R4, R76.reuse, R80, R4 ;  /* 0x000000504c04723c */ /* 0x048ff00000001804 */
[C---:B------:R-:W-:Y:S01]  /*40e0*/  HMMA.16816.F32 R8, R76.reuse, R82, R8 ;  /* 0x000000524c08723c */ /* 0x040fe20000001808 */
[----:B------:R-:W-:Y:S07]  /*40f0*/  LDSM.16.M88.4 R80, [R0+0xe000] ;  /* 0x00e000000050783b */ /* 0x000fee0000000200 */
[C---:B-1----:R-:W-:Y:S08]  /*4100*/  HMMA.16816.F32 R12, R76.reuse, R68, R12 ;  /* 0x000000444c0c723c */ /* 0x042ff0000000180c */
[----:B------:R-:W-:Y:S01]  /*4110*/  HMMA.16816.F32 R16, R76, R70, R16 ;  /* 0x000000464c10723c */ /* 0x000fe20000001810 */
[----:B------:R-:W1:Y:S05]  /*4120*/  LDSM.16.M88.4 R68, [R248+0xe800] ;  /* 0x00e80000f844783b */ /* 0x000e6a0000000200 */
[----:B------:R-:W3:Y:S02]  /*4130*/  LDSM.16.M88.4 R76, [R247+0x2000] ;  /* 0x00200000f74c783b */ /* 0x000ee40000000200 */
[C---:B----4-:R-:W-:Y:S08]  /*4140*/  HMMA.16816.F32 R4, R84.reuse, R88, R4 ;  /* 0x000000585404723c */ /* 0x050ff00000001804 */
[C---:B------:R-:W-:Y:S01]  /*4150*/  HMMA.16816.F32 R8, R84.reuse, R90, R8 ;  /* 0x0000005a5408723c */ /* 0x040fe20000001808 */
[----:B------:R-:W-:Y:S07]  /*4160*/  LDSM.16.M88.4 R88, [R249+0x10000] ;  /* 0x01000000f958783b */ /* 0x000fee0000000200 */
[C---:B--2---:R-:W-:Y:S08]  /*4170*/  HMMA.16816.F32 R12, R84.reuse, R72, R12 ;  /* 0x00000048540c723c */ /* 0x044ff0000000180c */
[----:B------:R-:W-:Y:S01]  /*4180*/  HMMA.16816.F32 R16, R84, R74, R16 ;  /* 0x0000004a5410723c */ /* 0x000fe20000001810 */
[----:B------:R-:W2:Y:S05]  /*4190*/  LDSM.16.M88.4 R72, [R0+0xe800] ;  /* 0x00e800000048783b */ /* 0x000eaa0000000200 */
[----:B------:R-:W4:Y:S02]  /*41a0*/  LDSM.16.M88.4 R84, [R252+0x4000] ;  /* 0x00400000fc54783b */ /* 0x000f240000000200 */
[C---:B-----5:R-:W-:Y:S08]  /*41b0*/  HMMA.16816.F32 R4, R92.reuse, R96, R4 ;  /* 0x000000605c04723c */ /* 0x060ff00000001804 */
[C---:B------:R-:W-:Y:S01]  /*41c0*/  HMMA.16816.F32 R8, R92.reuse, R98, R8 ;  /* 0x000000625c08723c */ /* 0x040fe20000001808 */
[----:B------:R-:W-:Y:S07]  /*41d0*/  LDSM.16.M88.4 R96, [R3+0x10000] ;  /* 0x010000000360783b */ /* 0x000fee0000000200 */
[C---:B-1----:R-:W-:Y:S08]  /*41e0*/  HMMA.16816.F32 R12, R92.reuse, R68, R12 ;  /* 0x000000445c0c723c */ /* 0x042ff0000000180c */
[----:B------:R-:W-:Y:S01]  /*41f0*/  HMMA.16816.F32 R16, R92, R70, R16 ;  /* 0x000000465c10723c */ /* 0x000fe20000001810 */
[----:B------:R-:W1:Y:S05]  /*4200*/  LDSM.16.M88.4 R68, [R249+0x10800] ;  /* 0x01080000f944783b */ /* 0x000e6a0000000200 */
[----:B------:R5:W1:Y:S02]  /*4210*/  LDSM.16.M88.4 R92, [R2+0x4000] ;  /* 0x00400000025c783b */ /* 0x000a640000000200 */
[C---:B---3--:R-:W-:Y:S08]  /*4220*/  HMMA.16816.F32 R4, R76.reuse, R80, R4 ;  /* 0x000000504c04723c */ /* 0x048ff00000001804 */
[C---:B------:R-:W-:Y:S01]  /*4230*/  HMMA.16816.F32 R8, R76.reuse, R82, R8 ;  /* 0x000000524c08723c */ /* 0x040fe20000001808 */
[----:B------:R-:W-:Y:S07]  /*4240*/  LDSM.16.M88.4 R80, [R248+0x10000] ;  /* 0x01000000f850783b */ /* 0x000fee0000000200 */
[C---:B--2---:R-:W-:Y:S01]  /*4250*/  HMMA.16816.F32 R12, R76.reuse, R72, R12 ;  /* 0x000000484c0c723c */ /* 0x044fe2000000180c */
[----:B-----5:R-:W2:Y:S07]  /*4260*/  LDL R2, [R1+0x50] ;  /* 0x0000500001027983 */ /* 0x020eae0000100800 */
[----:B------:R-:W-:Y:S01]  /*4270*/  HMMA.16816.F32 R16, R76, R74, R16 ;  /* 0x0000004a4c10723c */ /* 0x000fe20000001810 */
[----:B------:R3:W5:Y:S05]  /*4280*/  LDSM.16.M88.4 R72, [R3+0x10800] ;  /* 0x010800000348783b */ /* 0x00076a0000000200 */
[----:B------:R3:W5:Y:S02]  /*4290*/  LDSM.16.M88.4 R76, [R246+0x4000] ;  /* 0x00400000f64c783b */ /* 0x0007640000000200 */
[C---:B----4-:R-:W-:Y:S08]  /*42a0*/  HMMA.16816.F32 R4, R84.reuse, R88, R4 ;  /* 0x000000585404723c */ /* 0x050ff00000001804 */
[C---:B------:R-:W-:Y:S01]  /*42b0*/  HMMA.16816.F32 R8, R84.reuse, R90, R8 ;  /* 0x0000005a5408723c */ /* 0x040fe20000001808 */
[----:B------:R-:W-:Y:S07]  /*42c0*/  LDSM.16.M88.4 R88, [R0+0x10000] ;  /* 0x010000000058783b */ /* 0x000fee0000000200 */
[C---:B-1----:R-:W-:Y:S01]  /*42d0*/  HMMA.16816.F32 R12, R84.reuse, R68, R12 ;  /* 0x00000044540c723c */ /* 0x042fe2000000180c */
[----:B---3--:R-:W3:Y:S05]  /*42e0*/  LDL R3, [R1+0x44] ;  /* 0x0000440001037983 */ /* 0x008eea0000100800 */
[----:B------:R-:W4:Y:S02]  /*42f0*/  LDL R246, [R1+0x4c] ;  /* 0x00004c0001f67983 */ /* 0x000f240000100800 */
[----:B------:R-:W-:Y:S03]  /*4300*/  HMMA.16816.F32 R16, R84, R70, R16 ;  /* 0x000000465410723c */ /* 0x000fe60000001810 */
[----:B------:R-:W1:Y:S05]  /*4310*/  LDSM.16.M88.4 R68, [R248+0x10800] ;  /* 0x01080000f844783b */ /* 0x000e6a0000000200 */
[----:B------:R5:W1:Y:S01]  /*4320*/  LDSM.16.M88.4 R84, [R247+0x4000] ;  /* 0x00400000f754783b */ /* 0x000a620000000200 */
[C---:B------:R-:W-:Y:S04]  /*4330*/  HMMA.16816.F32 R4, R92.reuse, R96, R4 ;  /* 0x000000605c04723c */ /* 0x040fe80000001804 */
[----:B------:R-:W4:Y:S04]  /*4340*/  LDL R96, [R1+0x30] ;  /* 0x0000300001607983 */ /* 0x000f280000100800 */
[C---:B------:R-:W-:Y:S08]  /*4350*/  HMMA.16816.F32 R8, R92.reuse, R98, R8 ;  /* 0x000000625c08723c */ /* 0x040ff00000001808 */
[C---:B-----5:R-:W-:Y:S01]  /*4360*/  HMMA.16816.F32 R12, R92.reuse, R72, R12 ;  /* 0x000000485c0c723c */ /* 0x060fe2000000180c */
[----:B------:R-:W-:Y:S07]  /*4370*/  IMAD.MOV.U32 R247, RZ, RZ, 0x37 ;  /* 0x00000037fff77424 */ /* 0x000fee00078e00ff */
[----:B------:R-:W-:Y:S01]  /*4380*/  HMMA.16816.F32 R16, R92, R74, R16 ;  /* 0x0000004a5c10723c */ /* 0x000fe20000001810 */
[----:B------:R-:W5:Y:S07]  /*4390*/  LDL R75, [R1+0x48] ;  /* 0x00004800014b7983 */ /* 0x000f6e0000100800 */
[C---:B------:R-:W-:Y:S08]  /*43a0*/  HMMA.16816.F32 R4, R76.reuse, R80, R4 ;  /* 0x000000504c04723c */ /* 0x040ff00000001804 */
[C---:B------:R-:W-:Y:S08]  /*43b0*/  HMMA.16816.F32 R8, R76.reuse, R82, R8 ;  /* 0x000000524c08723c */ /* 0x040ff00000001808 */
[C---:B-1----:R-:W-:Y:S08]  /*43c0*/  HMMA.16816.F32 R12, R76.reuse, R68, R12 ;  /* 0x000000444c0c723c */ /* 0x042ff0000000180c */
[----:B------:R-:W-:Y:S01]  /*43d0*/  HMMA.16816.F32 R16, R76, R70, R16 ;  /* 0x000000464c10723c */ /* 0x000fe20000001810 */
[----:B------:R1:W1:Y:S01]  /*43e0*/  LDSM.16.M88.4 R68, [R0+0x10800] ;  /* 0x010800000044783b */ /* 0x0002620000000200 */
[----:B------:R-:W-:Y:S06]  /*43f0*/  IMAD.MOV.U32 R76, RZ, RZ, 0x20 ;  /* 0x00000020ff4c7424 */ /* 0x000fec00078e00ff */
[C---:B------:R-:W-:Y:S08]  /*4400*/  HMMA.16816.F32 R4, R84.reuse, R88, R4 ;  /* 0x000000585404723c */ /* 0x040ff00000001804 */
[C---:B------:R-:W-:Y:S01]  /*4410*/  HMMA.16816.F32 R8, R84.reuse, R90, R8 ;  /* 0x0000005a5408723c */ /* 0x040fe20000001808 */
[----:B-1----:R-:W-:Y:S07]  /*4420*/  IMAD.MOV.U32 R0, RZ, RZ, 0x3f ;  /* 0x0000003fff007424 */ /* 0x002fee00078e00ff */
[C---:B------:R-:W-:Y:S08]  /*4430*/  HMMA.16816.F32 R12, R84.reuse, R68, R12 ;  /* 0x00000044540c723c */ /* 0x040ff0000000180c */
[----:B------:R-:W-:Y:S03]  /*4440*/  HMMA.16816.F32 R16, R84, R70, R16 ;  /* 0x000000465410723c */ /* 0x000fe60000001810 */
[C---:B--2---:R-:W-:Y:S01]  /*4450*/  FSETP.NEU.FTZ.AND P4, PT, R2.reuse, -INF , PT ;  /* 0xff8000000200780b */ /* 0x044fe20003f9d000 */
[----:B------:R-:W-:Y:S05]  /*4460*/  FMUL.FTZ R2, R2, 1.4426950216293334961 ;  /* 0x3fb8aa3b02027820 */ /* 0x000fea0000410000 */
[----:B------:R-:W-:Y:S02]  /*4470*/  FSEL R2, R2, RZ, P4 ;  /* 0x000000ff02027208 */ /* 0x000fe40002000000 */
[C---:B---3--:R-:W-:Y:S02]  /*4480*/  @!P0 VIADDMNMX R72, R3.reuse, -R0, UR37, PT ;  /* 0x0000002503488e46 */ /* 0x048fe4000b800900 */
[----:B------:R-:W-:Y:S01]  /*4490*/  @!P0 VIADDMNMX R3, R3, -R247, UR37, PT ;  /* 0x0000002503038e46 */ /* 0x000fe2000b8009f7 */
[C---:B----4-:R-:W-:Y:S01]  /*44a0*/  FMUL.FTZ R73, R246.reuse, 1.4426950216293334961 ;  /* 0x3fb8aa3bf6497820 */ /* 0x050fe20000410000 */
[----:B------:R-:W-:Y:S01]  /*44b0*/  FSETP.NEU.FTZ.AND P1, PT, R246, -INF , PT ;  /* 0xff800000f600780b */ /* 0x000fe20003f3d000 */
[----:B------:R-:W1:Y:S01]  /*44c0*/  S2R R247, SR_TID.X ;  /* 0x0000000000f77919 */ /* 0x000e620000002100 */
[C---:B------:R-:W-:Y:S01]  /*44d0*/  @!P0 VIADD R0, R96.reuse, 0x1 ;  /* 0x0000000160008836 */ /* 0x040fe20000000000 */
[CC--:B------:R-:W-:Y:S01]  /*44e0*/  @!P0 ISETP.GE.AND P4, PT, R96.reuse, R72.reuse, PT ;  /* 0x000000486000820c */ /* 0x0c0fe20003f86270 */
[----:B------:R-:W-:Y:S03]  /*44f0*/  @!P0 VIADD R74, R96, 0x9 ;  /* 0x00000009604a8836 */ /* 0x000fe60000000000 */
[CC--:B------:R-:W-:Y:S02]  /*4500*/  @!P0 ISETP.GE.AND P6, PT, R0.reuse, R72.reuse, PT ;  /* 0x000000480000820c */ /* 0x0c0fe40003fc6270 */
[-C--:B------:R-:W-:Y:S02]  /*4510*/  @!P0 ISETP.GE.AND P5, PT, R0, R3.reuse, PT ;  /* 0x000000030000820c */ /* 0x080fe40003fa6270 */
[----:B------:R-:W-:Y:S01]  /*4520*/  FSEL R0, R73, RZ, P1 ;  /* 0x000000ff49007208 */ /* 0x000fe20000800000 */
[C---:B------:R-:W-:Y:S01]  /*4530*/  @!P0 VIADD R73, R96.reuse, 0x8 ;  /* 0x0000000860498836 */ /* 0x040fe20000000000 */
[-C--:B------:R-:W-:Y:S02]  /*4540*/  @!P0 ISETP.GE.AND P1, PT, R96, R3.reuse, PT ;  /* 0x000000036000820c */ /* 0x080fe40003f26270 */
[----:B------:R-:W-:Y:S02]  /*4550*/  @!P0 FSEL R4, R4, -INF , !P4 ;  /* 0xff80000004048808 */ /* 0x000fe40006000000 */
[----:B------:R-:W-:Y:S02]  /*4560*/  @!P0 FSEL R6, R6, -INF , !P1 ;  /* 0xff80000006068808 */ /* 0x000fe40004800000 */
[-C--:B------:R-:W-:Y:S01]  /*4570*/  @!P0 ISETP.GE.AND P1, PT, R74, R72.reuse, PT ;  /* 0x000000484a00820c */ /* 0x080fe20003f26270 */
[----:B------:R-:W-:Y:S01]  /*4580*/  FFMA.FTZ R4, R4, UR14, -R2 ;  /* 0x0000000e04047c23 */ /* 0x000fe20008010802 */
[-C--:B------:R-:W-:Y:S01]  /*4590*/  @!P0 ISETP.GE.AND P4, PT, R73, R72.reuse, PT ;  /* 0x000000484900820c */ /* 0x080fe20003f86270 */
[----:B------:R-:W-:Y:S01]  /*45a0*/  FFMA.FTZ R6, R6, UR14, -R0 ;  /* 0x0000000e06067c23 */ /* 0x000fe20008010800 */
[----:B------:R-:W-:Y:S01]  /*45b0*/  @!P0 FSEL R9, R9, -INF , !P1 ;  /* 0xff80000009098808 */ /* 0x000fe20004800000 */
[----:B------:R2:W-:Y:S01]  /*45c0*/  MUFU.EX2 R98, R4 ;  /* 0x0000000400627308 */ /* 0x0005e20000000800 */
[----:B------:R-:W-:Y:S01]  /*45d0*/  @!P0 FSEL R8, R8, -INF , !P4 ;  /* 0xff80000008088808 */ /* 0x000fe20006000000 */
[----:B-1----:R-:W-:Y:S01]  /*45e0*/  IMAD.SHL.U32 R248, R247, 0x2, RZ ;  /* 0x00000002f7f87824 */ /* 0x002fe200078e00ff */
[----:B------:R-:W-:Y:S01]  /*45f0*/  @!P0 FSEL R5, R5, -INF , !P6 ;  /* 0xff80000005058808 */ /* 0x000fe20007000000 */
[--C-:B------:R-:W-:Y:S01]  /*4600*/  FFMA.FTZ R9, R9, UR14, -R2.reuse ;  /* 0x0000000e09097c23 */ /* 0x100fe20008010802 */
[-C--:B------:R-:W-:Y:S01]  /*4610*/  @!P0 ISETP.GE.AND P6, PT, R73, R3.reuse, PT ;  /* 0x000000034900820c */ /* 0x080fe20003fc6270 */
[--C-:B------:R-:W-:Y:S01]  /*4620*/  FFMA.FTZ R8, R8, UR14, -R2.reuse ;  /* 0x0000000e08087c23 */ /* 0x100fe20008010802 */
[----:B------:R-:W-:Y:S03]  /*4630*/  @!P0 VIADD R73, R96, 0x10 ;  /* 0x0000001060498836 */ /* 0x000fe60000000000 */
[----:B------:R1:W-:Y:S01]  /*4640*/  MUFU.EX2 R89, R9 ;  /* 0x0000000900597308 */ /* 0x0003e20000000800 */
[----:B------:R-:W-:Y:S01]  /*4650*/  FFMA.FTZ R5, R5, UR14, -R2 ;  /* 0x0000000e05057c23 */ /* 0x000fe20008010802 */
[----:B------:R-:W-:Y:S01]  /*4660*/  @!P0 FSEL R7, R7, -INF , !P5 ;  /* 0xff80000007078808 */ /* 0x000fe20006800000 */
[----:B------:R-:W-:Y:S07]  /*4670*/  IMAD.SHL.U32 R249, R247, 0x20, RZ ;  /* 0x00000020f7f97824 */ /* 0x000fee00078e00ff */
[----:B------:R3:W-:Y:S01]  /*4680*/  MUFU.EX2 R90, R8 ;  /* 0x00000008005a7308 */ /* 0x0007e20000000800 */
[-C--:B------:R-:W-:Y:S01]  /*4690*/  @!P0 ISETP.GE.AND P5, PT, R74, R3.reuse, PT ;  /* 0x000000034a00820c */ /* 0x080fe20003fa6270 */
[----:B--2---:R-:W-:Y:S01]  /*46a0*/  @!P0 VIADD R4, R96, 0x11 ;  /* 0x0000001160048836 */ /* 0x004fe20000000000 */
[-C--:B------:R-:W-:Y:S07]  /*46b0*/  @!P0 ISETP.GE.AND P4, PT, R73, R72.reuse, PT ;  /* 0x000000484900820c */ /* 0x080fee0003f86270 */
[----:B------:R2:W4:Y:S01]  /*46c0*/  MUFU.EX2 R95, R5 ;  /* 0x00000005005f7308 */ /* 0x0005220000000800 */
[----:B------:R-:W-:Y:S01]  /*46d0*/  @!P0 FSEL R10, R10, -INF , !P6 ;  /* 0xff8000000a0a8808 */ /* 0x000fe20007000000 */
[--C-:B------:R-:W-:Y:S01]  /*46e0*/  FFMA.FTZ R7, R7, UR14, -R0.reuse ;  /* 0x0000000e07077c23 */ /* 0x100fe20008010800 */
[----:B------:R-:W-:Y:S07]  /*46f0*/  @!P0 FSEL R11, R11, -INF , !P5 ;  /* 0xff8000000b0b8808 */ /* 0x000fee0006800000 */
[----:B------:R-:W-:Y:S01]  /*4700*/  MUFU.EX2 R246, R6 ;  /* 0x0000000600f67308 */ /* 0x000fe20000000800 */
[CC--:B------:R-:W-:Y:S01]  /*4710*/  @!P0 ISETP.GE.AND P6, PT, R4.reuse, R72.reuse, PT ;  /* 0x000000480400820c */ /* 0x0c0fe20003fc6270 */
[----:B-1----:R-:W4:Y:S01]  /*4720*/  LDL R9, [R1+0x54] ;  /* 0x0000540001097983 */ /* 0x002f220000100800 */
[-C--:B------:R-:W-:Y:S01]  /*4730*/  @!P0 ISETP.GE.AND P5, PT, R4, R3.reuse, PT ;  /* 0x000000030400820c */ /* 0x080fe20003fa6270 */
[----:B------:R-:W-:Y:S01]  /*4740*/  @!P0 VIADD R4, R96, 0x19 ;  /* 0x0000001960048836 */ /* 0x000fe20000000000 */
[----:B------:R-:W-:Y:S02]  /*4750*/  @!P0 FSEL R12, R12, -INF , !P4 ;  /* 0xff8000000c0c8808 */ /* 0x000fe40006000000 */
[----:B---3--:R-:W3:Y:S01]  /*4760*/  LDL R8, [R1+0x58] ;  /* 0x0000580001087983 */ /* 0x008ee20000100800 */
[----:B------:R-:W-:Y:S02]  /*4770*/  @!P0 FSEL R15, R15, -INF , !P5 ;  /* 0xff8000000f0f8808 */ /* 0x000fe40006800000 */
[----:B------:R1:W4:Y:S01]  /*4780*/  MUFU.EX2 R99, R7 ;  /* 0x0000000700637308 */ /* 0x0003220000000800 */
[----:B------:R-:W-:Y:S01]  /*4790*/  @!P0 FSEL R13, R13, -INF , !P6 ;  /* 0xff8000000d0d8808 */ /* 0x000fe20007000000 */
[----:B--2---:R-:W-:Y:S01]  /*47a0*/  @!P0 VIADD R5, R96, 0x18 ;  /* 0x0000001860058836 */ /* 0x004fe20000000000 */
[-C--:B------:R-:W-:Y:S01]  /*47b0*/  @!P0 ISETP.GE.AND P6, PT, R4, R72.reuse, PT ;  /* 0x000000480400820c */ /* 0x080fe20003fc6270 */
[--C-:B------:R-:W-:Y:S01]  /*47c0*/  FFMA.FTZ R10, R10, UR14, -R0.reuse ;  /* 0x0000000e0a0a7c23 */ /* 0x100fe20008010800 */
[-C--:B------:R-:W-:Y:S01]  /*47d0*/  @!P0 ISETP.GE.AND P5, PT, R4, R3.reuse, PT ;  /* 0x000000030400820c */ /* 0x080fe20003fa6270 */
[----:B------:R-:W-:Y:S01]  /*47e0*/  FFMA.FTZ R11, R11, UR14, -R0 ;  /* 0x0000000e0b0b7c23 */ /* 0x000fe20008010800 */
[----:B------:R-:W-:Y:S01]  /*47f0*/  @!P0 ISETP.GE.AND P4, PT, R5, R72, PT ;  /* 0x000000480500820c */ /* 0x000fe20003f86270 */
[--C-:B------:R-:W-:Y:S01]  /*4800*/  FFMA.FTZ R12, R12, UR14, -R2.reuse ;  /* 0x0000000e0c0c7c23 */ /* 0x100fe20008010802 */
[-C--:B------:R-:W-:Y:S01]  /*4810*/  @!P0 ISETP.GE.AND P1, PT, R73, R3.reuse, PT ;  /* 0x000000034900820c */ /* 0x080fe20003f26270 */
[----:B------:R-:W-:Y:S01]  /*4820*/  FFMA.FTZ R13, R13, UR14, -R2 ;  /* 0x0000000e0d0d7c23 */ /* 0x000fe20008010802 */
[----:B------:R-:W-:Y:S01]  /*4830*/  @!P0 FSEL R16, R16, -INF , !P4 ;  /* 0xff80000010108808 */ /* 0x000fe20006000000 */
[----:B------:R-:W-:Y:S01]  /*4840*/  FFMA.FTZ R15, R15, UR14, -R0 ;  /* 0x0000000e0f0f7c23 */ /* 0x000fe20008010800 */
[----:B-----5:R-:W-:Y:S01]  /*4850*/  LEA R4, P4, R75, R244, 0x2 ;  /* 0x000000f44b047211 */ /* 0x020fe200078810ff */
[----:B------:R-:W-:Y:S01]  /*4860*/  MUFU.EX2 R97, R10 ;  /* 0x0000000a00617308 */ /* 0x000fe20000000800 */
[----:B------:R-:W2:Y:S01]  /*4870*/  LDL R244, [R1+0x20] ;  /* 0x0000200001f47983 */ /* 0x000ea20000100800 */
[----:B------:R-:W-:Y:S01]  /*4880*/  @!P0 FSEL R14, R14, -INF , !P1 ;  /* 0xff8000000e0e8808 */ /* 0x000fe20004800000 */
[----:B------:R-:W-:Y:S01]  /*4890*/  FFMA.FTZ R16, R16, UR14, -R2 ;  /* 0x0000000e10107c23 */ /* 0x000fe20008010802 */
[----:B------:R-:W-:Y:S06]  /*48a0*/  @!P0 ISETP.GE.AND P1, PT, R5, R3, PT ;  /* 0x000000030500820c */ /* 0x000fec0003f26270 */
[----:B------:R-:W5:Y:S01]  /*48b0*/  MUFU.EX2 R96, R11 ;  /* 0x0000000b00607308 */ /* 0x000f620000000800 */
[----:B------:R-:W-:Y:S01]  /*48c0*/  @!P0 FSEL R17, R17, -INF , !P6 ;  /* 0xff80000011118808 */ /* 0x000fe20007000000 */
[----:B------:R-:W-:Y:S01]  /*48d0*/  FFMA.FTZ R14, R14, UR14, -R0 ;  /* 0x0000000e0e0e7c23 */ /* 0x000fe20008010800 */
[----:B------:R-:W-:Y:S07]  /*48e0*/  @!P0 FSEL R18, R18, -INF , !P1 ;  /* 0xff80000012128808 */ /* 0x000fee0004800000 */
[----:B------:R-:W-:Y:S01]  /*48f0*/  MUFU.EX2 R93, R15 ;  /* 0x0000000f005d7308 */ /* 0x000fe20000000800 */
[----:B------:R-:W-:Y:S01]  /*4900*/  @!P0 FSEL R19, R19, -INF , !P5 ;  /* 0xff80000013138808 */ /* 0x000fe20006800000 */
[----:B------:R-:W-:Y:S01]  /*4910*/  FFMA.FTZ R2, R17, UR14, -R2 ;  /* 0x0000000e11027c23 */ /* 0x000fe20008010802 */
[----:B------:R-:W-:Y:S01]  /*4920*/  SHF.R.U32.HI R250, RZ, 0x2, R247 ;  /* 0x00000002fffa7819 */ /* 0x000fe200000116f7 */
[--C-:B------:R-:W-:Y:S01]  /*4930*/  FFMA.FTZ R18, R18, UR14, -R0.reuse ;  /* 0x0000000e12127c23 */ /* 0x100fe20008010800 */
[----:B------:R-:W-:Y:S02]  /*4940*/  IMAD.SHL.U32 R247, R247, 0x10, RZ ;  /* 0x00000010f7f77824 */ /* 0x000fe400078e00ff */
[----:B------:R-:W-:Y:S01]  /*4950*/  FFMA.FTZ R0, R19, UR14, -R0 ;  /* 0x0000000e13007c23 */ /* 0x000fe20008010800 */
[----:B-1----:R-:W-:Y:S02]  /*4960*/  LOP3.LUT R7, R248, 0x38, RZ, 0xc0, !PT ;  /* 0x00000038f8077812 */ /* 0x002fe400078ec0ff */
[----:B------:R1:W-:Y:S01]  /*4970*/  MUFU.EX2 R85, R2 ;  /* 0x0000000200557308 */ /* 0x0003e20000000800 */
[----:B------:R-:W-:Y:S02]  /*4980*/  LOP3.LUT R6, R249, 0xc00, RZ, 0xc0, !PT ;  /* 0x00000c00f9067812 */ /* 0x000fe400078ec0ff */
[----:B------:R-:W-:Y:S07]  /*4990*/  LOP3.LUT R247, R247, 0x1c0, RZ, 0xc0, !PT ;  /* 0x000001c0f7f77812 */ /* 0x000fee00078ec0ff */
[----:B------:R5:W-:Y:S01]  /*49a0*/  MUFU.EX2 R91, R0 ;  /* 0x00000000005b7308 */ /* 0x000be20000000800 */
[----:B------:R-:W-:Y:S02]  /*49b0*/  LOP3.LUT R7, R7, 0x20, R250, 0x78, !PT ;  /* 0x0000002007077812 */ /* 0x000fe400078e78fa */
[----:B------:R-:W-:Y:S07]  /*49c0*/  LOP3.LUT R6, R6, 0x6, R248, 0xf8, !PT ;  /* 0x0000000606067812 */ /* 0x000fee00078ef8f8 */
[----:B------:R-:W-:Y:S01]  /*49d0*/  MUFU.EX2 R94, R14 ;  /* 0x0000000e005e7308 */ /* 0x000fe20000000800 */
[----:B------:R-:W-:Y:S01]  /*49e0*/  LEA.HI.X R5, R75, R245, RZ, 0x2, P4 ;  /* 0x000000f54b057211 */ /* 0x000fe200020f14ff */
[----:B------:R-:W5:Y:S01]  /*49f0*/  S2R R248, SR_TID.X ;  /* 0x0000000000f87919 */ /* 0x000f620000002100 */
[----:B------:R-:W-:Y:S07]  /*4a00*/  LOP3.LUT R6, R6, R7, R247, 0xfe, !PT ;  /* 0x0000000706067212 */ /* 0x000fee00078efef7 */
[----:B------:R-:W-:Y:S01]  /*4a10*/  MUFU.EX2 R88, R12 ;  /* 0x0000000c00587308 */ /* 0x000fe20000000800 */
[----:B----4-:R-:W-:Y:S01]  /*4a20*/  F2FP.F16.F32.PACK_AB R7, R95, R98 ;  /* 0x000000625f07723e */ /* 0x010fe200000000ff */
[----:B------:R-:W4:Y:S01]  /*4a30*/  S2R R247, SR_TID.X ;  /* 0x0000000000f77919 */ /* 0x000f220000002100 */
[C---:B------:R-:W-:Y:S07]  /*4a40*/  LEA R82, R6.reuse, UR4, 0x1 ;  /* 0x0000000406527c11 */ /* 0x040fee000f8e08ff */
[----:B------:R-:W4:Y:S01]  /*4a50*/  MUFU.EX2 R87, R13 ;  /* 0x0000000d00577308 */ /* 0x000f220000000800 */
[----:B------:R-:W-:Y:S01]  /*4a60*/  LEA R3, R6, UR5, 0x1 ;  /* 0x0000000506037c11 */ /* 0x000fe2000f8e08ff */
[----:B------:R-:W2:Y:S01]  /*4a70*/  LDG.E R80, desc[UR38][R4.64] ;  /* 0x0000002604507981 */ /* 0x000ea2000c1e1900 */
[----:B------:R-:W-:Y:S07]  /*4a80*/  F2FP.F16.F32.PACK_AB R6, R99, R246 ;  /* 0x000000f66306723e */ /* 0x000fee00000000ff */
[----:B------:R-:W3:Y:S01]  /*4a90*/  MUFU.EX2 R86, R16 ;  /* 0x0000001000567308 */ /* 0x000ee20000000800 */
[----:B-1----:R-:W-:Y:S01]  /*4aa0*/  F2FP.F16.F32.PACK_AB R2, R89, R90 ;  /* 0x0000005a5902723e */ /* 0x002fe200000000ff */
[----:B------:R-:W-:Y:S01]  /*4ab0*/  STS [R82+0x14000], R7 ;  /* 0x0140000752007388 */ /* 0x000fe20000000800 */
[----:B-----5:R-:W-:Y:S07]  /*4ac0*/  F2FP.F16.F32.PACK_AB R0, R96, R97 ;  /* 0x000000616000723e */ /* 0x020fee00000000ff */
[----:B------:R-:W1:Y:S01]  /*4ad0*/  MUFU.EX2 R92, R18 ;  /* 0x00000012005c7308 */ /* 0x000e620000000800 */
[C---:B------:R-:W-:Y:S01]  /*4ae0*/  VIADD R81, R3.reuse, 0x20 ;  /* 0x0000002003517836 */ /* 0x040fe20000000000 */
[----:B------:R5:W-:Y:S01]  /*4af0*/  STS [R82+0x14400], R6 ;  /* 0x0144000652007388 */ /* 0x000be20000000800 */
[----:B------:R-:W-:Y:S01]  /*4b00*/  @P2 VIADD R81, R3, 0xffffffe0 ;  /* 0xffffffe003512836 */ /* 0x000fe20000000000 */
[----:B------:R-:W1:Y:S01]  /*4b10*/  S2R R250, SR_TID.X ;  /* 0x0000000000fa7919 */ /* 0x000e620000002100 */
[----:B------:R-:W-:Y:S01]  /*4b20*/  IMAD.SHL.U32 R249, R248, 0x8, RZ ;  /* 0x00000008f8f97824 */ /* 0x000fe200078e00ff */
[----:B----4-:R-:W-:Y:S04]  /*4b30*/  LOP3.LUT P0, RZ, R247, 0x2, RZ, 0xc0, !PT ;  /* 0x00000002f7ff7812 */ /* 0x010fe8000780c0ff */
[----:B------:R-:W-:Y:S02]  /*4b40*/  SEL R76, R76, 0xffffffe0, !P0 ;  /* 0xffffffe04c4c7807 */ /* 0x000fe40004000000 */
[----:B-----5:R-:W-:Y:S02]  /*4b50*/  F2FP.F16.F32.PACK_AB R6, R87, R88 ;  /* 0x000000585706723e */ /* 0x020fe400000000ff */
[----:B-1----:R-:W-:Y:S01]  /*4b60*/  SHF.R.U32.HI R251, RZ, 0x1, R250 ;  /* 0x00000001fffb7819 */ /* 0x002fe200000116fa */
[----:B------:R-:W-:Y:S05]  /*4b70*/  IMAD.SHL.U32 R248, R250, 0x40, RZ ;  /* 0x00000040faf87824 */ /* 0x000fea00078e00ff */
[----:B------:R-:W-:Y:S04]  /*4b80*/  LOP3.LUT R248, R248, 0x1c0, RZ, 0xc0, !PT ;  /* 0x000001c0f8f87812 */ /* 0x000fe800078ec0ff */
[----:B------:R-:W-:Y:S01]  /*4b90*/  LOP3.LUT R248, R248, 0x38, R249, 0xf8, !PT ;  /* 0x00000038f8f87812 */ /* 0x000fe200078ef8f9 */
[C---:B------:R-:W-:Y:S02]  /*4ba0*/  IMAD.SHL.U32 R249, R250.reuse, 0x40, RZ ;  /* 0x00000040faf97824 */ /* 0x040fe400078e00ff */
[----:B------:R-:W-:Y:S01]  /*4bb0*/  IMAD.SHL.U32 R250, R250, 0x20, RZ ;  /* 0x00000020fafa7824 */ /* 0x000fe200078e00ff */
[----:B------:R-:W-:Y:S02]  /*4bc0*/  LOP3.LUT R248, R248, 0x8, R251, 0x78, !PT ;  /* 0x00000008f8f87812 */ /* 0x000fe400078e78fb */
[----:B------:R-:W-:Y:S01]  /*4bd0*/  LOP3.LUT R249, R249, 0x200, RZ, 0xc0, !PT ;  /* 0x00000200f9f97812 */ /* 0x000fe200078ec0ff */
[----:B------:R-:W-:Y:S01]  /*4be0*/  IMAD.IADD R83, R3, 0x1, R9 ;  /* 0x0000000103537824 */ /* 0x000fe200078e0209 */
[----:B------:R-:W-:Y:S01]  /*4bf0*/  F2FP.F16.F32.PACK_AB R3, R93, R94 ;  /* 0x0000005e5d03723e */ /* 0x000fe200000000ff */
[----:B------:R-:W-:Y:S01]  /*4c00*/  IMAD.IADD R84, R9, 0x1, R81 ;  /* 0x0000000109547824 */ /* 0x000fe200078e0251 */
[----:B---3--:R-:W-:Y:S02]  /*4c10*/  LEA R252, R8, UR4, 0x1 ;  /* 0x0000000408fc7c11 */ /* 0x008fe4000f8e08ff */
[----:B------:R1:W-:Y:S05]  /*4c20*/  STS [R83], R2 ;  /* 0x0000000253007388 */ /* 0x0003ea0000000800 */
[----:B------:R3:W-:Y:S01]  /*4c30*/  STS [R83+0x400], R0 ;  /* 0x0004000053007388 */ /* 0x0007e20000000800 */
[----:B------:R-:W-:Y:S04]  /*4c40*/  IMAD.IADD R245, R76, 0x1, R252 ;  /* 0x000000014cf57824 */ /* 0x000fe800078e02fc */
[----:B------:R4:W-:Y:S05]  /*4c50*/  STS [R81+0x400], R3 ;  /* 0x0004000351007388 */ /* 0x0009ea0000000800 */
[----:B------:R-:W-:Y:S05]  /*4c60*/  STS [R81], R6 ;  /* 0x0000000651007388 */ /* 0x000fea0000000800 */
[----:B------:R-:W-:Y:S05]  /*4c70*/  STL [R1], R245 ;  /* 0x000000f501007387 */ /* 0x000fea0000100800 */
[----:B------:R-:W5:Y:S01]  /*4c80*/  LDL R247, [R1+0x1c] ;  /* 0x00001c0001f77983 */ /* 0x000f620000100800 */
[----:B-1----:R-:W-:Y:S02]  /*4c90*/  F2FP.F16.F32.PACK_AB R2, R85, R86 ;  /* 0x000000565502723e */ /* 0x002fe400000000ff */
[----:B---3--:R-:W-:Y:S03]  /*4ca0*/  F2FP.F16.F32.PACK_AB R0, R91, R92 ;  /* 0x0000005c5b00723e */ /* 0x008fe600000000ff */
[----:B------:R2:W-:Y:S05]  /*4cb0*/  STS [R84], R2 ;  /* 0x0000000254007388 */ /* 0x0005ea0000000800 */
[----:B------:R1:W-:Y:S05]  /*4cc0*/  STS [R84+0x400], R0 ;  /* 0x0004000054007388 */ /* 0x0003ea0000000800 */
[----:B------:R-:W3:Y:S05]  /*4cd0*/  LDSM.16.M88.4 R16, [R252+0x6000] ;  /* 0x00600000fc10783b */ /* 0x000eea0000000200 */
[----:B----4-:R3:W4:Y:S05]  /*4ce0*/  LDG.E R3, desc[UR38][R4.64+0x20] ;  /* 0x0000202604037981 */ /* 0x01072a000c1e1900 */
[----:B------:R-:W3:Y:S01]  /*4cf0*/  LDSM.16.M88.4 R68, [R245+0x6000] ;  /* 0x00600000f544783b */ /* 0x000ee20000000200 */
[----:B--2---:R-:W-:Y:S04]  /*4d00*/  IMAD.IADD R2, R252, 0x1, R244 ;  /* 0x00000001fc027824 */ /* 0x004fe800078e02f4 */
[----:B-1----:R-:W-:Y:S01]  /*4d10*/  IMAD.IADD R0, R76, 0x1, R2 ;  /* 0x000000014c007824 */ /* 0x002fe200078e0202 */
[----:B------:R-:W1:Y:S05]  /*4d20*/  LDSM.16.M88.4 R72, [R2+0x6000] ;  /* 0x006000000248783b */ /* 0x000e6a0000000200 */
[----:B------:R-:W2:Y:S01]  /*4d30*/  LDSM.16.M88.4 R76, [R0+0x6000] ;  /* 0x00600000004c783b */ /* 0x000ea20000000200 */
[C---:B---3--:R-:W-:Y:S08]  /*4d40*/  HMMA.16816.F32 R4, R16.reuse, R148, RZ ;  /* 0x000000941004723c */ /* 0x048ff000000018ff */
[C---:B------:R-:W-:Y:S08]  /*4d50*/  HMMA.16816.F32 R8, R16.reuse, R150, RZ ;  /* 0x000000961008723c */ /* 0x040ff000000018ff */
[C---:B------:R-:W-:Y:S08]  /*4d60*/  HMMA.16816.F32 R12, R16.reuse, R152, RZ ;  /* 0x00000098100c723c */ /* 0x040ff000000018ff */
[----:B------:R-:W-:Y:S08]  /*4d70*/  HMMA.16816.F32 R16, R16, R154, RZ ;  /* 0x0000009a1010723c */ /* 0x000ff000000018ff */
[C---:B------:R-:W-:Y:S08]  /*4d80*/  HMMA.16816.F32 R4, R68.reuse, R156, R4 ;  /* 0x0000009c4404723c */ /* 0x040ff00000001804 */
[C---:B------:R-:W-:Y:S08]  /*4d90*/  HMMA.16816.F32 R8, R68.reuse, R158, R8 ;  /* 0x0000009e4408723c */ /* 0x040ff00000001808 */
[C---:B------:R-:W-:Y:S08]  /*4da0*/  HMMA.16816.F32 R12, R68.reuse, R160, R12 ;  /* 0x000000a0440c723c */ /* 0x040ff0000000180c */
[----:B------:R-:W-:Y:S01]  /*4db0*/  HMMA.16816.F32 R16, R68, R162, R16 ;  /* 0x000000a24410723c */ /* 0x000fe20000001810 */
[----:B------:R-:W3:Y:S07]  /*4dc0*/  LDSM.16.M88.4 R68, [R252+0x8000] ;  /* 0x00800000fc44783b */ /* 0x000eee0000000200 */
[C---:B-1----:R-:W-:Y:S08]  /*4dd0*/  HMMA.16816.F32 R4, R72.reuse, R164, R4 ;  /* 0x000000a44804723c */ /* 0x042ff00000001804 */
[C---:B------:R-:W-:Y:S08]  /*4de0*/  HMMA.16816.F32 R8, R72.reuse, R166, R8 ;  /* 0x000000a64808723c */ /* 0x040ff00000001808 */
[C---:B------:R-:W-:Y:S08]  /*4df0*/  HMMA.16816.F32 R12, R72.reuse, R168, R12 ;  /* 0x000000a8480c723c */ /* 0x040ff0000000180c */
[----:B------:R-:W-:Y:S01]  /*4e00*/  HMMA.16816.F32 R16, R72, R170, R16 ;  /* 0x000000aa4810723c */ /* 0x000fe20000001810 */
[----:B------:R-:W1:Y:S07]  /*4e10*/  LDSM.16.M88.4 R72, [R245+0x8000] ;  /* 0x00800000f548783b */ /* 0x000e6e0000000200 */
[C---:B--2---:R-:W-:Y:S08]  /*4e20*/  HMMA.16816.F32 R4, R76.reuse, R172, R4 ;  /* 0x000000ac4c04723c */ /* 0x044ff00000001804 */
[C---:B------:R-:W-:Y:S08]  /*4e30*/  HMMA.16816.F32 R8, R76.reuse, R174, R8 ;  /* 0x000000ae4c08723c */ /* 0x040ff00000001808 */
[C---:B------:R-:W-:Y:S08]  /*4e40*/  HMMA.16816.F32 R12, R76.reuse, R176, R12 ;  /* 0x000000b04c0c723c */ /* 0x040ff0000000180c */
[----:B------:R-:W-:Y:S01]  /*4e50*/  HMMA.16816.F32 R16, R76, R178, R16 ;  /* 0x000000b24c10723c */ /* 0x000fe20000001810 */
[----:B------:R-:W2:Y:S07]  /*4e60*/  LDSM.16.M88.4 R76, [R2+0x8000] ;  /* 0x00800000024c783b */ /* 0x000eae0000000200 */
[C---:B---3--:R-:W-:Y:S08]  /*4e70*/  HMMA.16816.F32 R4, R68.reuse, R180, R4 ;  /* 0x000000b44404723c */ /* 0x048ff00000001804 */
        /* <DEDUP_REMOVED lines=13> */
[----:B------:R2:W5:Y:S07]  /*4f50*/  LDSM.16.M88.4 R76, [R245+0xa000] ;  /* 0x00a00000f54c783b */ /* 0x00056e0000000200 */
[C---:B---3--:R-:W-:Y:S08]  /*4f60*/  HMMA.16816.F32 R4, R68.reuse, R204, R4 ;  /* 0x000000cc4404723c */ /* 0x048ff00000001804 */
[C---:B------:R-:W-:Y:S08]  /*4f70*/  HMMA.16816.F32 R8, R68.reuse, R206, R8 ;  /* 0x000000ce4408723c */ /* 0x040ff00000001808 */
[C---:B------:R-:W-:Y:S01]  /*4f80*/  HMMA.16816.F32 R12, R68.reuse, R208, R12 ;  /* 0x000000d0440c723c */ /* 0x040fe2000000180c */
[----:B--2---:R-:W2:Y:S07]  /*4f90*/  LDL R245, [R1+0x24] ;  /* 0x0000240001f57983 */ /* 0x004eae0000100800 */
[----:B------:R-:W-:Y:S01]  /*4fa0*/  HMMA.16816.F32 R16, R68, R210, R16 ;  /* 0x000000d24410723c */ /* 0x000fe20000001810 */
[----:B------:R-:W3:Y:S07]  /*4fb0*/  LDSM.16.M88.4 R68, [R2+0xa000] ;  /* 0x00a000000244783b */ /* 0x000eee0000000200 */
[C---:B-1----:R-:W-:Y:S08]  /*4fc0*/  HMMA.16816.F32 R4, R72.reuse, R212, R4 ;  /* 0x000000d44804723c */ /* 0x042ff00000001804 */
[C---:B------:R-:W-:Y:S08]  /*4fd0*/  HMMA.16816.F32 R8, R72.reuse, R214, R8 ;  /* 0x000000d64808723c */ /* 0x040ff00000001808 */
[C---:B------:R-:W-:Y:S08]  /*4fe0*/  HMMA.16816.F32 R12, R72.reuse, R216, R12 ;  /* 0x000000d8480c723c */ /* 0x040ff0000000180c */
[----:B------:R-:W-:Y:S01]  /*4ff0*/  HMMA.16816.F32 R16, R72, R218, R16 ;  /* 0x000000da4810723c */ /* 0x000fe20000001810 */
[----:B------:R-:W1:Y:S07]  /*5000*/  LDSM.16.M88.4 R72, [R0+0xa000] ;  /* 0x00a000000048783b */ /* 0x000e6e0000000200 */
[C---:B-----5:R-:W-:Y:S08]  /*5010*/  HMMA.16816.F32 R4, R76.reuse, R220, R4 ;  /* 0x000000dc4c04723c */ /* 0x060ff00000001804 */
[C---:B------:R-:W-:Y:S08]  /*5020*/  HMMA.16816.F32 R8, R76.reuse, R222, R8 ;  /* 0x000000de4c08723c */ /* 0x040ff00000001808 */
[C---:B------:R-:W-:Y:S08]  /*5030*/  HMMA.16816.F32 R12, R76.reuse, R224, R12 ;  /* 0x000000e04c0c723c */ /* 0x040ff0000000180c */
[----:B------:R-:W-:Y:S08]  /*5040*/  HMMA.16816.F32 R16, R76, R226, R16 ;  /* 0x000000e24c10723c */ /* 0x000ff00000001810 */
[C---:B---3--:R-:W-:Y:S08]  /*5050*/  HMMA.16816.F32 R4, R68.reuse, R228, R4 ;  /* 0x000000e44404723c */ /* 0x048ff00000001804 */
[C---:B------:R-:W-:Y:S08]  /*5060*/  HMMA.16816.F32 R8, R68.reuse, R230, R8 ;  /* 0x000000e64408723c */ /* 0x040ff00000001808 */
[C---:B------:R-:W-:Y:S08]  /*5070*/  HMMA.16816.F32 R12, R68.reuse, R232, R12 ;  /* 0x000000e8440c723c */ /* 0x040ff0000000180c */
[----:B------:R-:W-:Y:S08]  /*5080*/  HMMA.16816.F32 R16, R68, R234, R16 ;  /* 0x000000ea4410723c */ /* 0x000ff00000001810 */
[C---:B-1----:R-:W-:Y:S08]  /*5090*/  HMMA.16816.F32 R4, R72.reuse, R236, R4 ;  /* 0x000000ec4804723c */ /* 0x042ff00000001804 */
[C---:B------:R-:W-:Y:S08]  /*50a0*/  HMMA.16816.F32 R8, R72.reuse, R238, R8 ;  /* 0x000000ee4808723c */ /* 0x040ff00000001808 */
[C---:B------:R-:W-:Y:S03]  /*50b0*/  HMMA.16816.F32 R12, R72.reuse, R240, R12 ;  /* 0x000000f0480c723c */ /* 0x040fe6000000180c */
[C---:B------:R-:W-:Y:S01]  /*50c0*/  FADD.FTZ R2, -R80.reuse, R4 ;  /* 0x0000000450027221 */ /* 0x040fe20000010100 */
[----:B------:R-:W-:Y:S01]  /*50d0*/  FADD.FTZ R0, -R80, R5 ;  /* 0x0000000550007221 */ /* 0x000fe20000010100 */
[----:B----4-:R-:W-:Y:S02]  /*50e0*/  FADD.FTZ R7, -R3, R7 ;  /* 0x0000000703077221 */ /* 0x010fe40000010100 */
[----:B------:R-:W-:Y:S01]  /*50f0*/  FMUL.FTZ R2, R98, R2 ;  /* 0x0000000262027220 */ /* 0x000fe20000410000 */
[----:B------:R-:W-:Y:S03]  /*5100*/  HMMA.16816.F32 R16, R72, R242, R16 ;  /* 0x000000f24810723c */ /* 0x000fe60000001810 */
[----:B------:R-:W-:Y:S01]  /*5110*/  FMUL.FTZ R0, R95, R0 ;  /* 0x000000005f007220 */ /* 0x000fe20000410000 */
[C---:B------:R-:W-:Y:S01]  /*5120*/  FADD.FTZ R11, -R3.reuse, R11 ;  /* 0x0000000b030b7221 */ /* 0x040fe20000010100 */
[C---:B------:R-:W-:Y:S01]  /*5130*/  FADD.FTZ R5, -R80.reuse, R8 ;  /* 0x0000000850057221 */ /* 0x040fe20000010100 */
[----:B------:R-:W-:Y:S02]  /*5140*/  FADD.FTZ R8, -R80, R9 ;  /* 0x0000000950087221 */ /* 0x000fe40000010100 */
[----:B------:R-:W-:Y:S01]  /*5150*/  F2FP.F16.F32.PACK_AB R0, R0, R2 ;  /* 0x000000020000723e */ /* 0x000fe200000000ff */
[C---:B------:R-:W-:Y:S01]  /*5160*/  FADD.FTZ R2, -R3.reuse, R6 ;  /* 0x0000000603027221 */ /* 0x040fe20000010100 */
[----:B------:R-:W-:Y:S01]  /*5170*/  FADD.FTZ R6, -R3, R10 ;  /* 0x0000000a03067221 */ /* 0x000fe20000010100 */
[C---:B------:R-:W-:Y:S01]  /*5180*/  FADD.FTZ R9, -R80.reuse, R12 ;  /* 0x0000000c50097221 */ /* 0x040fe20000010100 */
[----:B------:R-:W-:Y:S01]  /*5190*/  FADD.FTZ R4, -R80, R13 ;  /* 0x0000000d50047221 */ /* 0x000fe20000010100 */
[----:B------:R1:W-:Y:S01]  /*51a0*/  STS [R82+0x12000], R0 ;  /* 0x0120000052007388 */ /* 0x0003e20000000800 */
[----:B------:R-:W-:Y:S01]  /*51b0*/  FMUL.FTZ R2, R246, R2 ;  /* 0x00000002f6027220 */ /* 0x000fe20000410000 */
[----:B------:R-:W-:Y:S01]  /*51c0*/  FMUL.FTZ R6, R97, R6 ;  /* 0x0000000661067220 */ /* 0x000fe20000410000 */
[----:B------:R-:W-:Y:S01]  /*51d0*/  FMUL.FTZ R9, R88, R9 ;  /* 0x0000000958097220 */ /* 0x000fe20000410000 */
[----:B------:R-:W-:Y:S01]  /*51e0*/  FMUL.FTZ R4, R87, R4 ;  /* 0x0000000457047220 */ /* 0x000fe20000410000 */
[----:B------:R-:W-:Y:S01]  /*51f0*/  FMUL.FTZ R5, R90, R5 ;  /* 0x000000055a057220 */ /* 0x000fe20000410000 */
[----:B------:R-:W-:Y:S01]  /*5200*/  FMUL.FTZ R8, R89, R8 ;  /* 0x0000000859087220 */ /* 0x000fe20000410000 */
[C---:B------:R-:W-:Y:S01]  /*5210*/  FADD.FTZ R18, -R3.reuse, R18 ;  /* 0x0000001203127221 */ /* 0x040fe20000010100 */
[----:B------:R-:W-:Y:S01]  /*5220*/  FADD.FTZ R12, -R80, R16 ;  /* 0x00000010500c7221 */ /* 0x000fe20000010100 */
[----:B------:R-:W-:Y:S01]  /*5230*/  F2FP.F16.F32.PACK_AB R4, R4, R9 ;  /* 0x000000090404723e */ /* 0x000fe200000000ff */
[----:B------:R-:W-:Y:S01]  /*5240*/  FADD.FTZ R9, -R3, R14 ;  /* 0x0000000e03097221 */ /* 0x000fe20000010100 */
[----:B------:R-:W-:Y:S01]  /*5250*/  FADD.FTZ R17, -R80, R17 ;  /* 0x0000001150117221 */ /* 0x000fe20000010100 */
[----:B------:R-:W-:Y:S01]  /*5260*/  F2FP.F16.F32.PACK_AB R8, R8, R5 ;  /* 0x000000050808723e */ /* 0x000fe200000000ff */
[----:B------:R-:W-:Y:S01]  /*5270*/  FMUL.FTZ R12, R86, R12 ;  /* 0x0000000c560c7220 */ /* 0x000fe20000410000 */
[----:B------:R-:W-:Y:S01]  /*5280*/  FMUL.FTZ R9, R94, R9 ;  /* 0x000000095e097220 */ /* 0x000fe20000410000 */
[----:B------:R-:W-:Y:S05]  /*5290*/  FMUL.FTZ R5, R85, R17 ;  /* 0x0000001155057220 */ /* 0x000fea0000410000 */
[----:B------:R-:W-:Y:S01]  /*52a0*/  F2FP.F16.F32.PACK_AB R5, R5, R12 ;  /* 0x0000000c0505723e */ /* 0x000fe200000000ff */
[----:B-1----:R-:W-:Y:S01]  /*52b0*/  FMUL.FTZ R0, R99, R7 ;  /* 0x0000000763007220 */ /* 0x002fe20000410000 */
[C---:B------:R-:W-:Y:S01]  /*52c0*/  FADD.FTZ R7, -R3.reuse, R15 ;  /* 0x0000000f03077221 */ /* 0x040fe20000010100 */
[----:B------:R-:W-:Y:S03]  /*52d0*/  FADD.FTZ R3, -R3, R19 ;  /* 0x0000001303037221 */ /* 0x000fe60000010100 */
[----:B------:R-:W-:Y:S01]  /*52e0*/  F2FP.F16.F32.PACK_AB R0, R0, R2 ;  /* 0x000000020000723e */ /* 0x000fe200000000ff */
[----:B------:R-:W-:Y:S01]  /*52f0*/  FMUL.FTZ R2, R96, R11 ;  /* 0x0000000b60027220 */ /* 0x000fe20000410000 */
[----:B------:R-:W-:Y:S01]  /*5300*/  FMUL.FTZ R7, R93, R7 ;  /* 0x000000075d077220 */ /* 0x000fe20000410000 */
[----:B------:R-:W-:Y:S02]  /*5310*/  FMUL.FTZ R3, R91, R3 ;  /* 0x000000035b037220 */ /* 0x000fe40000410000 */
[----:B------:R1:W-:Y:S01]  /*5320*/  STS [R82+0x12400], R0 ;  /* 0x0124000052007388 */ /* 0x0003e20000000800 */
[----:B------:R-:W-:Y:S01]  /*5330*/  F2FP.F16.F32.PACK_AB R2, R2, R6 ;  /* 0x000000060202723e */ /* 0x000fe200000000ff */
[----:B------:R-:W-:Y:S01]  /*5340*/  FMUL.FTZ R6, R92, R18 ;  /* 0x000000125c067220 */ /* 0x000fe20000410000 */
[----:B------:R-:W-:Y:S02]  /*5350*/  LEA R92, R247, UR5, 0x1 ;  /* 0x00000005f75c7c11 */ /* 0x000fe4000f8e08ff */
[----:B------:R-:W-:Y:S05]  /*5360*/  STS [R83+-0x2000], R8 ;  /* 0xffe0000853007388 */ /* 0x000fea0000000800 */
[----:B------:R3:W-:Y:S01]  /*5370*/  STS [R83+-0x1c00], R2 ;  /* 0xffe4000253007388 */ /* 0x0007e20000000800 */
[----:B------:R-:W-:Y:S04]  /*5380*/  IMAD.IADD R92, R244, 0x1, R92 ;  /* 0x00000001f45c7824 */ /* 0x000fe800078e025c */
[----:B------:R-:W-:Y:S01]  /*5390*/  STS [R81+-0x2000], R4 ;  /* 0xffe0000451007388 */ /* 0x000fe20000000800 */
[----:B-1----:R-:W-:Y:S05]  /*53a0*/  F2FP.F16.F32.PACK_AB R0, R7, R9 ;  /* 0x000000090700723e */ /* 0x002fea00000000ff */
[----:B------:R-:W-:Y:S01]  /*53b0*/  STS [R81+-0x1c00], R0 ;  /* 0xffe4000051007388 */ /* 0x000fe20000000800 */
[----:B---3--:R-:W-:Y:S04]  /*53c0*/  F2FP.F16.F32.PACK_AB R2, R3, R6 ;  /* 0x000000060302723e */ /* 0x008fe800000000ff */
[----:B------:R-:W-:Y:S01]  /*53d0*/  STS [R84+-0x2000], R5 ;  /* 0xffe0000554007388 */ /* 0x000fe20000000800 */
[----:B------:R-:W-:Y:S04]  /*53e0*/  LEA R3, R247, UR4, 0x1 ;  /* 0x00000004f7037c11 */ /* 0x000fe8000f8e08ff */
[----:B------:R1:W-:Y:S01]  /*53f0*/  STS [R84+-0x1c00], R2 ;  /* 0xffe4000254007388 */ /* 0x0003e20000000800 */
[----:B------:R-:W-:Y:S01]  /*5400*/  BAR.SYNC.DEFER_BLOCKING 0x0 ;  /* 0x0000000000007b1d */ /* 0x000fe20000010000 */
[----:B-1----:R-:W-:Y:S05]  /*5410*/  LOP3.LUT R2, R249, 0x400, R250, 0xf8, !PT ;  /* 0x00000400f9027812 */ /* 0x002fea00078ef8fa */
[----:B------:R-:W-:Y:S01]  /*5420*/  LDSM.16.MT88.4 R4, [R3+0x14000] ;  /* 0x014000000304783b */ /* 0x000fe20000004200 */
[----:B------:R-:W-:Y:S04]  /*5430*/  LOP3.LUT R2, R2, R248, RZ, 0xfc, !PT ;  /* 0x000000f802027212 */ /* 0x000fe800078efcff */
[----:B------:R-:W-:Y:S01]  /*5440*/  LDSM.16.MT88.4 R12, [R92] ;  /* 0x000000005c0c783b */ /* 0x000fe20000004200 */
[----:B------:R-:W-:Y:S04]  /*5450*/  LEA R2, R2, UR4, 0x1 ;  /* 0x0000000402027c11 */ /* 0x000fe8000f8e08ff */
[----:B------:R-:W-:Y:S05]  /*5460*/  LDSM.16.MT88.4 R72, [R3+0x14800] ;  /* 0x014800000348783b */ /* 0x000fea0000004200 */
[----:B------:R-:W-:Y:S01]  /*5470*/  LDSM.16.MT88.4 R80, [R92+0x800] ;  /* 0x000800005c50783b */ /* 0x000fe20000004200 */
[----:B--2---:R-:W-:Y:S05]  /*5480*/  LEA R0, R245, UR4, 0x1 ;  /* 0x00000004f5007c11 */ /* 0x004fea000f8e08ff */
[----:B------:R-:W1:Y:S05]  /*5490*/  LDSM.16.MT88.4 R8, [R0+0x6000] ;  /* 0x006000000008783b */ /* 0x000e6a0000004200 */
[----:B------:R-:W2:Y:S05]  /*54a0*/  LDSM.16.MT88.4 R16, [R0+0x8000] ;  /* 0x008000000010783b */ /* 0x000eaa0000004200 */
[----:B------:R-:W3:Y:S05]  /*54b0*/  LDSM.16.MT88.4 R68, [R0+0xa000] ;  /* 0x00a000000044783b */ /* 0x000eea0000004200 */
[----:B------:R-:W4:Y:S05]  /*54c0*/  LDSM.16.MT88.4 R76, [R0+0x6800] ;  /* 0x00680000004c783b */ /* 0x000f2a0000004200 */
[----:B------:R-:W5:Y:S05]  /*54d0*/  LDSM.16.MT88.4 R84, [R0+0x8800] ;  /* 0x008800000054783b */ /* 0x000f6a0000004200 */
[----:B------:R-:W-:Y:S05]  /*54e0*/  LDSM.16.MT88.4 R88, [R0+0x7800] ;  /* 0x007800000058783b */ /* 0x000fea0000004200 */
[----:B------:R-:W-:Y:S05]  /*54f0*/  LDSM.16.MT88.4 R96, [R0+0x9800] ;  /* 0x009800000060783b */ /* 0x000fea0000004200 */
[----:B------:R-:W-:Y:S01]  /*5500*/  LDSM.16.MT88.4 R244, [R0+0xb800] ;  /* 0x00b8000000f4783b */ /* 0x000fe20000004200 */
[-C--:B-1----:R-:W-:Y:S08]  /*5510*/  HMMA.16816.F32 R20, R4, R8.reuse, R20 ;  /* 0x000000080414723c */ /* 0x082ff00000001814 */
[C---:B------:R-:W-:Y:S08]  /*5520*/  HMMA.16816.F32 R24, R12.reuse, R8, R24 ;  /* 0x000000080c18723c */ /* 0x040ff00000001818 */
[-C--:B------:R-:W-:Y:S08]  /*5530*/  HMMA.16816.F32 R28, R12, R10.reuse, R28 ;  /* 0x0000000a0c1c723c */ /* 0x080ff0000000181c */
[C---:B------:R-:W-:Y:S01]  /*5540*/  HMMA.16816.F32 R32, R4.reuse, R10, R32 ;  /* 0x0000000a0420723c */ /* 0x040fe20000001820 */
[----:B------:R-:W1:Y:S07]  /*5550*/  LDSM.16.MT88.4 R8, [R0+0xa800] ;  /* 0x00a800000008783b */ /* 0x000e6e0000004200 */
[-C--:B--2---:R-:W-:Y:S08]  /*5560*/  HMMA.16816.F32 R36, R4, R16.reuse, R36 ;  /* 0x000000100424723c */ /* 0x084ff00000001824 */
[C---:B------:R-:W-:Y:S08]  /*5570*/  HMMA.16816.F32 R40, R12.reuse, R16, R40 ;  /* 0x000000100c28723c */ /* 0x040ff00000001828 */
[-C--:B------:R-:W-:Y:S08]  /*5580*/  HMMA.16816.F32 R44, R12, R18.reuse, R44 ;  /* 0x000000120c2c723c */ /* 0x080ff0000000182c */
[C---:B------:R-:W-:Y:S01]  /*5590*/  HMMA.16816.F32 R48, R4.reuse, R18, R48 ;  /* 0x000000120430723c */ /* 0x040fe20000001830 */
[----:B------:R-:W-:Y:S05]  /*55a0*/  LDSM.16.MT88.4 R16, [R92+0x1000] ;  /* 0x001000005c10783b */ /* 0x000fea0000004200 */
[----:B------:R-:W-:Y:S02]  /*55b0*/  LDSM.16.MT88.4 R92, [R92+0x1800] ;  /* 0x001800005c5c783b */ /* 0x000fe40000004200 */
[-C--:B---3--:R-:W-:Y:S08]  /*55c0*/  HMMA.16816.F32 R52, R4, R68.reuse, R52 ;  /* 0x000000440434723c */ /* 0x088ff00000001834 */
[C---:B------:R-:W-:Y:S08]  /*55d0*/  HMMA.16816.F32 R56, R12.reuse, R68, R56 ;  /* 0x000000440c38723c */ /* 0x040ff00000001838 */
[-C--:B------:R-:W-:Y:S01]  /*55e0*/  HMMA.16816.F32 R60, R12, R70.reuse, R60 ;  /* 0x000000460c3c723c */ /* 0x080fe2000000183c */
[----:B------:R-:W-:Y:S07]  /*55f0*/  LDSM.16.MT88.4 R12, [R0+0x7000] ;  /* 0x00700000000c783b */ /* 0x000fee0000004200 */
[----:B------:R-:W-:Y:S01]  /*5600*/  HMMA.16816.F32 R64, R4, R70, R64 ;  /* 0x000000460440723c */ /* 0x000fe20000001840 */
[----:B------:R-:W2:Y:S05]  /*5610*/  LDSM.16.MT88.4 R4, [R3+0x15000] ;  /* 0x015000000304783b */ /* 0x000eaa0000004200 */
[----:B------:R-:W3:Y:S02]  /*5620*/  LDSM.16.MT88.4 R68, [R0+0x9000] ;  /* 0x009000000044783b */ /* 0x000ee40000004200 */
[-C--:B----4-:R-:W-:Y:S08]  /*5630*/  HMMA.16816.F32 R20, R72, R76.reuse, R20 ;  /* 0x0000004c4814723c */ /* 0x090ff00000001814 */
[C---:B------:R-:W-:Y:S08]  /*5640*/  HMMA.16816.F32 R24, R80.reuse, R76, R24 ;  /* 0x0000004c5018723c */ /* 0x040ff00000001818 */
[-C--:B------:R-:W-:Y:S08]  /*5650*/  HMMA.16816.F32 R28, R80, R78.reuse, R28 ;  /* 0x0000004e501c723c */ /* 0x080ff0000000181c */
[C---:B------:R-:W-:Y:S01]  /*5660*/  HMMA.16816.F32 R32, R72.reuse, R78, R32 ;  /* 0x0000004e4820723c */ /* 0x040fe20000001820 */
[----:B------:R-:W4:Y:S07]  /*5670*/  LDSM.16.MT88.4 R76, [R0+0xb000] ;  /* 0x00b00000004c783b */ /* 0x000f2e0000004200 */
[-C--:B-----5:R-:W-:Y:S08]  /*5680*/  HMMA.16816.F32 R36, R72, R84.reuse, R36 ;  /* 0x000000544824723c */ /* 0x0a0ff00000001824 */
[C---:B------:R-:W-:Y:S08]  /*5690*/  HMMA.16816.F32 R40, R80.reuse, R84, R40 ;  /* 0x000000545028723c */ /* 0x040ff00000001828 */
[-C--:B------:R-:W-:Y:S08]  /*56a0*/  HMMA.16816.F32 R44, R80, R86.reuse, R44 ;  /* 0x00000056502c723c */ /* 0x080ff0000000182c */
[C---:B------:R-:W-:Y:S01]  /*56b0*/  HMMA.16816.F32 R48, R72.reuse, R86, R48 ;  /* 0x000000564830723c */ /* 0x040fe20000001830 */
[----:B------:R-:W5:Y:S01]  /*56c0*/  LDSM.16.MT88.4 R84, [R3+0x15800] ;  /* 0x015800000354783b */ /* 0x000f620000004200 */
[----:B------:R-:W-:Y:S06]  /*56d0*/  BAR.SYNC.DEFER_BLOCKING 0x0 ;  /* 0x0000000000007b1d */ /* 0x000fec0000010000 */
[-C--:B-1----:R-:W-:Y:S08]  /*56e0*/  HMMA.16816.F32 R52, R72, R8.reuse, R52 ;  /* 0x000000084834723c */ /* 0x082ff00000001834 */
[C---:B------:R-:W-:Y:S08]  /*56f0*/  HMMA.16816.F32 R56, R80.reuse, R8, R56 ;  /* 0x000000085038723c */ /* 0x040ff00000001838 */
[-C--:B------:R-:W-:Y:S08]  /*5700*/  HMMA.16816.F32 R60, R80, R10.reuse, R60 ;  /* 0x0000000a503c723c */ /* 0x080ff0000000183c */
[----:B------:R-:W-:Y:S08]  /*5710*/  HMMA.16816.F32 R64, R72, R10, R64 ;  /* 0x0000000a4840723c */ /* 0x000ff00000001840 */
[-C--:B--2---:R-:W-:Y:S08]  /*5720*/  HMMA.16816.F32 R20, R4, R12.reuse, R20 ;  /* 0x0000000c0414723c */ /* 0x084ff00000001814 */
[C---:B------:R-:W-:Y:S08]  /*5730*/  HMMA.16816.F32 R24, R16.reuse, R12, R24 ;  /* 0x0000000c1018723c */ /* 0x040ff00000001818 */
[-C--:B------:R-:W-:Y:S08]  /*5740*/  HMMA.16816.F32 R28, R16, R14.reuse, R28 ;  /* 0x0000000e101c723c */ /* 0x080ff0000000181c */
[C---:B------:R-:W-:Y:S08]  /*5750*/  HMMA.16816.F32 R32, R4.reuse, R14, R32 ;  /* 0x0000000e0420723c */ /* 0x040ff00000001820 */
[-C--:B---3--:R-:W-:Y:S08]  /*5760*/  HMMA.16816.F32 R36, R4, R68.reuse, R36 ;  /* 0x000000440424723c */ /* 0x088ff00000001824 */
[C---:B------:R-:W-:Y:S08]  /*5770*/  HMMA.16816.F32 R40, R16.reuse, R68, R40 ;  /* 0x000000441028723c */ /* 0x040ff00000001828 */
[-C--:B------:R-:W-:Y:S08]  /*5780*/  HMMA.16816.F32 R44, R16, R70.reuse, R44 ;  /* 0x00000046102c723c */ /* 0x080ff0000000182c */
[C---:B------:R-:W-:Y:S08]  /*5790*/  HMMA.16816.F32 R48, R4.reuse, R70, R48 ;  /* 0x000000460430723c */ /* 0x040ff00000001830 */
[-C--:B----4-:R-:W-:Y:S08]  /*57a0*/  HMMA.16816.F32 R52, R4, R76.reuse, R52 ;  /* 0x0000004c0434723c */ /* 0x090ff00000001834 */
[C---:B------:R-:W-:Y:S08]  /*57b0*/  HMMA.16816.F32 R56, R16.reuse, R76, R56 ;  /* 0x0000004c1038723c */ /* 0x040ff00000001838 */
[-C--:B------:R-:W-:Y:S08]  /*57c0*/  HMMA.16816.F32 R60, R16, R78.reuse, R60 ;  /* 0x0000004e103c723c */ /* 0x080ff0000000183c */
[----:B------:R-:W-:Y:S08]  /*57d0*/  HMMA.16816.F32 R64, R4, R78, R64 ;  /* 0x0000004e0440723c */ /* 0x000ff00000001840 */
[-C--:B-----5:R-:W-:Y:S08]  /*57e0*/  HMMA.16816.F32 R20, R84, R88.reuse, R20 ;  /* 0x000000585414723c */ /* 0x0a0ff00000001814 */
[C---:B------:R-:W-:Y:S08]  /*57f0*/  HMMA.16816.F32 R24, R92.reuse, R88, R24 ;  /* 0x000000585c18723c */ /* 0x040ff00000001818 */
[-C--:B------:R-:W-:Y:S08]  /*5800*/  HMMA.16816.F32 R28, R92, R90.reuse, R28 ;  /* 0x0000005a5c1c723c */ /* 0x080ff0000000181c */
[C---:B------:R-:W-:Y:S08]  /*5810*/  HMMA.16816.F32 R32, R84.reuse, R90, R32 ;  /* 0x0000005a5420723c */ /* 0x040ff00000001820 */
[-C--:B------:R-:W-:Y:S08]  /*5820*/  HMMA.16816.F32 R36, R84, R96.reuse, R36 ;  /* 0x000000605424723c */ /* 0x080ff00000001824 */
[C---:B------:R-:W-:Y:S08]  /*5830*/  HMMA.16816.F32 R40, R92.reuse, R96, R40 ;  /* 0x000000605c28723c */ /* 0x040ff00000001828 */
[-C--:B------:R-:W-:Y:S01]  /*5840*/  HMMA.16816.F32 R44, R92, R98.reuse, R44 ;  /* 0x000000625c2c723c */ /* 0x080fe2000000182c */
[----:B------:R-:W1:Y:S07]  /*5850*/  S2R R88, SR_TID.X ;  /* 0x0000000000587919 */ /* 0x000e6e0000002100 */
[C---:B------:R-:W-:Y:S08]  /*5860*/  HMMA.16816.F32 R48, R84.reuse, R98, R48 ;  /* 0x000000625430723c */ /* 0x040ff00000001830 */
[-C--:B------:R-:W-:Y:S08]  /*5870*/  HMMA.16816.F32 R52, R84, R244.reuse, R52 ;  /* 0x000000f45434723c */ /* 0x080ff00000001834 */
[C---:B------:R-:W-:Y:S08]  /*5880*/  HMMA.16816.F32 R56, R92.reuse, R244, R56 ;  /* 0x000000f45c38723c */ /* 0x040ff00000001838 */
[-C--:B------:R-:W-:Y:S08]  /*5890*/  HMMA.16816.F32 R60, R92, R246.reuse, R60 ;  /* 0x000000f65c3c723c */ /* 0x080ff0000000183c */
[----:B------:R-:W-:Y:S01]  /*58a0*/  HMMA.16816.F32 R64, R84, R246, R64 ;  /* 0x000000f65440723c */ /* 0x000fe20000001840 */
[----:B------:R-:W-:Y:S08]  /*58b0*/  @!UPT UIADD3 URZ, UPT, UPT, URZ, URZ, URZ ;  /* 0x000000fffffff290 */ /* 0x000ff0000fffe0ff */
[----:B-1----:R-:W-:Y:S11]  /*58c0*/  BRA.U !UP0, `(.L_x_52) ;  /* 0x00000005082c7547 */ /* 0x002ff6000b800000 */
[----:B------:R-:W1:Y:S01]  /*58d0*/  S2R R248, SR_TID.X ;  /* 0x0000000000f87919 */ /* 0x000e620000002100 */
[----:B------:R-:W-:Y:S01]  /*58e0*/  IADD3 R5, P0, PT, RZ, -UR35, RZ ;  /* 0x80000023ff057c10 */ /* 0x000fe2000ff1e0ff */
[----:B------:R-:W-:Y:S01]  /*58f0*/  IMAD.U32 R10, RZ, RZ, UR18 ;  /* 0x00000012ff0a7e24 */ /* 0x000fe2000f8e00ff */
[----:B------:R-:W2:Y:S01]  /*5900*/  LDL.LU R249, [R1+0x3c] ;  /* 0x00003c0001f97983 */ /* 0x000ea20000300800 */
[----:B------:R-:W-:Y:S02]  /*5910*/  IMAD.U32 R8, RZ, RZ, UR18 ;  /* 0x00000012ff087e24 */ /* 0x000fe4000f8e00ff */
[----:B------:R-:W-:Y:S01]  /*5920*/  IMAD.X R4, RZ, RZ, ~UR15, P0 ;  /* 0x8000000fff047e24 */ /* 0x000fe200080e06ff */
[----:B------:R-:W3:Y:S01]  /*5930*/  S2R R250, SR_TID.X ;  /* 0x0000000000fa7919 */ /* 0x000ee20000002100 */
[----:B------:R-:W-:Y:S02]  /*5940*/  IMAD.U32 R12, RZ, RZ, UR18 ;  /* 0x00000012ff0c7e24 */ /* 0x000fe4000f8e00ff */
[----:B------:R-:W-:Y:S01]  /*5950*/  IMAD.U32 R9, RZ, RZ, UR22 ;  /* 0x00000016ff097e24 */ /* 0x000fe2000f8e00ff */
[----:B------:R-:W-:Y:S01]  /*5960*/  SHF.R.S64 R5, R5, 0x1f, R4 ;  /* 0x0000001f05057819 */ /* 0x000fe20000001004 */
[----:B-1----:R-:W-:Y:S05]  /*5970*/  IMAD.SHL.U32 R248, R248, 0x8, RZ ;  /* 0x00000008f8f87824 */ /* 0x002fea00078e00ff */
[----:B------:R-:W-:Y:S02]  /*5980*/  LOP3.LUT R251, R248, 0x38, RZ, 0xc0, !PT ;  /* 0x00000038f8fb7812 */ /* 0x000fe400078ec0ff */
[----:B------:R-:W4:Y:S01]  /*5990*/  LDL.LU R248, [R1+0x40] ;  /* 0x0000400001f87983 */ /* 0x000f220000300800 */
[----:B---3--:R-:W-:Y:S01]  /*59a0*/  IMAD.SHL.U32 R250, R250, 0x8, RZ ;  /* 0x00000008fafa7824 */ /* 0x008fe200078e00ff */
[C---:B------:R-:W-:Y:S02]  /*59b0*/  ISETP.GE.AND P6, PT, R251.reuse, UR8, PT ;  /* 0x00000008fb007c0c */ /* 0x040fe4000bfc6270 */
[C---:B------:R-:W-:Y:S02]  /*59c0*/  LOP3.LUT R6, R251.reuse, 0x40, RZ, 0xfc, !PT ;  /* 0x00000040fb067812 */ /* 0x040fe400078efcff */
[----:B------:R-:W-:Y:S02]  /*59d0*/  LOP3.LUT R7, R250, 0x1f8, RZ, 0xc0, !PT ;  /* 0x000001f8fa077812 */ /* 0x000fe400078ec0ff */
[----:B------:R-:W-:Y:S02]  /*59e0*/  ISETP.GE.AND P5, PT, R6, UR8, PT ;  /* 0x0000000806007c0c */ /* 0x000fe4000bfa6270 */
[----:B------:R-:W-:Y:S04]  /*59f0*/  LOP3.LUT R6, R251, 0x80, RZ, 0xfc, !PT ;  /* 0x00000080fb067812 */ /* 0x000fe800078efcff */
[----:B------:R-:W-:Y:S01]  /*5a00*/  ISETP.GE.AND P4, PT, R6, UR8, PT ;  /* 0x0000000806007c0c */ /* 0x000fe2000bf86270 */
[----:B------:R-:W-:Y:S01]  /*5a10*/  IMAD.U32 R6, RZ, RZ, UR18 ;  /* 0x00000012ff067e24 */ /* 0x000fe2000f8e00ff */
[----:B----4-:R-:W-:Y:S01]  /*5a20*/  IADD3 R248, P0, PT, R5, R248, RZ ;  /* 0x000000f805f87210 */ /* 0x010fe20007f1e0ff */
[----:B------:R-:W-:Y:S03]  /*5a30*/  IMAD.U32 R5, RZ, RZ, UR18 ;  /* 0x00000012ff057e24 */ /* 0x000fe6000f8e00ff */
[----:B--2---:R-:W-:Y:S01]  /*5a40*/  LEA.HI.X.SX32 R249, R4, R249, 0x1, P0 ;  /* 0x000000f904f97211 */ /* 0x004fe200000f0eff */
[----:B------:R1:W-:Y:S01]  /*5a50*/  STL [R1+0x40], R248 ;  /* 0x000040f801007387 */ /* 0x0003e20000100800 */
[----:B------:R-:W-:Y:S01]  /*5a60*/  IMAD.U32 R4, RZ, RZ, UR22 ;  /* 0x00000016ff047e24 */ /* 0x000fe2000f8e00ff */
[-C--:B------:R-:W-:Y:S02]  /*5a70*/  @!P6 LEA R10, P0, R10, R248.reuse, 0x1 ;  /* 0x000000f80a0ae211 */ /* 0x080fe400078008ff */
[----:B------:R1:W-:Y:S01]  /*5a80*/  STL [R1+0x3c], R249 ;  /* 0x00003cf901007387 */ /* 0x0003e20000100800 */
[-C--:B------:R-:W-:Y:S01]  /*5a90*/  @!P5 LEA R8, P1, R8, R248.reuse, 0x1 ;  /* 0x000000f80808d211 */ /* 0x080fe200078208ff */
[----:B------:R-:W-:Y:S01]  /*5aa0*/  @!P6 IMAD.MOV.U32 R13, RZ, RZ, R249 ;  /* 0x000000ffff0de224 */ /* 0x000fe200078e00f9 */
[-C--:B------:R-:W-:Y:S01]  /*5ab0*/  @!P6 LEA.HI.X R11, R5, R249.reuse, R4, 0x1, P0 ;  /* 0x000000f9050be211 */ /* 0x080fe200000f0c04 */
[----:B------:R-:W-:Y:S01]  /*5ac0*/  IMAD.U32 R5, RZ, RZ, UR22 ;  /* 0x00000016ff057e24 */ /* 0x000fe2000f8e00ff */
[----:B------:R-:W-:Y:S01]  /*5ad0*/  LOP3.LUT R4, R7, 0x38, R88, 0x78, !PT ;  /* 0x0000003807047812 */ /* 0x000fe200078e7858 */
[----:B------:R-:W-:Y:S01]  /*5ae0*/  IMAD.U32 R7, RZ, RZ, UR18 ;  /* 0x00000012ff077e24 */ /* 0x000fe2000f8e00ff */
[-C--:B------:R-:W-:Y:S01]  /*5af0*/  @!P5 LEA.HI.X R9, R12, R249.reuse, R9, 0x1, P1 ;  /* 0x000000f90c09d211 */ /* 0x080fe200008f0c09 */
[----:B------:R-:W-:Y:S01]  /*5b00*/  @!P6 IMAD.MOV.U32 R12, RZ, RZ, R248 ;  /* 0x000000ffff0ce224 */ /* 0x000fe200078e00f8 */
[----:B------:R-:W-:Y:S02]  /*5b10*/  LOP3.LUT R4, R4, 0x1e00, R250, 0xf8, !PT ;  /* 0x00001e0004047812 */ /* 0x000fe400078ef8fa */
[----:B------:R-:W-:Y:S02]  /*5b20*/  @!P4 LEA R6, P0, R6, R248, 0x1 ;  /* 0x000000f80606c211 */ /* 0x000fe400078008ff */
[----:B------:R-:W-:Y:S02]  /*5b30*/  LEA R4, R4, UR4, 0x1 ;  /* 0x0000000404047c11 */ /* 0x000fe4000f8e08ff */
[----:B------:R-:W-:Y:S03]  /*5b40*/  @!P4 LEA.HI.X R7, R7, R249, R5, 0x1, P0 ;  /* 0x000000f90707c211 */ /* 0x000fe600000f0c05 */
[----:B------:R-:W-:Y:S01]  /*5b50*/  @!PT LDS RZ, [RZ] ;  /* 0x00000000fffff984 */ /* 0x000fe20000000800 */
[----:B------:R-:W-:Y:S01]  /*5b60*/  @!PT LDS RZ, [RZ] ;  /* 0x00000000fffff984 */ /* 0x000fe20000000800 */
[----:B------:R-:W-:Y:S01]  /*5b70*/  @!PT LDS RZ, [RZ] ;  /* 0x00000000fffff984 */ /* 0x000fe20000000800 */
[----:B------:R2:W-:Y:S04]  /*5b80*/  @!P6 LDGSTS.E.BYPASS.LTC128B.128 [R4+0x6000], desc[UR38][R12.64] ;  /* 0x060000000c04efae */ /* 0x0005e8000b981a26 */
[----:B------:R1:W-:Y:S01]  /*5b90*/  @P6 STS.128 [R4+0x6000], RZ ;  /* 0x006000ff04006388 */ /* 0x0003e20000000c00 */
[--C-:B--2---:R-:W-:Y:S02]  /*5ba0*/  @!P5 IMAD.MOV.U32 R12, RZ, RZ, R248.reuse ;  /* 0x000000ffff0cd224 */ /* 0x104fe400078e00f8 */
[--C-:B------:R-:W-:Y:S05]  /*5bb0*/  @!P5 IMAD.MOV.U32 R13, RZ, RZ, R249.reuse ;  /* 0x000000ffff0dd224 */ /* 0x100fea00078e00f9 */
[----:B------:R-:W-:Y:S01]  /*5bc0*/  @!PT LDS RZ, [RZ] ;  /* 0x00000000fffff984 */ /* 0x000fe20000000800 */
[----:B------:R-:W-:Y:S01]  /*5bd0*/  @!PT LDS RZ, [RZ] ;  /* 0x00000000fffff984 */ /* 0x000fe20000000800 */
[----:B------:R-:W-:Y:S01]  /*5be0*/  @!PT LDS RZ, [RZ] ;  /* 0x00000000fffff984 */ /* 0x000fe20000000800 */
[----:B------:R2:W-:Y:S04]  /*5bf0*/  @!P5 LDGSTS.E.BYPASS.LTC128B.128 [R4+0x8000], desc[UR38][R12.64+0x80] ;  /* 0x080000800c04dfae */ /* 0x0005e8000b981a26 */
[----:B------:R1:W-:Y:S01]  /*5c00*/  @P5 STS.128 [R4+0x8000], RZ ;  /* 0x008000ff04005388 */ /* 0x0003e20000000c00 */
[----:B--2---:R-:W-:Y:S02]  /*5c10*/  @!P4 IMAD.MOV.U32 R12, RZ, RZ, R248 ;  /* 0x000000ffff0cc224 */ /* 0x004fe400078e00f8 */
[----:B------:R-:W-:Y:S05]  /*5c20*/  @!P4 IMAD.MOV.U32 R13, RZ, RZ, R249 ;  /* 0x000000ffff0dc224 */ /* 0x000fea00078e00f9 */
        /* <DEDUP_REMOVED lines=20> */
[----:B------:R-:W0:Y:S02]  /*5d70*/  LDGDEPBAR ;  /* 0x00000000000079af */ /* 0x000e240000000000 */
.L_x_52:
[----:B------:R-:W-:Y:S01]  /*5d80*/  LDSM.16.M88.4 R96, [R2+0x12000] ;  /* 0x012000000260783b */ /* 0x000fe20000000200 */
[----:B------:R-:W-:Y:S01]  /*5d90*/  LOP3.LUT P0, RZ, R88, 0x2, RZ, 0xc0, !PT ;  /* 0x0000000258ff7812 */ /* 0x000fe2000780c0ff */
[----:B------:R-:W-:Y:S01]  /*5da0*/  UISETP.GT.AND UP1, UPT, UR46, UR51, UPT ;  /* 0x000000332e00728c */ /* 0x000fe2000bf24270 */
[----:B------:R-:W-:Y:S01]  /*5db0*/  PLOP3.LUT P1, PT, PT, PT, UP0, 0x80, 0x8 ;  /* 0x000000000008781c */ /* 0x000fe20003f2f008 */
[----:B------:R-:W1:Y:S04]  /*5dc0*/  LDSM.16.MT88.4 R16, [R0+0xc000] ;  /* 0x00c000000010783b */ /* 0x000e680000004200 */
[----:B------:R-:W2:Y:S04]  /*5dd0*/  LDSM.16.M88.4 R92, [R2+0x13000] ;  /* 0x01300000025c783b */ /* 0x000ea80000000200 */
[----:B------:R-:W3:Y:S04]  /*5de0*/  LDSM.16.MT88.4 R80, [R0+0xe000] ;  /* 0x00e000000050783b */ /* 0x000ee80000004200 */
[----:B------:R-:W4:Y:S04]  /*5df0*/  LDSM.16.MT88.4 R244, [R0+0x10000] ;  /* 0x0100000000f4783b */ /* 0x000f280000004200 */
[----:B------:R2:W-:Y:S04]  /*5e00*/  STL.64 [R1+0xc8], R46 ;  /* 0x0000c82e01007387 */ /* 0x0005e80000100a00 */
[----:B------:R-:W-:Y:S04]  /*5e10*/  STL.64 [R1+0xc0], R44 ;  /* 0x0000c02c01007387 */ /* 0x000fe80000100a00 */
[----:B------:R-:W-:Y:S04]  /*5e20*/  STL.64 [R1+0xb8], R42 ;  /* 0x0000b82a01007387 */ /* 0x000fe80000100a00 */
[----:B------:R4:W-:Y:S04]  /*5e30*/  STL.64 [R1+0xb0], R40 ;  /* 0x0000b02801007387 */ /* 0x0009e80000100a00 */
[----:B------:R-:W-:Y:S04]  /*5e40*/  STL.64 [R1+0xa8], R38 ;  /* 0x0000a82601007387 */ /* 0x000fe80000100a00 */
[----:B------:R4:W-:Y:S01]  /*5e50*/  STL.64 [R1+0xa0], R36 ;  /* 0x0000a02401007387 */ /* 0x0009e20000100a00 */
[-C--:B-1----:R-:W-:Y:S03]  /*5e60*/  HMMA.16816.F32 R4, R96, R16.reuse, RZ ;  /* 0x000000106004723c */ /* 0x082fe600000018ff */
[----:B------:R-:W-:Y:S01]  /*5e70*/  STL.64 [R1+0x98], R34 ;  /* 0x0000982201007387 */ /* 0x000fe20000100a00 */
[----:B--2---:R-:W-:Y:S03]  /*5e80*/  IMAD.MOV.U32 R47, RZ, RZ, 0x20 ;  /* 0x00000020ff2f7424 */ /* 0x004fe600078e00ff */
[----:B------:R-:W-:Y:S01]  /*5e90*/  STL.64 [R1+0x90], R32 ;  /* 0x0000902001007387 */ /* 0x000fe20000100a00 */
[C---:B------:R-:W-:Y:S03]  /*5ea0*/  HMMA.16816.F32 R8, R92.reuse, R16, RZ ;  /* 0x000000105c08723c */ /* 0x040fe600000018ff */
[----:B------:R-:W-:Y:S01]  /*5eb0*/  STL.64 [R1+0x88], R30 ;  /* 0x0000881e01007387 */ /* 0x000fe20000100a00 */
[----:B------:R-:W-:Y:S03]  /*5ec0*/  SEL R47, R47, 0xffffffe0, !P0 ;  /* 0xffffffe02f2f7807 */ /* 0x000fe60004000000 */
[----:B------:R-:W-:Y:S01]  /*5ed0*/  STL.64 [R1+0x80], R28 ;  /* 0x0000801c01007387 */ /* 0x000fe20000100a00 */
[-C--:B------:R-:W-:Y:S03]  /*5ee0*/  HMMA.16816.F32 R12, R92, R18.reuse, RZ ;  /* 0x000000125c0c723c */ /* 0x080fe600000018ff */
[----:B------:R-:W-:Y:S04]  /*5ef0*/  LDSM.16.MT88.4 R28, [R0+0xc800] ;  /* 0x00c80000001c783b */ /* 0x000fe80000004200 */
[----:B------:R-:W-:Y:S01]  /*5f00*/  STL.64 [R1+0x78], R26 ;  /* 0x0000781a01007387 */ /* 0x000fe20000100a00 */
[C---:B------:R-:W-:Y:S03]  /*5f10*/  HMMA.16816.F32 R16, R96.reuse, R18, RZ ;  /* 0x000000126010723c */ /* 0x040fe600000018ff */
[----:B------:R-:W-:Y:S04]  /*5f20*/  STL.64 [R1+0x70], R24 ;  /* 0x0000701801007387 */ /* 0x000fe80000100a00 */
[----:B------:R-:W-:Y:S01]  /*5f30*/  STL.64 [R1+0x68], R22 ;  /* 0x0000681601007387 */ /* 0x000fe20000100a00 */
[-C--:B---3--:R-:W-:Y:S03]  /*5f40*/  HMMA.16816.F32 R68, R96, R80.reuse, RZ ;  /* 0x000000506044723c */ /* 0x088fe600000018ff */
[----:B------:R-:W-:Y:S04]  /*5f50*/  STL.64 [R1+0x60], R20 ;  /* 0x0000601401007387 */ /* 0x000fe80000100a00 */
[----:B------:R-:W-:Y:S01]  /*5f60*/  LDSM.16.MT88.4 R20, [R0+0xe800] ;  /* 0x00e800000014783b */ /* 0x000fe20000004200 */
[C---:B------:R-:W-:Y:S01]  /*5f70*/  HMMA.16816.F32 R72, R92.reuse, R80, RZ ;  /* 0x000000505c48723c */ /* 0x040fe200000018ff */
[----:B----4-:R-:W1:Y:S07]  /*5f80*/  S2R R40, SR_TID.X ;  /* 0x0000000000287919 */ /* 0x010e6e0000002100 */
[-C--:B------:R-:W-:Y:S08]  /*5f90*/  HMMA.16816.F32 R76, R92, R82.reuse, RZ ;  /* 0x000000525c4c723c */ /* 0x080ff000000018ff */
[C---:B------:R-:W-:Y:S08]  /*5fa0*/  HMMA.16816.F32 R80, R96.reuse, R82, RZ ;  /* 0x000000526050723c */ /* 0x040ff000000018ff */
[-C--:B------:R-:W-:Y:S08]  /*5fb0*/  HMMA.16816.F32 R84, R96, R244.reuse, RZ ;  /* 0x000000f46054723c */ /* 0x080ff000000018ff */
[C---:B------:R-:W-:Y:S02]  /*5fc0*/  HMMA.16816.F32 R88, R92.reuse, R244, RZ ;  /* 0x000000f45c58723c */ /* 0x040fe400000018ff */
[C---:B------:R-:W-:Y:S01]  /*5fd0*/  IMAD.IADD R244, R47.reuse, 0x1, R2 ;  /* 0x000000012ff47824 */ /* 0x040fe200078e0202 */
[----:B-1----:R-:W-:Y:S04]  /*5fe0*/  SHF.R.U32.HI R36, RZ, 0x2, R40 ;  /* 0x00000002ff247819 */ /* 0x002fe80000011628 */
[----:B------:R-:W1:Y:S01]  /*5ff0*/  LDSM.16.M88.4 R248, [R244+0x12000] ;  /* 0x01200000f4f8783b */ /* 0x000e620000000200 */
[-C--:B------:R-:W-:Y:S03]  /*6000*/  HMMA.16816.F32 R92, R92, R246.reuse, RZ ;  /* 0x000000f65c5c723c */ /* 0x080fe600000018ff */
[----:B------:R-:W2:Y:S05]  /*6010*/  LDSM.16.M88.4 R24, [R244+0x13000] ;  /* 0x01300000f418783b */ /* 0x000eaa0000000200 */
[----:B------:R-:W-:Y:S01]  /*6020*/  HMMA.16816.F32 R96, R96, R246, RZ ;  /* 0x000000f66060723c */ /* 0x000fe200000018ff */
[----:B------:R-:W3:Y:S07]  /*6030*/  LDSM.16.MT88.4 R244, [R0+0x10800] ;  /* 0x0108000000f4783b */ /* 0x000eee0000004200 */
[-C--:B-1----:R-:W-:Y:S08]  /*6040*/  HMMA.16816.F32 R4, R248, R28.reuse, R4 ;  /* 0x0000001cf804723c */ /* 0x082ff00000001804 */
[C---:B--2---:R-:W-:Y:S08]  /*6050*/  HMMA.16816.F32 R8, R24.reuse, R28, R8 ;  /* 0x0000001c1808723c */ /* 0x044ff00000001808 */
[-C--:B------:R-:W-:Y:S08]  /*6060*/  HMMA.16816.F32 R12, R24, R30.reuse, R12 ;  /* 0x0000001e180c723c */ /* 0x080ff0000000180c */
[C---:B------:R-:W-:Y:S01]  /*6070*/  HMMA.16816.F32 R16, R248.reuse, R30, R16 ;  /* 0x0000001ef810723c */ /* 0x040fe20000001810 */
[----:B------:R-:W-:Y:S07]  /*6080*/  LDSM.16.MT88.4 R28, [R0+0xd000] ;  /* 0x00d00000001c783b */ /* 0x000fee0000004200 */
[-C--:B------:R-:W-:Y:S08]  /*6090*/  HMMA.16816.F32 R68, R248, R20.reuse, R68 ;  /* 0x00000014f844723c */ /* 0x080ff00000001844 */
[C---:B------:R-:W-:Y:S01]  /*60a0*/  HMMA.16816.F32 R72, R24.reuse, R20, R72 ;  /* 0x000000141848723c */ /* 0x040fe20000001848 */
[----:B------:R-:W1:Y:S07]  /*60b0*/  LDC R20, c[0x0][0x44c] ;  /* 0x00011300ff147b82 */ /* 0x000e6e0000000800 */
[-C--:B------:R-:W-:Y:S08]  /*60c0*/  HMMA.16816.F32 R76, R24, R22.reuse, R76 ;  /* 0x00000016184c723c */ /* 0x080ff0000000184c */
[C---:B------:R-:W-:Y:S01]  /*60d0*/  HMMA.16816.F32 R80, R248.reuse, R22, R80 ;  /* 0x00000016f850723c */ /* 0x040fe20000001850 */
[----:B------:R-:W2:Y:S04]  /*60e0*/  LDL.LU.64 R22, [R1+0x28] ;  /* 0x0000280001167983 */ /* 0x000ea80000300a00 */
[----:B------:R-:W4:Y:S03]  /*60f0*/  LDL R41, [R1+0x48] ;  /* 0x0000480001297983 */ /* 0x000f260000100800 */
[-C--:B---3--:R-:W-:Y:S08]  /*6100*/  HMMA.16816.F32 R84, R248, R244.reuse, R84 ;  /* 0x000000f4f854723c */ /* 0x088ff00000001854 */
[C---:B------:R-:W-:Y:S04]  /*6110*/  HMMA.16816.F32 R88, R24.reuse, R244, R88 ;  /* 0x000000f41858723c */ /* 0x040fe80000001858 */
[C---:B------:R-:W-:Y:S02]  /*6120*/  VIADD R244, R2.reuse, 0x12000 ;  /* 0x0001200002f47836 */ /* 0x040fe40000000000 */
[----:B------:R-:W-:Y:S02]  /*6130*/  VIADD R2, R2, 0x12040 ;  /* 0x0001204002027836 */ /* 0x000fe40000000000 */
[-C--:B------:R-:W-:Y:S03]  /*6140*/  HMMA.16816.F32 R92, R24, R246.reuse, R92 ;  /* 0x000000f6185c723c */ /* 0x080fe6000000185c */
[----:B------:R-:W-:Y:S05]  /*6150*/  @P3 VIADD R2, R244, 0xffffffc0 ;  /* 0xffffffc0f4023836 */ /* 0x000fea0000000000 */
[----:B------:R-:W-:Y:S01]  /*6160*/  HMMA.16816.F32 R96, R248, R246, R96 ;  /* 0x000000f6f860723c */ /* 0x000fe20000001860 */
[----:B------:R-:W3:Y:S04]  /*6170*/  LDSM.16.M88.4 R32, [R2] ;  /* 0x000000000220783b */ /* 0x000ee80000000200 */
[----:B------:R1:W3:Y:S04]  /*6180*/  LDSM.16.M88.4 R24, [R2+0x1000] ;  /* 0x001000000218783b */ /* 0x0002e80000000200 */
[----:B------:R-:W3:Y:S04]  /*6190*/  LDSM.16.MT88.4 R244, [R0+0xf000] ;  /* 0x00f0000000f4783b */ /* 0x000ee80000004200 */
[----:B------:R-:W3:Y:S01]  /*61a0*/  LDSM.16.MT88.4 R248, [R0+0x11000] ;  /* 0x0110000000f8783b */ /* 0x000ee20000004200 */
[----:B-1----:R-:W-:Y:S03]  /*61b0*/  IMAD.IADD R2, R47, 0x1, R2 ;  /* 0x000000012f027824 */ /* 0x002fe600078e0202 */
[----:B------:R-:W-:Y:S01]  /*61c0*/  LDSM.16.MT88.4 R44, [R0+0x11800] ;  /* 0x01180000002c783b */ /* 0x000fe20000004200 */
[-C--:B---3--:R-:W-:Y:S08]  /*61d0*/  HMMA.16816.F32 R4, R32, R28.reuse, R4 ;  /* 0x0000001c2004723c */ /* 0x088ff00000001804 */
[C---:B------:R-:W-:Y:S08]  /*61e0*/  HMMA.16816.F32 R8, R24.reuse, R28, R8 ;  /* 0x0000001c1808723c */ /* 0x040ff00000001808 */
[-C--:B------:R-:W-:Y:S08]  /*61f0*/  HMMA.16816.F32 R12, R24, R30.reuse, R12 ;  /* 0x0000001e180c723c */ /* 0x080ff0000000180c */
[C---:B------:R-:W-:Y:S01]  /*6200*/  HMMA.16816.F32 R16, R32.reuse, R30, R16 ;  /* 0x0000001e2010723c */ /* 0x040fe20000001810 */
[----:B------:R-:W-:Y:S07]  /*6210*/  LDSM.16.MT88.4 R28, [R0+0xd800] ;  /* 0x00d80000001c783b */ /* 0x000fee0000004200 */
[-C--:B------:R-:W-:Y:S08]  /*6220*/  HMMA.16816.F32 R68, R32, R244.reuse, R68 ;  /* 0x000000f42044723c */ /* 0x080ff00000001844 */
[C---:B------:R-:W-:Y:S08]  /*6230*/  HMMA.16816.F32 R72, R24.reuse, R244, R72 ;  /* 0x000000f41848723c */ /* 0x040ff00000001848 */
[-C--:B------:R-:W-:Y:S08]  /*6240*/  HMMA.16816.F32 R76, R24, R246.reuse, R76 ;  /* 0x000000f6184c723c */ /* 0x080ff0000000184c */
[C---:B------:R-:W-:Y:S01]  /*6250*/  HMMA.16816.F32 R80, R32.reuse, R246, R80 ;  /* 0x000000f62050723c */ /* 0x040fe20000001850 */
[----:B------:R-:W1:Y:S07]  /*6260*/  LDSM.16.M88.4 R244, [R2] ;  /* 0x0000000002f4783b */ /* 0x000e6e0000000200 */
[-C--:B------:R-:W-:Y:S08]  /*6270*/  HMMA.16816.F32 R84, R32, R248.reuse, R84 ;  /* 0x000000f82054723c */ /* 0x080ff00000001854 */
[C---:B------:R-:W-:Y:S08]  /*6280*/  HMMA.16816.F32 R88, R24.reuse, R248, R88 ;  /* 0x000000f81858723c */ /* 0x040ff00000001858 */
[-C--:B------:R-:W-:Y:S01]  /*6290*/  HMMA.16816.F32 R92, R24, R250.reuse, R92 ;  /* 0x000000fa185c723c */ /* 0x080fe2000000185c */
[----:B------:R3:W3:Y:S07]  /*62a0*/  LDSM.16.M88.4 R24, [R2+0x1000] ;  /* 0x001000000218783b */ /* 0x0006ee0000000200 */
[----:B------:R-:W-:Y:S01]  /*62b0*/  HMMA.16816.F32 R96, R32, R250, R96 ;  /* 0x000000fa2060723c */ /* 0x000fe20000001860 */
[----:B------:R-:W3:Y:S07]  /*62c0*/  LDSM.16.MT88.4 R248, [R0+0xf800] ;  /* 0x00f8000000f8783b */ /* 0x000eee0000004200 */
[-C--:B-1----:R-:W-:Y:S05]  /*62d0*/  HMMA.16816.F32 R4, R244, R28.reuse, R4 ;  /* 0x0000001cf404723c */ /* 0x082fea0000001804 */
[----:B---3--:R-:W-:Y:S04]  /*62e0*/  IMAD R2, R20, UR9, RZ ;  /* 0x0000000914027c24 */ /* 0x008fe8000f8e02ff */
[C---:B------:R-:W-:Y:S02]  /*62f0*/  IMAD.U32 R21, R2.reuse, -0x40, RZ ;  /* 0xffffffc002157824 */ /* 0x040fe400078e00ff */
[----:B------:R-:W-:Y:S01]  /*6300*/  IMAD.SHL.U32 R32, R2, 0x8, RZ ;  /* 0x0000000802207824 */ /* 0x000fe200078e00ff */
[C---:B------:R-:W-:Y:S08]  /*6310*/  HMMA.16816.F32 R8, R24.reuse, R28, R8 ;  /* 0x0000001c1808723c */ /* 0x040ff00000001808 */
[-C--:B------:R-:W-:Y:S08]  /*6320*/  HMMA.16816.F32 R12, R24, R30.reuse, R12 ;  /* 0x0000001e180c723c */ /* 0x080ff0000000180c */
[C---:B------:R-:W-:Y:S08]  /*6330*/  HMMA.16816.F32 R16, R244.reuse, R30, R16 ;  /* 0x0000001ef410723c */ /* 0x040ff00000001810 */
[-C--:B------:R-:W-:Y:S08]  /*6340*/  HMMA.16816.F32 R68, R244, R248.reuse, R68 ;  /* 0x000000f8f444723c */ /* 0x080ff00000001844 */
[C---:B------:R-:W-:Y:S08]  /*6350*/  HMMA.16816.F32 R72, R24.reuse, R248, R72 ;  /* 0x000000f81848723c */ /* 0x040ff00000001848 */
[-C--:B------:R-:W-:Y:S08]  /*6360*/  HMMA.16816.F32 R76, R24, R250.reuse, R76 ;  /* 0x000000fa184c723c */ /* 0x080ff0000000184c */
[C---:B------:R-:W-:Y:S08]  /*6370*/  HMMA.16816.F32 R80, R244.reuse, R250, R80 ;  /* 0x000000faf450723c */ /* 0x040ff00000001850 */
[-C--:B------:R-:W-:Y:S08]  /*6380*/  HMMA.16816.F32 R84, R244, R44.reuse, R84 ;  /* 0x0000002cf454723c */ /* 0x080ff00000001854 */
[C---:B------:R-:W-:Y:S08]  /*6390*/  HMMA.16816.F32 R88, R24.reuse, R44, R88 ;  /* 0x0000002c1858723c */ /* 0x040ff00000001858 */
[-C--:B------:R-:W-:Y:S03]  /*63a0*/  HMMA.16816.F32 R92, R24, R46.reuse, R92 ;  /* 0x0000002e185c723c */ /* 0x080fe6000000185c */
[----:B------:R-:W-:Y:S05]  /*63b0*/  SHF.R.U32.HI R24, RZ, 0x1, R40 ;  /* 0x00000001ff187819 */ /* 0x000fea0000011628 */
[----:B------:R-:W-:Y:S01]  /*63c0*/  HMMA.16816.F32 R96, R244, R46, R96 ;  /* 0x0000002ef460723c */ /* 0x000fe20000001860 */
[----:B------:R-:W-:Y:S03]  /*63d0*/  IMAD.MOV.U32 R246, RZ, RZ, 0x4 ;  /* 0x00000004fff67424 */ /* 0x000fe600078e00ff */
[----:B------:R-:W-:Y:S02]  /*63e0*/  @P1 LOP3.LUT R244, R24, 0x30, RZ, 0xc0, !PT ;  /* 0x0000003018f41812 */ /* 0x000fe400078ec0ff */
[C---:B--2---:R-:W-:Y:S04]  /*63f0*/  LEA R20, P0, R21.reuse, R22, 0x2 ;  /* 0x0000001615147211 */ /* 0x044fe800078010ff */
[----:B------:R-:W-:Y:S02]  /*6400*/  LEA.HI.X.SX32 R21, R21, R23, 0x2, P0 ;  /* 0x0000001715157211 */ /* 0x000fe400000f16ff */
[----:B----4-:R-:W-:Y:S02]  /*6410*/  @P1 LOP3.LUT R41, R244, 0x7, R36, 0xf8, !PT ;  /* 0x00000007f4291812 */ /* 0x010fe400078ef824 */
[C---:B------:R-:W-:Y:S01]  /*6420*/  LEA R22, P0, R32.reuse, R20, 0x2 ;  /* 0x0000001420167211 */ /* 0x040fe200078010ff */
[----:B------:R-:W-:Y:S02]  /*6430*/  STL.64 [R1+0x28], R20 ;  /* 0x0000281401007387 */ /* 0x000fe40000100a00 */
[----:B------:R-:W-:Y:S01]  /*6440*/  @P1 IMAD.WIDE.U32 R246, R41, R246, UR58 ;  /* 0x0000003a29f61e25 */ /* 0x000fe2000f8e00f6 */
[----:B------:R-:W-:Y:S01]  /*6450*/  LEA.HI.X.SX32 R23, R32, R21, 0x2, P0 ;  /* 0x0000001520177211 */ /* 0x000fe200000f16ff */
[----:B------:R-:W2:Y:S01]  /*6460*/  LDL R43, [R1+0x4c] ;  /* 0x00004c00012b7983 */ /* 0x000ea20000100800 */
[C---:B------:R-:W-:Y:S01]  /*6470*/  LEA R34, P0, R2.reuse, R22, 0x5 ;  /* 0x0000001602227211 */ /* 0x040fe200078028ff */
[----:B------:R-:W-:Y:S01]  /*6480*/  @UP0 UMOV UR58, UR17 ;  /* 0x00000011003a0c82 */ /* 0x000fe20008000000 */
[----:B------:R-:W-:Y:S01]  /*6490*/  @UP0 UMOV UR59, UR16 ;  /* 0x00000010003b0c82 */ /* 0x000fe20008000000 */
[----:B------:R-:W3:Y:S01]  /*64a0*/  LDL R42, [R1+0x50] ;  /* 0x00005000012a7983 */ /* 0x000ee20000100800 */
[C---:B------:R-:W-:Y:S02]  /*64b0*/  LEA.HI.X.SX32 R35, R2.reuse, R23, 0x5, P0 ;  /* 0x0000001702237211 */ /* 0x040fe400000f2eff */
[C---:B------:R-:W-:Y:S01]  /*64c0*/  LEA R32, P0, R2.reuse, R34, 0x5 ;  /* 0x0000002202207211 */ /* 0x040fe200078028ff */
[----:B------:R-:W5:Y:S03]  /*64d0*/  LDL.LU.64 R46, [R1+0xc8] ;  /* 0x0000c800012e7983 */ /* 0x000f660000300a00 */
[C---:B------:R-:W-:Y:S01]  /*64e0*/  LEA.HI.X.SX32 R33, R2.reuse, R35, 0x5, P0 ;  /* 0x0000002302217211 */ /* 0x040fe200000f2eff */
[----:B------:R-:W5:Y:S01]  /*64f0*/  LDL.LU.64 R44, [R1+0xc0] ;  /* 0x0000c000012c7983 */ /* 0x000f620000300a00 */
[C---:B------:R-:W-:Y:S03]  /*6500*/  LEA R30, P0, R2.reuse, R32, 0x5 ;  /* 0x00000020021e7211 */ /* 0x040fe600078028ff */
[----:B------:R-:W-:Y:S01]  /*6510*/  @P1 STL [R1+0x48], R41 ;  /* 0x0000482901001387 */ /* 0x000fe20000100800 */
[C---:B------:R-:W-:Y:S02]  /*6520*/  LEA.HI.X.SX32 R31, R2.reuse, R33, 0x5, P0 ;  /* 0x00000021021f7211 */ /* 0x040fe400000f2eff */
[C---:B------:R-:W-:Y:S04]  /*6530*/  LEA R28, P0, R2.reuse, R30, 0x5 ;  /* 0x0000001e021c7211 */ /* 0x040fe800078028ff */
[C---:B------:R-:W-:Y:S02]  /*6540*/  LEA.HI.X.SX32 R29, R2.reuse, R31, 0x5, P0 ;  /* 0x0000001f021d7211 */ /* 0x040fe400000f2eff */
[C---:B------:R-:W-:Y:S04]  /*6550*/  LEA R250, P0, R2.reuse, R28, 0x5 ;  /* 0x0000001c02fa7211 */ /* 0x040fe800078028ff */
[C---:B------:R-:W-:Y:S02]  /*6560*/  LEA.HI.X.SX32 R251, R2.reuse, R29, 0x5, P0 ;  /* 0x0000001d02fb7211 */ /* 0x040fe400000f2eff */
[C---:B------:R-:W-:Y:S04]  /*6570*/  LEA R26, P0, R2.reuse, R250, 0x5 ;  /* 0x000000fa021a7211 */ /* 0x040fe800078028ff */
[C---:B------:R-:W-:Y:S03]  /*6580*/  LEA.HI.X.SX32 R27, R2.reuse, R251, 0x5, P0 ;  /* 0x000000fb021b7211 */ /* 0x040fe600000f2eff */
[C---:B------:R-:W-:Y:S03]  /*6590*/  IMAD.WIDE R24, R2.reuse, -0xc0, R26 ;  /* 0xffffff4002187825 */ /* 0x040fe600078e021a */
[C---:B------:R-:W-:Y:S04]  /*65a0*/  LEA R244, P0, R2.reuse, R24, 0x5 ;  /* 0x0000001802f47211 */ /* 0x040fe800078028ff */
[C---:B------:R-:W-:Y:S02]  /*65b0*/  LEA.HI.X.SX32 R245, R2.reuse, R25, 0x5, P0 ;  /* 0x0000001902f57211 */ /* 0x040fe400000f2eff */
[C---:B------:R-:W-:Y:S04]  /*65c0*/  LEA R248, P0, R2.reuse, R244, 0x5 ;  /* 0x000000f402f87211 */ /* 0x040fe800078028ff */
[C---:B------:R-:W-:Y:S01]  /*65d0*/  LEA.HI.X.SX32 R249, R2.reuse, R245, 0x5, P0 ;  /* 0x000000f502f97211 */ /* 0x040fe200000f2eff */
[----:B--2---:R-:W2:Y:S04]  /*65e0*/  @P1 LDG.E R43, desc[UR38][R246.64+-0xe0] ;  /* 0xffff2026f62b1981 */ /* 0x004ea8000c1e1900 */
[----:B---3--:R1:W3:Y:S04]  /*65f0*/  @P1 LDG.E R42, desc[UR38][R246.64+-0x100] ;  /* 0xffff0026f62a1981 */ /* 0x0082e8000c1e1900 */
[----:B------:R4:W-:Y:S04]  /*6600*/  REDG.E.ADD.F32.FTZ.RN.STRONG.GPU desc[UR38][R20.64], R4 ;  /* 0x00000004140079a6 */ /* 0x0009e8000c12f326 */
[----:B------:R1:W-:Y:S04]  /*6610*/  REDG.E.ADD.F32.FTZ.RN.STRONG.GPU desc[UR38][R22.64], R5 ;  /* 0x00000005160079a6 */ /* 0x0003e8000c12f326 */
[----:B------:R-:W-:Y:S04]  /*6620*/  REDG.E.ADD.F32.FTZ.RN.STRONG.GPU desc[UR38][R34.64], R6 ;  /* 0x00000006220079a6 */ /* 0x000fe8000c12f326 */
[----:B------:R-:W-:Y:S04]  /*6630*/  REDG.E.ADD.F32.FTZ.RN.STRONG.GPU desc[UR38][R32.64], R7 ;  /* 0x00000007200079a6 */ /* 0x000fe8000c12f326 */
[----:B------:R-:W-:Y:S04]  /*6640*/  REDG.E.ADD.F32.FTZ.RN.STRONG.GPU desc[UR38][R30.64], R8 ;  /* 0x000000081e0079a6 */ /* 0x000fe8000c12f326 */
[----:B------:R-:W-:Y:S04]  /*6650*/  REDG.E.ADD.F32.FTZ.RN.STRONG.GPU desc[UR38][R28.64], R9 ;  /* 0x000000091c0079a6 */ /* 0x000fe8000c12f326 */
[----:B------:R-:W-:Y:S01]  /*6660*/  REDG.E.ADD.F32.FTZ.RN.STRONG.GPU desc[UR38][R250.64], R10 ;  /* 0x0000000afa0079a6 */ /* 0x000fe2000c12f326 */
[C---:B----4-:R-:W-:Y:S03]  /*6670*/  LEA R4, P0, R2.reuse, R248, 0x5 ;  /* 0x000000f802047211 */ /* 0x050fe600078028ff */
[----:B------:R-:W-:Y:S01]  /*6680*/  REDG.E.ADD.F32.FTZ.RN.STRONG.GPU desc[UR38][R26.64], R11 ;  /* 0x0000000b1a0079a6 */ /* 0x000fe2000c12f326 */
[C---:B-1----:R-:W-:Y:S03]  /*6690*/  LEA.HI.X.SX32 R5, R2.reuse, R249, 0x5, P0 ;  /* 0x000000f902057211 */ /* 0x042fe600000f2eff */
[----:B------:R-:W-:Y:S01]  /*66a0*/  REDG.E.ADD.F32.FTZ.RN.STRONG.GPU desc[UR38][R20.64+0x80], R16 ;  /* 0x00008010140079a6 */ /* 0x000fe2000c12f326 */
[C---:B------:R-:W-:Y:S03]  /*66b0*/  LEA R22, P0, R2.reuse, R4, 0x5 ;  /* 0x0000000402167211 */ /* 0x040fe600078028ff */
[----:B------:R-:W-:Y:S01]  /*66c0*/  REDG.E.ADD.F32.FTZ.RN.STRONG.GPU desc[UR38][R24.64+0x80], R17 ;  /* 0x00008011180079a6 */ /* 0x000fe2000c12f326 */
[C---:B------:R-:W-:Y:S02]  /*66d0*/  LEA.HI.X.SX32 R23, R2.reuse, R5, 0x5, P0 ;  /* 0x0000000502177211 */ /* 0x040fe400000f2eff */
[C---:B------:R-:W-:Y:S01]  /*66e0*/  LEA R246, P0, R2.reuse, R22, 0x5 ;  /* 0x0000001602f67211 */ /* 0x040fe200078028ff */
[----:B------:R-:W-:Y:S03]  /*66f0*/  REDG.E.ADD.F32.FTZ.RN.STRONG.GPU desc[UR38][R244.64+0x80], R18 ;  /* 0x00008012f40079a6 */ /* 0x000fe6000c12f326 */
[C---:B------:R-:W-:Y:S01]  /*6700*/  LEA.HI.X.SX32 R247, R2.reuse, R23, 0x5, P0 ;  /* 0x0000001702f77211 */ /* 0x040fe200000f2eff */
[----:B------:R-:W-:Y:S04]  /*6710*/  REDG.E.ADD.F32.FTZ.RN.STRONG.GPU desc[UR38][R248.64+0x80], R19 ;  /* 0x00008013f80079a6 */ /* 0x000fe8000c12f326 */
[----:B------:R-:W-:Y:S04]  /*6720*/  REDG.E.ADD.F32.FTZ.RN.STRONG.GPU desc[UR38][R4.64+0x80], R12 ;  /* 0x0000800c040079a6 */ /* 0x000fe8000c12f326 */
[----:B------:R-:W-:Y:S04]  /*6730*/  REDG.E.ADD.F32.FTZ.RN.STRONG.GPU desc[UR38][R22.64+0x80], R13 ;  /* 0x0000800d160079a6 */ /* 0x000fe8000c12f326 */
[----:B------:R-:W-:Y:S04]  /*6740*/  REDG.E.ADD.F32.FTZ.RN.STRONG.GPU desc[UR38][R246.64+0x80], R14 ;  /* 0x0000800ef60079a6 */ /* 0x000fe8000c12f326 */
[----:B--2---:R-:W-:Y:S04]  /*6750*/  @P1 STL [R1+0x4c], R43 ;  /* 0x00004c2b01001387 */ /* 0x004fe80000100800 */
[----:B---3--:R1:W-:Y:S02]  /*6760*/  @P1 STL [R1+0x50], R42 ;  /* 0x0000502a01001387 */ /* 0x0083e40000100800 */
[C---:B-1----:R-:W-:Y:S04]  /*6770*/  LEA R42, P0, R2.reuse, R246, 0x5 ;  /* 0x000000f6022a7211 */ /* 0x042fe800078028ff */
[C---:B------:R-:W-:Y:S03]  /*6780*/  LEA.HI.X.SX32 R43, R2.reuse, R247, 0x5, P0 ;  /* 0x000000f7022b7211 */ /* 0x040fe600000f2eff */
[C---:B------:R-:W-:Y:S02]  /*6790*/  IMAD.WIDE R40, R2.reuse, -0xc0, R42 ;  /* 0xffffff4002287825 */ /* 0x040fe400078e022a */
[----:B------:R1:W-:Y:S01]  /*67a0*/  REDG.E.ADD.F32.FTZ.RN.STRONG.GPU desc[UR38][R42.64+0x80], R15 ;  /* 0x0000800f2a0079a6 */ /* 0x0003e2000c12f326 */
[C---:B------:R-:W-:Y:S03]  /*67b0*/  LEA R38, P0, R2.reuse, R40, 0x5 ;  /* 0x0000002802267211 */ /* 0x040fe600078028ff */
[----:B------:R-:W-:Y:S01]  /*67c0*/  REDG.E.ADD.F32.FTZ.RN.STRONG.GPU desc[UR38][R20.64+0x100], R68 ;  /* 0x00010044140079a6 */ /* 0x000fe2000c12f326 */
[C---:B------:R-:W-:Y:S03]  /*67d0*/  LEA.HI.X.SX32 R39, R2.reuse, R41, 0x5, P0 ;  /* 0x0000002902277211 */ /* 0x040fe600000f2eff */
[----:B------:R2:W-:Y:S01]  /*67e0*/  REDG.E.ADD.F32.FTZ.RN.STRONG.GPU desc[UR38][R40.64+0x100], R69 ;  /* 0x00010045280079a6 */ /* 0x0005e2000c12f326 */
[C---:B------:R-:W-:Y:S03]  /*67f0*/  LEA R8, P0, R2.reuse, R38, 0x5 ;  /* 0x0000002602087211 */ /* 0x040fe600078028ff */
[----:B------:R3:W-:Y:S01]  /*6800*/  REDG.E.ADD.F32.FTZ.RN.STRONG.GPU desc[UR38][R38.64+0x100], R70 ;  /* 0x00010046260079a6 */ /* 0x0007e2000c12f326 */
[C---:B------:R-:W-:Y:S02]  /*6810*/  LEA.HI.X.SX32 R9, R2.reuse, R39, 0x5, P0 ;  /* 0x0000002702097211 */ /* 0x040fe400000f2eff */
[C---:B------:R-:W-:Y:S03]  /*6820*/  LEA R6, P0, R2.reuse, R8, 0x5 ;  /* 0x0000000802067211 */ /* 0x040fe600078028ff */
[----:B------:R-:W-:Y:S01]  /*6830*/  REDG.E.ADD.F32.FTZ.RN.STRONG.GPU desc[UR38][R8.64+0x100], R71 ;  /* 0x00010047080079a6 */ /* 0x000fe2000c12f326 */
[C---:B------:R-:W-:Y:S02]  /*6840*/  LEA.HI.X.SX32 R7, R2.reuse, R9, 0x5, P0 ;  /* 0x0000000902077211 */ /* 0x040fe400000f2eff */
[C---:B------:R-:W-:Y:S03]  /*6850*/  LEA R36, P0, R2.reuse, R6, 0x5 ;  /* 0x0000000602247211 */ /* 0x040fe600078028ff */
[----:B------:R-:W-:Y:S01]  /*6860*/  REDG.E.ADD.F32.FTZ.RN.STRONG.GPU desc[UR38][R6.64+0x100], R72 ;  /* 0x00010048060079a6 */ /* 0x000fe2000c12f326 */
[C---:B------:R-:W-:Y:S02]  /*6870*/  LEA.HI.X.SX32 R37, R2.reuse, R7, 0x5, P0 ;  /* 0x0000000702257211 */ /* 0x040fe400000f2eff */
[C---:B------:R-:W-:Y:S01]  /*6880*/  LEA R34, P0, R2.reuse, R36, 0x5 ;  /* 0x0000002402227211 */ /* 0x040fe200078028ff */
[----:B-1----:R1:W5:Y:S03]  /*6890*/  LDL.LU.64 R42, [R1+0xb8] ;  /* 0x0000b800012a7983 */ /* 0x0023660000300a00 */
[C---:B------:R-:W-:Y:S01]  /*68a0*/  LEA.HI.X.SX32 R35, R2.reuse, R37, 0x5, P0 ;  /* 0x0000002502237211 */ /* 0x040fe200000f2eff */
[----:B------:R4:W-:Y:S01]  /*68b0*/  REDG.E.ADD.F32.FTZ.RN.STRONG.GPU desc[UR38][R36.64+0x100], R73 ;  /* 0x00010049240079a6 */ /* 0x0009e2000c12f326 */
[C---:B------:R-:W-:Y:S03]  /*68c0*/  LEA R32, P0, R2.reuse, R34, 0x5 ;  /* 0x0000002202207211 */ /* 0x040fe600078028ff */
[----:B------:R-:W-:Y:S01]  /*68d0*/  REDG.E.ADD.F32.FTZ.RN.STRONG.GPU desc[UR38][R34.64+0x100], R74 ;  /* 0x0001004a220079a6 */ /* 0x000fe2000c12f326 */
[C---:B------:R-:W-:Y:S03]  /*68e0*/  LEA.HI.X.SX32 R33, R2.reuse, R35, 0x5, P0 ;  /* 0x0000002302217211 */ /* 0x040fe600000f2eff */
[----:B--2---:R1:W5:Y:S01]  /*68f0*/  LDL.LU.64 R40, [R1+0xb0] ;  /* 0x0000b00001287983 */ /* 0x0043620000300a00 */
[C---:B------:R-:W-:Y:S03]  /*6900*/  IMAD.WIDE R30, R2.reuse, -0xc0, R32 ;  /* 0xffffff40021e7825 */ /* 0x040fe600078e0220 */
[----:B------:R-:W-:Y:S01]  /*6910*/  REDG.E.ADD.F32.FTZ.RN.STRONG.GPU desc[UR38][R32.64+0x100], R75 ;  /* 0x0001004b200079a6 */ /* 0x000fe2000c12f326 */
[C---:B------:R-:W-:Y:S03]  /*6920*/  LEA R28, P0, R2.reuse, R30, 0x5 ;  /* 0x0000001e021c7211 */ /* 0x040fe600078028ff */
[----:B------:R-:W-:Y:S01]  /*6930*/  REDG.E.ADD.F32.FTZ.RN.STRONG.GPU desc[UR38][R20.64+0x180], R80 ;  /* 0x00018050140079a6 */ /* 0x000fe2000c12f326 */
[C---:B------:R-:W-:Y:S03]  /*6940*/  LEA.HI.X.SX32 R29, R2.reuse, R31, 0x5, P0 ;  /* 0x0000001f021d7211 */ /* 0x040fe600000f2eff */
[----:B------:R-:W-:Y:S01]  /*6950*/  REDG.E.ADD.F32.FTZ.RN.STRONG.GPU desc[UR38][R30.64+0x180], R81 ;  /* 0x000180511e0079a6 */ /* 0x000fe2000c12f326 */
[C---:B------:R-:W-:Y:S03]  /*6960*/  LEA R26, P0, R2.reuse, R28, 0x5 ;  /* 0x0000001c021a7211 */ /* 0x040fe600078028ff */
[----:B------:R-:W-:Y:S01]  /*6970*/  REDG.E.ADD.F32.FTZ.RN.STRONG.GPU desc[UR38][R28.64+0x180], R82 ;  /* 0x000180521c0079a6 */ /* 0x000fe2000c12f326 */
[C---:B------:R-:W-:Y:S02]  /*6980*/  LEA.HI.X.SX32 R27, R2.reuse, R29, 0x5, P0 ;  /* 0x0000001d021b7211 */ /* 0x040fe400000f2eff */
[C---:B------:R-:W-:Y:S01]  /*6990*/  LEA R250, P0, R2.reuse, R26, 0x5 ;  /* 0x0000001a02fa7211 */ /* 0x040fe200078028ff */
[----:B------:R-:W-:Y:S03]  /*69a0*/  LDSM.16.MT88.4 R72, [R3+0x12800] ;  /* 0x012800000348783b */ /* 0x000fe60000004200 */
[C---:B------:R-:W-:Y:S01]  /*69b0*/  LEA.HI.X.SX32 R251, R2.reuse, R27, 0x5, P0 ;  /* 0x0000001b02fb7211 */ /* 0x040fe200000f2eff */
[----:B------:R-:W-:Y:S01]  /*69c0*/  REDG.E.ADD.F32.FTZ.RN.STRONG.GPU desc[UR38][R26.64+0x180], R83 ;  /* 0x000180531a0079a6 */ /* 0x000fe2000c12f326 */
[C---:B------:R-:W-:Y:S03]  /*69d0*/  LEA R248, P0, R2.reuse, R250, 0x5 ;  /* 0x000000fa02f87211 */ /* 0x040fe600078028ff */
[----:B------:R-:W-:Y:S01]  /*69e0*/  REDG.E.ADD.F32.FTZ.RN.STRONG.GPU desc[UR38][R250.64+0x180], R76 ;  /* 0x0001804cfa0079a6 */ /* 0x000fe2000c12f326 */
[C---:B------:R-:W-:Y:S02]  /*69f0*/  LEA.HI.X.SX32 R249, R2.reuse, R251, 0x5, P0 ;  /* 0x000000fb02f97211 */ /* 0x040fe400000f2eff */
[C---:B------:R-:W-:Y:S01]  /*6a00*/  LEA R4, P0, R2.reuse, R248, 0x5 ;  /* 0x000000f802047211 */ /* 0x040fe200078028ff */
[----:B---3--:R1:W5:Y:S03]  /*6a10*/  LDL.LU.64 R38, [R1+0xa8] ;  /* 0x0000a80001267983 */ /* 0x0083660000300a00 */
[C---:B------:R-:W-:Y:S01]  /*6a20*/  LEA.HI.X.SX32 R5, R2.reuse, R249, 0x5, P0 ;  /* 0x000000f902057211 */ /* 0x040fe200000f2eff */
[----:B------:R2:W-:Y:S01]  /*6a30*/  REDG.E.ADD.F32.FTZ.RN.STRONG.GPU desc[UR38][R248.64+0x180], R77 ;  /* 0x0001804df80079a6 */ /* 0x0005e2000c12f326 */
[C---:B------:R-:W-:Y:S03]  /*6a40*/  LEA R24, P0, R2.reuse, R4, 0x5 ;  /* 0x0000000402187211 */ /* 0x040fe600078028ff */
[----:B------:R3:W-:Y:S01]  /*6a50*/  REDG.E.ADD.F32.FTZ.RN.STRONG.GPU desc[UR38][R4.64+0x180], R78 ;  /* 0x0001804e040079a6 */ /* 0x0007e2000c12f326 */
[C---:B------:R-:W-:Y:S03]  /*6a60*/  LEA.HI.X.SX32 R25, R2.reuse, R5, 0x5, P0 ;  /* 0x0000000502197211 */ /* 0x040fe600000f2eff */
[----:B----4-:R1:W5:Y:S01]  /*6a70*/  LDL.LU.64 R36, [R1+0xa0] ;  /* 0x0000a00001247983 */ /* 0x0103620000300a00 */
        /* <DEDUP_REMOVED lines=10> */
[----:B--2---:R-:W2:Y:S03]  /*6b20*/  S2R R249, SR_TID.X ;  /* 0x0000000000f97919 */ /* 0x004ea60000002100 */
[C---:B------:R-:W-:Y:S01]  /*6b30*/  LEA.HI.X.SX32 R19, R2.reuse, R245, 0x5, P0 ;  /* 0x000000f502137211 */ /* 0x040fe200000f2eff */
        /* <DEDUP_REMOVED lines=9> */
[----:B------:R4:W-:Y:S01]  /*6bd0*/  REDG.E.ADD.F32.FTZ.RN.STRONG.GPU desc[UR38][R14.64+0x200], R90 ;  /* 0x0002005a0e0079a6 */ /* 0x0009e2000c12f326 */
[C---:B------:R-:W-:Y:S03]  /*6be0*/  LEA.HI.X.SX32 R69, R2.reuse, R15, 0x5, P0 ;  /* 0x0000000f02457211 */ /* 0x040fe600000f2eff */
[----:B------:R-:W-:Y:S01]  /*6bf0*/  LDSM.16.MT88.4 R16, [R0+0x2000] ;  /* 0x002000000010783b */ /* 0x000fe20000004200 */
[C---:B------:R-:W-:Y:S03]  /*6c00*/  IMAD.WIDE R70, R2.reuse, -0xc0, R68 ;  /* 0xffffff4002467825 */ /* 0x040fe600078e0244 */
[----:B------:R-:W-:Y:S01]  /*6c10*/  REDG.E.ADD.F32.FTZ.RN.STRONG.GPU desc[UR38][R68.64+0x200], R91 ;  /* 0x0002005b440079a6 */ /* 0x000fe2000c12f326 */
[C---:B------:R-:W-:Y:S03]  /*6c20*/  LEA R12, P0, R2.reuse, R70, 0x5 ;  /* 0x00000046020c7211 */ /* 0x040fe600078028ff */
[----:B------:R-:W-:Y:S01]  /*6c30*/  REDG.E.ADD.F32.FTZ.RN.STRONG.GPU desc[UR38][R20.64+0x280], R96 ;  /* 0x00028060140079a6 */ /* 0x000fe2000c12f326 */
[C---:B--2---:R-:W-:Y:S01]  /*6c40*/  IMAD.SHL.U32 R250, R249.reuse, 0x8, RZ ;  /* 0x00000008f9fa7824 */ /* 0x044fe200078e00ff */
[C---:B------:R-:W-:Y:S02]  /*6c50*/  LEA.HI.X.SX32 R13, R2.reuse, R71, 0x5, P0 ;  /* 0x00000047020d7211 */ /* 0x040fe400000f2eff */
[----:B------:R-:W-:Y:S01]  /*6c60*/  REDG.E.ADD.F32.FTZ.RN.STRONG.GPU desc[UR38][R70.64+0x280], R97 ;  /* 0x00028061460079a6 */ /* 0x000fe2000c12f326 */
[----:B------:R-:W-:Y:S02]  /*6c70*/  LEA R10, P0, R2, R12, 0x5 ;  /* 0x0000000c020a7211 */ /* 0x000fe400078028ff */
[----:B------:R-:W-:Y:S01]  /*6c80*/  LOP3.LUT R251, R250, 0x38, RZ, 0xc0, !PT ;  /* 0x00000038fafb7812 */ /* 0x000fe200078ec0ff */
        /* <DEDUP_REMOVED lines=8> */
[C---:B------:R-:W-:Y:S02]  /*6d10*/  LEA.HI.X.SX32 R7, R2.reuse, R9, 0x5, P0 ;  /* 0x0000000902077211 */ /* 0x040fe400000f2eff */
[C---:B---3--:R-:W-:Y:S01]  /*6d20*/  LEA R4, P0, R2.reuse, R6, 0x5 ;  /* 0x0000000602047211 */ /* 0x048fe200078028ff */
[----:B------:R-:W-:Y:S03]  /*6d30*/  LDSM.16.MT88.4 R8, [R0] ;  /* 0x000000000008783b */ /* 0x000fe60000004200 */
[C---:B------:R-:W-:Y:S01]  /*6d40*/  LEA.HI.X.SX32 R5, R2.reuse, R7, 0x5, P0 ;  /* 0x0000000702057211 */ /* 0x040fe200000f2eff */
[----:B------:R-:W-:Y:S01]  /*6d50*/  REDG.E.ADD.F32.FTZ.RN.STRONG.GPU desc[UR38][R6.64+0x280], R93 ;  /* 0x0002805d060079a6 */ /* 0x000fe2000c12f326 */
[C---:B----4-:R-:W-:Y:S03]  /*6d60*/  LEA R14, P0, R2.reuse, R4, 0x5 ;  /* 0x00000004020e7211 */ /* 0x050fe600078028ff */
[----:B------:R-:W-:Y:S01]  /*6d70*/  REDG.E.ADD.F32.FTZ.RN.STRONG.GPU desc[UR38][R4.64+0x280], R94 ;  /* 0x0002805e040079a6 */ /* 0x000fe2000c12f326 */
[----:B------:R-:W-:Y:S02]  /*6d80*/  LEA.HI.X.SX32 R15, R2, R5, 0x5, P0 ;  /* 0x00000005020f7211 */ /* 0x000fe400000f2eff */
[----:B------:R-:W-:Y:S01]  /*6d90*/  LOP3.LUT P0, RZ, R249, 0x4, RZ, 0xc0, !PT ;  /* 0x00000004f9ff7812 */ /* 0x000fe2000780c0ff */
[----:B------:R-:W3:Y:S04]  /*6da0*/  LDSM.16.MT88.4 R4, [R3+0x12000] ;  /* 0x012000000304783b */ /* 0x000ee80000004200 */
[----:B------:R-:W-:Y:S04]  /*6db0*/  REDG.E.ADD.F32.FTZ.RN.STRONG.GPU desc[UR38][R14.64+0x280], R95 ;  /* 0x0002805f0e0079a6 */ /* 0x000fe8000c12f326 */
[----:B------:R-:W-:Y:S01]  /*6dc0*/  LDSM.16.MT88.4 R84, [R0+0x2800] ;  /* 0x002800000054783b */ /* 0x000fe20000004200 */
[C---:B--2---:R-:W-:Y:S03]  /*6dd0*/  VIADD R92, R3.reuse, 0x40 ;  /* 0x00000040035c7836 */ /* 0x044fe60000000000 */
[----:B------:R-:W-:Y:S01]  /*6de0*/  LDSM.16.MT88.4 R88, [R0+0x1800] ;  /* 0x001800000058783b */ /* 0x000fe20000004200 */
[----:B------:R-:W-:Y:S03]  /*6df0*/  @P0 VIADD R92, R3, 0xffffffc0 ;  /* 0xffffffc0035c0836 */ /* 0x000fe60000000000 */
[----:B------:R-:W-:Y:S04]  /*6e00*/  LDSM.16.MT88.4 R96, [R0+0x3800] ;  /* 0x003800000060783b */ /* 0x000fe80000004200 */
[----:B------:R-:W2:Y:S04]  /*6e10*/  LDSM.16.MT88.4 R12, [R92+0x12000] ;  /* 0x012000005c0c783b */ /* 0x000ea80000004200 */
[----:B------:R-:W4:Y:S04]  /*6e20*/  LDSM.16.MT88.4 R80, [R92+0x12800] ;  /* 0x012800005c50783b */ /* 0x000f280000004200 */
[----:B------:R1:W5:Y:S04]  /*6e30*/  LDL.LU.64 R34, [R1+0x98] ;  /* 0x0000980001227983 */ /* 0x0003680000300a00 */
[----:B------:R1:W5:Y:S04]  /*6e40*/  LDL.LU.64 R32, [R1+0x90] ;  /* 0x0000900001207983 */ /* 0x0003680000300a00 */
[----:B------:R1:W5:Y:S01]  /*6e50*/  LDL.LU.64 R30, [R1+0x88] ;  /* 0x00008800011e7983 */ /* 0x0003620000300a00 */
[-C--:B---3--:R-:W-:Y:S03]  /*6e60*/  HMMA.16816.F32 R100, R4, R8.reuse, R100 ;  /* 0x000000080464723c */ /* 0x088fe60000001864 */
[----:B------:R1:W5:Y:S04]  /*6e70*/  LDL.LU.64 R28, [R1+0x80] ;  /* 0x00008000011c7983 */ /* 0x0003680000300a00 */
[----:B------:R1:W5:Y:S04]  /*6e80*/  LDL.LU.64 R26, [R1+0x78] ;  /* 0x00007800011a7983 */ /* 0x0003680000300a00 */
[----:B------:R1:W5:Y:S04]  /*6e90*/  LDL.LU.64 R24, [R1+0x70] ;  /* 0x0000700001187983 */ /* 0x0003680000300a00 */
[----:B------:R1:W5:Y:S04]  /*6ea0*/  LDL.LU.64 R22, [R1+0x68] ;  /* 0x0000680001167983 */ /* 0x0003680000300a00 */
[----:B------:R1:W5:Y:S01]  /*6eb0*/  LDL.LU.64 R20, [R1+0x60] ;  /* 0x0000600001147983 */ /* 0x0003620000300a00 */
[C---:B--2---:R-:W-:Y:S08]  /*6ec0*/  HMMA.16816.F32 R104, R12.reuse, R8, R104 ;  /* 0x000000080c68723c */ /* 0x044ff00000001868 */
[-C--:B------:R-:W-:Y:S08]  /*6ed0*/  HMMA.16816.F32 R108, R12, R10.reuse, R108 ;  /* 0x0000000a0c6c723c */ /* 0x080ff0000000186c */
[C---:B------:R-:W-:Y:S01]  /*6ee0*/  HMMA.16816.F32 R112, R4.reuse, R10, R112 ;  /* 0x0000000a0470723c */ /* 0x040fe20000001870 */
[----:B------:R-:W2:Y:S07]  /*6ef0*/  LDSM.16.MT88.4 R8, [R0+0x4800] ;  /* 0x004800000008783b */ /* 0x000eae0000004200 */
[-C--:B------:R-:W-:Y:S08]  /*6f00*/  HMMA.16816.F32 R116, R4, R16.reuse, R116 ;  /* 0x000000100474723c */ /* 0x080ff00000001874 */
[C---:B------:R-:W-:Y:S08]  /*6f10*/  HMMA.16816.F32 R120, R12.reuse, R16, R120 ;  /* 0x000000100c78723c */ /* 0x040ff00000001878 */
[-C--:B------:R-:W-:Y:S08]  /*6f20*/  HMMA.16816.F32 R124, R12, R18.reuse, R124 ;  /* 0x000000120c7c723c */ /* 0x080ff0000000187c */
[C---:B------:R-:W-:Y:S01]  /*6f30*/  HMMA.16816.F32 R128, R4.reuse, R18, R128 ;  /* 0x000000120480723c */ /* 0x040fe20000001880 */
[----:B------:R-:W-:Y:S04]  /*6f40*/  LDSM.16.MT88.4 R16, [R92+0x13000] ;  /* 0x013000005c10783b */ /* 0x000fe80000004200 */
[----:B------:R-:W-:Y:S03]  /*6f50*/  LDSM.16.MT88.4 R92, [R92+0x13800] ;  /* 0x013800005c5c783b */ /* 0x000fe60000004200 */
[-C--:B------:R-:W-:Y:S08]  /*6f60*/  HMMA.16816.F32 R132, R4, R68.reuse, R132 ;  /* 0x000000440484723c */ /* 0x080ff00000001884 */
[C---:B------:R-:W-:Y:S08]  /*6f70*/  HMMA.16816.F32 R136, R12.reuse, R68, R136 ;  /* 0x000000440c88723c */ /* 0x040ff00000001888 */
[-C--:B------:R-:W-:Y:S01]  /*6f80*/  HMMA.16816.F32 R140, R12, R70.reuse, R140 ;  /* 0x000000460c8c723c */ /* 0x080fe2000000188c */
[----:B------:R-:W-:Y:S07]  /*6f90*/  LDSM.16.MT88.4 R12, [R0+0x1000] ;  /* 0x00100000000c783b */ /* 0x000fee0000004200 */
[----:B------:R-:W-:Y:S01]  /*6fa0*/  HMMA.16816.F32 R144, R4, R70, R144 ;  /* 0x000000460490723c */ /* 0x000fe20000001890 */
[----:B------:R-:W3:Y:S04]  /*6fb0*/  LDSM.16.MT88.4 R4, [R3+0x13000] ;  /* 0x013000000304783b */ /* 0x000ee80000004200 */
[----:B------:R-:W1:Y:S03]  /*6fc0*/  LDSM.16.MT88.4 R68, [R0+0x3000] ;  /* 0x003000000044783b */ /* 0x000e660000004200 */
[-C--:B------:R-:W-:Y:S08]  /*6fd0*/  HMMA.16816.F32 R100, R72, R76.reuse, R100 ;  /* 0x0000004c4864723c */ /* 0x080ff00000001864 */
[C---:B----4-:R-:W-:Y:S08]  /*6fe0*/  HMMA.16816.F32 R104, R80.reuse, R76, R104 ;  /* 0x0000004c5068723c */ /* 0x050ff00000001868 */
[-C--:B------:R-:W-:Y:S08]  /*6ff0*/  HMMA.16816.F32 R108, R80, R78.reuse, R108 ;  /* 0x0000004e506c723c */ /* 0x080ff0000000186c */
[C---:B------:R-:W-:Y:S01]  /*7000*/  HMMA.16816.F32 R112, R72.reuse, R78, R112 ;  /* 0x0000004e4870723c */ /* 0x040fe20000001870 */
[----:B------:R-:W4:Y:S07]  /*7010*/  LDSM.16.MT88.4 R76, [R0+0x5000] ;  /* 0x00500000004c783b */ /* 0x000f2e0000004200 */
[-C--:B------:R-:W-:Y:S08]  /*7020*/  HMMA.16816.F32 R116, R72, R84.reuse, R116 ;  /* 0x000000544874723c */ /* 0x080ff00000001874 */
[C---:B------:R-:W-:Y:S08]  /*7030*/  HMMA.16816.F32 R120, R80.reuse, R84, R120 ;  /* 0x000000545078723c */ /* 0x040ff00000001878 */
[-C--:B------:R-:W-:Y:S08]  /*7040*/  HMMA.16816.F32 R124, R80, R86.reuse, R124 ;  /* 0x00000056507c723c */ /* 0x080ff0000000187c */
[C---:B------:R-:W-:Y:S01]  /*7050*/  HMMA.16816.F32 R128, R72.reuse, R86, R128 ;  /* 0x000000564880723c */ /* 0x040fe20000001880 */
[----:B------:R-:W4:Y:S07]  /*7060*/  LDSM.16.MT88.4 R84, [R3+0x13800] ;  /* 0x013800000354783b */ /* 0x000f2e0000004200 */
[-C--:B--2---:R-:W-:Y:S08]  /*7070*/  HMMA.16816.F32 R132, R72, R8.reuse, R132 ;  /* 0x000000084884723c */ /* 0x084ff00000001884 */
[C---:B------:R-:W-:Y:S04]  /*7080*/  HMMA.16816.F32 R136, R80.reuse, R8, R136 ;  /* 0x000000085088723c */ /* 0x040fe80000001888 */
[----:B------:R-:W-:Y:S04]  /*7090*/  LOP3.LUT R8, R250, 0x1f8, RZ, 0xc0, !PT ;  /* 0x000001f8fa087812 */ /* 0x000fe800078ec0ff */
[-C--:B------:R-:W-:Y:S01]  /*70a0*/  HMMA.16816.F32 R140, R80, R10.reuse, R140 ;  /* 0x0000000a508c723c */ /* 0x080fe2000000188c */
[----:B------:R-:W2:Y:S02]  /*70b0*/  LDSM.16.MT88.4 R80, [R0+0x5800] ;  /* 0x005800000050783b */ /* 0x000ea40000004200 */
[----:B------:R-:W-:Y:S04]  /*70c0*/  LOP3.LUT R8, R8, 0x38, R249, 0x78, !PT ;  /* 0x0000003808087812 */ /* 0x000fe800078e78f9 */
[----:B------:R-:W-:Y:S01]  /*70d0*/  LOP3.LUT R8, R8, 0x1e00, R250, 0xf8, !PT ;  /* 0x00001e0008087812 */ /* 0x000fe200078ef8fa */
[----:B------:R-:W-:Y:S04]  /*70e0*/  HMMA.16816.F32 R144, R72, R10, R144 ;  /* 0x0000000a4890723c */ /* 0x000fe80000001890 */
[----:B------:R-:W-:Y:S04]  /*70f0*/  LEA R8, R8, UR4, 0x1 ;  /* 0x0000000408087c11 */ /* 0x000fe8000f8e08ff */
[-C--:B---3--:R-:W-:Y:S08]  /*7100*/  HMMA.16816.F32 R100, R4, R12.reuse, R100 ;  /* 0x0000000c0464723c */ /* 0x088ff00000001864 */
[C---:B------:R-:W-:Y:S08]  /*7110*/  HMMA.16816.F32 R104, R16.reuse, R12, R104 ;  /* 0x0000000c1068723c */ /* 0x040ff00000001868 */
[-C--:B------:R-:W-:Y:S08]  /*7120*/  HMMA.16816.F32 R108, R16, R14.reuse, R108 ;  /* 0x0000000e106c723c */ /* 0x080ff0000000186c */
[C---:B------:R-:W-:Y:S08]  /*7130*/  HMMA.16816.F32 R112, R4.reuse, R14, R112 ;  /* 0x0000000e0470723c */ /* 0x040ff00000001870 */
[-C--:B-1----:R-:W-:Y:S08]  /*7140*/  HMMA.16816.F32 R116, R4, R68.reuse, R116 ;  /* 0x000000440474723c */ /* 0x082ff00000001874 */
[C---:B------:R-:W-:Y:S04]  /*7150*/  HMMA.16816.F32 R120, R16.reuse, R68, R120 ;  /* 0x000000441078723c */ /* 0x040fe80000001878 */
[C---:B------:R-:W-:Y:S02]  /*7160*/  LOP3.LUT R69, R251.reuse, 0x80, RZ, 0xfc, !PT ;  /* 0x00000080fb457812 */ /* 0x040fe400078efcff */
[----:B------:R-:W-:Y:S02]  /*7170*/  LOP3.LUT R68, R251, 0x40, RZ, 0xfc, !PT ;  /* 0x00000040fb447812 */ /* 0x000fe400078efcff */
[-C--:B------:R-:W-:Y:S08]  /*7180*/  HMMA.16816.F32 R124, R16, R70.reuse, R124 ;  /* 0x00000046107c723c */ /* 0x080ff0000000187c */
[C---:B------:R-:W-:Y:S08]  /*7190*/  HMMA.16816.F32 R128, R4.reuse, R70, R128 ;  /* 0x000000460480723c */ /* 0x040ff00000001880 */
[-C--:B----4-:R-:W-:Y:S08]  /*71a0*/  HMMA.16816.F32 R132, R4, R76.reuse, R132 ;  /* 0x0000004c0484723c */ /* 0x090ff00000001884 */
[C---:B------:R-:W-:Y:S08]  /*71b0*/  HMMA.16816.F32 R136, R16.reuse, R76, R136 ;  /* 0x0000004c1088723c */ /* 0x040ff00000001888 */
[-C--:B------:R-:W-:Y:S08]  /*71c0*/  HMMA.16816.F32 R140, R16, R78.reuse, R140 ;  /* 0x0000004e108c723c */ /* 0x080ff0000000188c */
[----:B------:R-:W-:Y:S08]  /*71d0*/  HMMA.16816.F32 R144, R4, R78, R144 ;  /* 0x0000004e0490723c */ /* 0x000ff00000001890 */
        /* <DEDUP_REMOVED lines=8> */
[-C--:B--2---:R-:W-:Y:S08]  /*7260*/  HMMA.16816.F32 R132, R84, R80.reuse, R132 ;  /* 0x000000505484723c */ /* 0x084ff00000001884 */
[C---:B------:R-:W-:Y:S08]  /*7270*/  HMMA.16816.F32 R136, R92.reuse, R80, R136 ;  /* 0x000000505c88723c */ /* 0x040ff00000001888 */
[-C--:B------:R-:W-:Y:S08]  /*7280*/  HMMA.16816.F32 R140, R92, R82.reuse, R140 ;  /* 0x000000525c8c723c */ /* 0x080ff0000000188c */
[----:B------:R-:W-:Y:S01]  /*7290*/  HMMA.16816.F32 R144, R84, R82, R144 ;  /* 0x000000525490723c */ /* 0x000fe20000001890 */
[----:B------:R-:W-:Y:S08]  /*72a0*/  @!UPT UIADD3 URZ, UPT, UPT, URZ, URZ, URZ ;  /* 0x000000fffffff290 */ /* 0x000ff0000fffe0ff */
[----:B------:R-:W-:Y:S11]  /*72b0*/  BRA.U !UP0, `(.L_x_53) ;  /* 0x0000000108f87547 */ /* 0x000ff6000b800000 */
[----:B------:R-:W2:Y:S01]  /*72c0*/  LDL.LU R245, [R1+0x34] ;  /* 0x0000340001f57983 */ /* 0x000ea20000300800 */
[----:B------:R-:W1:Y:S08]  /*72d0*/  LDC R9, c[0x0][0x3b0] ;  /* 0x0000ec00ff097b82 */ /* 0x000e700000000800 */
[----:B------:R-:W-:Y:S01]  /*72e0*/  BAR.SYNC.DEFER_BLOCKING 0x0 ;  /* 0x0000000000007b1d */ /* 0x000fe20000010000 */
[----:B------:R-:W-:Y:S02]  /*72f0*/  ISETP.GE.AND P5, PT, R251, UR8, PT ;  /* 0x00000008fb007c0c */ /* 0x000fe4000bfa6270 */
[----:B------:R-:W-:Y:S02]  /*7300*/  ISETP.GE.AND P4, PT, R68, UR8, PT ;  /* 0x0000000844007c0c */ /* 0x000fe4000bf86270 */
[----:B------:R-:W-:Y:S02]  /*7310*/  ISETP.GE.AND P1, PT, R69, UR8, PT ;  /* 0x0000000845007c0c */ /* 0x000fe4000bf26270 */
[----:B------:R-:W-:Y:S01]  /*7320*/  IADD3 R2, P0, PT, RZ, -UR36, RZ ;  /* 0x80000024ff027c10 */ /* 0x000fe2000ff1e0ff */
[----:B------:R-:W3:Y:S01]  /*7330*/  LDL.LU R244, [R1+0x38] ;  /* 0x0000380001f47983 */ /* 0x000ee20000300800 */
[----:B------:R-:W4:Y:S01]  /*7340*/  LDC R12, c[0x0][0x3b4] ;  /* 0x0000ed00ff0c7b82 */ /* 0x000f220000000800 */
[C---:B-1----:R-:W-:Y:S04]  /*7350*/  IMAD.SHL.U32 R0, R9.reuse, 0x40, RZ ;  /* 0x0000004009007824 */ /* 0x042fe800078e00ff */
[----:B------:R-:W-:Y:S05]  /*7360*/  IMAD.X R0, RZ, RZ, ~R0, P0 ;  /* 0x000000ffff007224 */ /* 0x000fea00000e0e00 */
[----:B------:R-:W-:Y:S02]  /*7370*/  SHF.R.S64 R3, R2, 0x1f, R0 ;  /* 0x0000001f02037819 */ /* 0x000fe40000001000 */
[----:B------:R-:W-:Y:S02]  /*7380*/  LEA R2, P0, R9, RZ, 0x6 ;  /* 0x000000ff09027211 */ /* 0x000fe400078030ff */
[----:B---3--:R-:W-:Y:S02]  /*7390*/  IADD3 R244, P6, PT, R3, R244, RZ ;  /* 0x000000f403f47210 */ /* 0x008fe40007fde0ff */
[----:B------:R-:W-:Y:S02]  /*73a0*/  LEA.HI.X R3, R9, RZ, RZ, 0x6, P0 ;  /* 0x000000ff09037211 */ /* 0x000fe400000f34ff */
[----:B--2---:R-:W-:Y:S01]  /*73b0*/  LEA.HI.X.SX32 R245, R0, R245, 0x1, P6 ;  /* 0x000000f500f57211 */ /* 0x004fe200030f0eff */
[----:B------:R1:W-:Y:S01]  /*73c0*/  STL [R1+0x38], R244 ;  /* 0x000038f401007387 */ /* 0x0003e20000100800 */
[--C-:B------:R-:W-:Y:S01]  /*73d0*/  @!P5 IMAD.MOV.U32 R4, RZ, RZ, R244.reuse ;  /* 0x000000ffff04d224 */ /* 0x100fe200078e00f4 */
[----:B------:R-:W-:Y:S01]  /*73e0*/  @!P5 IADD3 R6, P0, PT, R244, R2, RZ ;  /* 0x00000002f406d210 */ /* 0x000fe20007f1e0ff */
[----:B------:R-:W-:Y:S01]  /*73f0*/  @!P4 IMAD.MOV.U32 R10, RZ, RZ, R244 ;  /* 0x000000ffff0ac224 */ /* 0x000fe200078e00f4 */
[----:B------:R1:W-:Y:S01]  /*7400*/  STL [R1+0x34], R245 ;  /* 0x000034f501007387 */ /* 0x0003e20000100800 */
[--C-:B------:R-:W-:Y:S02]  /*7410*/  @!P5 IMAD.MOV.U32 R5, RZ, RZ, R245.reuse ;  /* 0x000000ffff05d224 */ /* 0x100fe400078e00f5 */
[--C-:B------:R-:W-:Y:S02]  /*7420*/  @!P4 IMAD.MOV.U32 R11, RZ, RZ, R245.reuse ;  /* 0x000000ffff0bc224 */ /* 0x100fe400078e00f5 */
[----:B----4-:R-:W-:Y:S01]  /*7430*/  IMAD.SHL.U32 R0, R12, 0x40, RZ ;  /* 0x000000400c007824 */ /* 0x010fe200078e00ff */
[----:B------:R-:W-:Y:S01]  /*7440*/  @!PT LDS RZ, [RZ] ;  /* 0x00000000fffff984 */ /* 0x000fe20000000800 */
[----:B------:R-:W-:Y:S01]  /*7450*/  @!PT LDS RZ, [RZ] ;  /* 0x00000000fffff984 */ /* 0x000fe20000000800 */
[----:B------:R-:W-:Y:S01]  /*7460*/  @!PT LDS RZ, [RZ] ;  /* 0x00000000fffff984 */ /* 0x000fe20000000800 */
[----:B------:R2:W-:Y:S04]  /*7470*/  @!P5 LDGSTS.E.BYPASS.LTC128B.128 [R8], desc[UR38][R4.64] ;  /* 0x000000000408dfae */ /* 0x0005e8000b981a26 */
[----:B------:R1:W-:Y:S01]  /*7480*/  @P5 STS.128 [R8], RZ ;  /* 0x000000ff08005388 */ /* 0x0003e20000000c00 */
[----:B------:R-:W-:Y:S02]  /*7490*/  @!P5 IADD3.X R7, PT, PT, R245, R3, R0, P0, !PT ;  /* 0x00000003f507d210 */ /* 0x000fe400007fe400 */
[CC--:B------:R-:W-:Y:S01]  /*74a0*/  @!P1 LEA R2, P0, R9.reuse, R244.reuse, 0x6 ;  /* 0x000000f409029211 */ /* 0x0c0fe200078030ff */
[----:B------:R-:W-:Y:S01]  /*74b0*/  @!PT LDS RZ, [RZ] ;  /* 0x00000000fffff984 */ /* 0x000fe20000000800 */
[----:B------:R-:W-:Y:S01]  /*74c0*/  @!PT LDS RZ, [RZ] ;  /* 0x00000000fffff984 */ /* 0x000fe20000000800 */
[----:B------:R-:W-:Y:S01]  /*74d0*/  @!PT LDS RZ, [RZ] ;  /* 0x00000000fffff984 */ /* 0x000fe20000000800 */
[----:B------:R3:W-:Y:S03]  /*74e0*/  @!P4 LDGSTS.E.BYPASS.LTC128B.128 [R8+0x2000], desc[UR38][R10.64+0x80] ;  /* 0x020000800a08cfae */ /* 0x0007e6000b981a26 */
[CCC-:B------:R-:W-:Y:S01]  /*74f0*/  @!P1 LEA.HI.X R3, R9.reuse, R245.reuse, R12.reuse, 0x6, P0 ;  /* 0x000000f509039211 */ /* 0x1c0fe200000f340c */
[----:B------:R1:W-:Y:S01]  /*7500*/  @P4 STS.128 [R8+0x2000], RZ ;  /* 0x002000ff08004388 */ /* 0x0003e20000000c00 */
[C---:B--2---:R-:W-:Y:S04]  /*7510*/  @!P4 LEA R4, P6, R9.reuse, R244, 0x6 ;  /* 0x000000f40904c211 */ /* 0x044fe800078c30ff */
[----:B------:R-:W-:Y:S01]  /*7520*/  @!P4 LEA.HI.X R5, R9, R245, R12, 0x6, P6 ;  /* 0x000000f50905c211 */ /* 0x000fe200030f340c */
[----:B---3--:R-:W-:Y:S02]  /*7530*/  @!P1 IMAD.MOV.U32 R10, RZ, RZ, R244 ;  /* 0x000000ffff0a9224 */ /* 0x008fe400078e00f4 */
        /* <DEDUP_REMOVED lines=22> */
.L_x_53:
[----:B------:R-:W2:Y:S02]  /*76a0*/  LDL.LU R0, [R1+0x44] ;  /* 0x0000440001007983 */ /* 0x000ea40000300800 */
[----:B--2---:R-:W-:Y:S05]  /*76b0*/  IADD3 R0, PT, PT, R0, -0x40, RZ ;  /* 0xffffffc000007810 */ /* 0x004fea0007ffe0ff */
[----:B------:R2:W-:Y:S01]  /*76c0*/  STL [R1+0x44], R0 ;  /* 0x0000440001007387 */ /* 0x0005e20000100800 */
[----:B------:R-:W-:Y:S05]  /*76d0*/  BRA.U UP1, `(.L_x_54) ;  /* 0xffffffc5018c7547 */ /* 0x000fea000b83ffff */
[----:B------:R-:W-:Y:S01]  /*76e0*/  F2FP.F16.F32.PACK_AB R60, R61, R60 ;  /* 0x0000003c3d3c723e */ /* 0x000fe200000000ff */
[C---:B--2---:R-:W-:Y:S01]  /*76f0*/  IMAD.SHL.U32 R0, R249.reuse, 0x10, RZ ;  /* 0x00000010f9007824 */ /* 0x044fe200078e00ff */
[----:B------:R-:W2:Y:S01]  /*7700*/  S2R R61, SR_TID.X ;  /* 0x00000000003d7919 */ /* 0x000ea20000002100 */
[C---:B-1----:R-:W-:Y:S01]  /*7710*/  IMAD.SHL.U32 R2, R249.reuse, 0x20, RZ ;  /* 0x00000020f9027824 */ /* 0x042fe200078e00ff */
[----:B------:R-:W1:Y:S01]  /*7720*/  LDCU UR8, c[0x0][0x500] ;  /* 0x0000a000ff0877ac */ /* 0x000e620008000800 */
[C---:B------:R-:W-:Y:S01]  /*7730*/  IMAD.SHL.U32 R3, R249.reuse, 0x2, RZ ;  /* 0x00000002f9037824 */ /* 0x040fe200078e00ff */
[----:B------:R-:W-:Y:S02]  /*7740*/  LOP3.LUT R0, R0, 0x1c0, RZ, 0xc0, !PT ;  /* 0x000001c000007812 */ /* 0x000fe400078ec0ff */
[----:B------:R-:W-:Y:S01]  /*7750*/  LOP3.LUT R2, R2, 0x400, RZ, 0xc0, !PT ;  /* 0x0000040002027812 */ /* 0x000fe200078ec0ff */
[----:B------:R-:W-:Y:S01]  /*7760*/  UISETP.NE.AND UP0, UPT, UR44, -0x1, UPT ;  /* 0xffffffff2c00788c */ /* 0x000fe2000bf05270 */
[----:B------:R-:W-:Y:S01]  /*7770*/  LOP3.LUT P0, RZ, R249, 0x10, RZ, 0xc0, !PT ;  /* 0x00000010f9ff7812 */ /* 0x000fe2000780c0ff */
[----:B------:R-:W-:Y:S01]  /*7780*/  UMOV UR45, UR7 ;  /* 0x00000007002d7c82 */ /* 0x000fe20008000000 */
[----:B------:R-:W-:Y:S01]  /*7790*/  LOP3.LUT R2, R2, 0x6, R3, 0xf8, !PT ;  /* 0x0000000602027812 */ /* 0x000fe200078ef803 */
[----:B------:R-:W-:Y:S01]  /*77a0*/  UISETP.NE.AND UP1, UPT, UR44, -0x1, UPT ;  /* 0xffffffff2c00788c */ /* 0x000fe2000bf25270 */
[----:B-----5:R-:W-:-:S02]  /*77b0*/  F2FP.F16.F32.PACK_AB R70, R27, R26 ;  /* 0x0000001a1b46723e */ /* 0x020fc400000000ff */
[----:B------:R-:W-:Y:S02]  /*77c0*/  F2FP.F16.F32.PACK_AB R72, R23, R22 ;  /* 0x000000161748723e */ /* 0x000fe400000000ff */
[----:B------:R-:W-:Y:S02]  /*77d0*/  F2FP.F16.F32.PACK_AB R71, R25, R24 ;  /* 0x000000181947723e */ /* 0x000fe400000000ff */
[----:B------:R-:W-:Y:S01]  /*77e0*/  F2FP.F16.F32.PACK_AB R73, R21, R20 ;  /* 0x000000141549723e */ /* 0x000fe200000000ff */
[----:B------:R-:W3:Y:S01]  /*77f0*/  @UP0 LDCU.64 UR10, c[0x0][0x5c0] ;  /* 0x0000b800ff0a07ac */ /* 0x000ee20008000a00 */
[----:B-1----:R-:W-:Y:S01]  /*7800*/  FMUL.FTZ R100, R100, UR8 ;  /* 0x0000000864647c20 */ /* 0x002fe20008410000 */
[----:B------:R-:W-:Y:S01]  /*7810*/  FMUL.FTZ R27, R101, UR8 ;  /* 0x00000008651b7c20 */ /* 0x000fe20008410000 */
        /* <DEDUP_REMOVED lines=10> */
[----:B--2---:R-:W-:Y:S01]  /*78c0*/  SHF.R.U32.HI R61, RZ, 0x3, R61 ;  /* 0x00000003ff3d7819 */ /* 0x004fe2000001163d */
[----:B------:R-:W-:Y:S01]  /*78d0*/  FMUL.FTZ R108, R108, UR8 ;  /* 0x000000086c6c7c20 */ /* 0x000fe20008410000 */
[----:B------:R-:W-:Y:S01]  /*78e0*/  FMUL.FTZ R21, R109, UR8 ;  /* 0x000000086d157c20 */ /* 0x000fe20008410000 */
[----:B------:R-:W-:Y:S01]  /*78f0*/  FMUL.FTZ R110, R110, UR8 ;  /* 0x000000086e6e7c20 */ /* 0x000fe20008410000 */
[----:B------:R-:W-:Y:S01]  /*7900*/  LOP3.LUT R0, R0, 0x18, R61, 0xf8, !PT ;  /* 0x0000001800007812 */ /* 0x000fe200078ef83d */
[----:B------:R-:W-:Y:S01]  /*7910*/  FMUL.FTZ R20, R111, UR8 ;  /* 0x000000086f147c20 */ /* 0x000fe20008410000 */
[----:B------:R-:W-:Y:S01]  /*7920*/  FMUL.FTZ R116, R116, UR8 ;  /* 0x0000000874747c20 */ /* 0x000fe20008410000 */
[----:B------:R-:W-:Y:S01]  /*7930*/  FMUL.FTZ R19, R117, UR8 ;  /* 0x0000000875137c20 */ /* 0x000fe20008410000 */
[----:B------:R-:W-:Y:S01]  /*7940*/  LOP3.LUT R0, R0, 0x38, R3, 0x78, !PT ;  /* 0x0000003800007812 */ /* 0x000fe200078e7803 */
[----:B------:R-:W-:Y:S01]  /*7950*/  FMUL.FTZ R118, R118, UR8 ;  /* 0x0000000876767c20 */ /* 0x000fe20008410000 */
[----:B------:R-:W-:Y:S01]  /*7960*/  FMUL.FTZ R18, R119, UR8 ;  /* 0x0000000877127c20 */ /* 0x000fe20008410000 */
[----:B------:R-:W-:Y:S01]  /*7970*/  FMUL.FTZ R128, R128, UR8 ;  /* 0x0000000880807c20 */ /* 0x000fe20008410000 */
[----:B------:R-:W-:Y:S01]  /*7980*/  LOP3.LUT R0, R2, R0, RZ, 0xfc, !PT ;  /* 0x0000000002007212 */ /* 0x000fe200078efcff */
[----:B------:R-:W-:Y:S01]  /*7990*/  FMUL.FTZ R15, R129, UR8 ;  /* 0x00000008810f7c20 */ /* 0x000fe20008410000 */
[----:B------:R-:W-:Y:S01]  /*79a0*/  FMUL.FTZ R130, R130, UR8 ;  /* 0x0000000882827c20 */ /* 0x000fe20008410000 */
[----:B------:R-:W-:Y:S01]  /*79b0*/  FMUL.FTZ R14, R131, UR8 ;  /* 0x00000008830e7c20 */ /* 0x000fe20008410000 */
[----:B------:R-:W-:Y:S01]  /*79c0*/  LEA R0, R0, UR4, 0x1 ;  /* 0x0000000400007c11 */ /* 0x000fe2000f8e08ff */
[----:B------:R-:W-:Y:S01]  /*79d0*/  FMUL.FTZ R120, R120, UR8 ;  /* 0x0000000878787c20 */ /* 0x000fe20008410000 */
[----:B------:R-:W-:Y:S01]  /*79e0*/  F2FP.F16.F32.PACK_AB R27, R27, R100 ;  /* 0x000000641b1b723e */ /* 0x000fe200000000ff */
[----:B------:R-:W-:Y:S01]  /*79f0*/  BAR.SYNC.DEFER_BLOCKING 0x0 ;  /* 0x0000000000007b1d */ /* 0x000fe20000010000 */
[----:B------:R-:W-:Y:S01]  /*7a00*/  F2FP.F16.F32.PACK_AB R26, R26, R102 ;  /* 0x000000661a1a723e */ /* 0x000fe200000000ff */
[----:B------:R-:W-:-:S02]  /*7a10*/  VIADD R3, R0, 0xc000 ;  /* 0x0000c00000037836 */ /* 0x000fc40000000000 */
[----:B------:R-:W-:Y:S01]  /*7a20*/  FMUL.FTZ R17, R121, UR8 ;  /* 0x0000000879117c20 */ /* 0x000fe20008410000 */
[----:B------:R-:W-:Y:S02]  /*7a30*/  VIADD R2, R0, 0xc040 ;  /* 0x0000c04000027836 */ /* 0x000fe40000000000 */
[----:B------:R-:W-:Y:S01]  /*7a40*/  FMUL.FTZ R122, R122, UR8 ;  /* 0x000000087a7a7c20 */ /* 0x000fe20008410000 */
[----:B------:R-:W-:Y:S01]  /*7a50*/  FMUL.FTZ R16, R123, UR8 ;  /* 0x000000087b107c20 */ /* 0x000fe20008410000 */
[----:B------:R-:W-:Y:S01]  /*7a60*/  F2FP.F16.F32.PACK_AB R23, R23, R112 ;  /* 0x000000701717723e */ /* 0x000fe200000000ff */
[----:B------:R-:W-:Y:S01]  /*7a70*/  @P0 VIADD R2, R3, 0xffffffc0 ;  /* 0xffffffc003020836 */ /* 0x000fe20000000000 */
[----:B------:R-:W-:Y:S01]  /*7a80*/  F2FP.F16.F32.PACK_AB R22, R22, R114 ;  /* 0x000000721616723e */ /* 0x000fe200000000ff */
[----:B------:R-:W-:Y:S01]  /*7a90*/  FMUL.FTZ R124, R124, UR8 ;  /* 0x000000087c7c7c20 */ /* 0x000fe20008410000 */
[----:B------:R-:W-:Y:S01]  /*7aa0*/  FMUL.FTZ R13, R125, UR8 ;  /* 0x000000087d0d7c20 */ /* 0x000fe20008410000 */
[----:B------:R-:W-:Y:S01]  /*7ab0*/  FMUL.FTZ R126, R126, UR8 ;  /* 0x000000087e7e7c20 */ /* 0x000fe20008410000 */
[----:B------:R-:W-:Y:S01]  /*7ac0*/  FMUL.FTZ R12, R127, UR8 ;  /* 0x000000087f0c7c20 */ /* 0x000fe20008410000 */
[----:B------:R-:W-:Y:S01]  /*7ad0*/  F2FP.F16.F32.PACK_AB R25, R25, R104 ;  /* 0x000000681919723e */ /* 0x000fe200000000ff */
[----:B------:R-:W-:Y:S01]  /*7ae0*/  FMUL.FTZ R132, R132, UR8 ;  /* 0x0000000884847c20 */ /* 0x000fe20008410000 */
[----:B------:R-:W-:Y:S01]  /*7af0*/  F2FP.F16.F32.PACK_AB R24, R24, R106 ;  /* 0x0000006a1818723e */ /* 0x000fe200000000ff */
        /* <DEDUP_REMOVED lines=16> */
[----:B------:R1:W-:Y:S01]  /*7c00*/  STS [R0+0xc000], R27 ;  /* 0x00c0001b00007388 */ /* 0x0003e20000000800 */
[----:B------:R-:W-:Y:S01]  /*7c10*/  F2FP.F16.F32.PACK_AB R14, R14, R130 ;  /* 0x000000820e0e723e */ /* 0x000fe200000000ff */
[----:B------:R-:W-:Y:S01]  /*7c20*/  FMUL.FTZ R140, R140, UR8 ;  /* 0x000000088c8c7c20 */ /* 0x000fe20008410000 */
[----:B------:R-:W-:Y:S01]  /*7c30*/  FMUL.FTZ R4, R141, UR8 ;  /* 0x000000088d047c20 */ /* 0x000fe20008410000 */
[----:B------:R1:W-:Y:S01]  /*7c40*/  STS [R0+0xc400], R26 ;  /* 0x00c4001a00007388 */ /* 0x0003e20000000800 */
[----:B------:R-:W-:Y:S01]  /*7c50*/  FMUL.FTZ R142, R142, UR8 ;  /* 0x000000088e8e7c20 */ /* 0x000fe20008410000 */
[----:B------:R-:W-:Y:S01]  /*7c60*/  FMUL.FTZ R143, R143, UR8 ;  /* 0x000000088f8f7c20 */ /* 0x000fe20008410000 */
[----:B------:R-:W-:Y:S01]  /*7c70*/  F2FP.F16.F32.PACK_AB R17, R17, R120 ;  /* 0x000000781111723e */ /* 0x000fe200000000ff */
[----:B------:R1:W-:Y:S01]  /*7c80*/  STS [R2], R23 ;  /* 0x0000001702007388 */ /* 0x0003e20000000800 */
[----:B------:R-:W-:Y:S01]  /*7c90*/  F2FP.F16.F32.PACK_AB R16, R16, R122 ;  /* 0x0000007a1010723e */ /* 0x000fe200000000ff */
[----:B------:R-:W-:Y:S01]  /*7ca0*/  @UP0 UIADD3 UR18, UPT, UPT, UR40, UR44, URZ ;  /* 0x0000002c28120290 */ /* 0x000fe2000fffe0ff */
[----:B------:R-:W-:Y:S01]  /*7cb0*/  F2FP.F16.F32.PACK_AB R13, R13, R124 ;  /* 0x0000007c0d0d723e */ /* 0x000fe200000000ff */
[----:B------:R1:W-:Y:S01]  /*7cc0*/  STS [R2+0x400], R22 ;  /* 0x0004001602007388 */ /* 0x0003e20000000800 */
[----:B------:R-:W-:Y:S01]  /*7cd0*/  F2FP.F16.F32.PACK_AB R12, R12, R126 ;  /* 0x0000007e0c0c723e */ /* 0x000fe200000000ff */
[----:B---3--:R-:W-:Y:S01]  /*7ce0*/  @UP0 UIMAD.WIDE.U32 UR20, UR18, UR10, URZ ;  /* 0x0000000a121402a5 */ /* 0x008fe2000f8e00ff */
[----:B------:R-:W-:Y:S01]  /*7cf0*/  F2FP.F16.F32.PACK_AB R11, R11, R132 ;  /* 0x000000840b0b723e */ /* 0x000fe200000000ff */
[----:B------:R1:W-:Y:S01]  /*7d00*/  STS [R0+0xd000], R25 ;  /* 0x00d0001900007388 */ /* 0x0003e20000000800 */
[----:B------:R-:W-:Y:S01]  /*7d10*/  F2FP.F16.F32.PACK_AB R10, R10, R134 ;  /* 0x000000860a0a723e */ /* 0x000fe200000000ff */
[----:B------:R-:W-:Y:S01]  /*7d20*/  @UP0 UIMAD UR18, UR18, UR11, URZ ;  /* 0x0000000b121202a4 */ /* 0x000fe2000f8e02ff */
[----:B------:R-:W-:Y:S01]  /*7d30*/  F2FP.F16.F32.PACK_AB R6, R6, R144 ;  /* 0x000000900606723e */ /* 0x000fe200000000ff */
[----:B------:R1:W-:Y:S01]  /*7d40*/  STS [R0+0xd400], R24 ;  /* 0x00d4001800007388 */ /* 0x0003e20000000800 */
[----:B------:R-:W-:Y:S01]  /*7d50*/  F2FP.F16.F32.PACK_AB R5, R5, R146 ;  /* 0x000000920505723e */ /* 0x000fe200000000ff */
[----:B------:R-:W-:Y:S01]  /*7d60*/  @UP0 UIADD3 UR18, UPT, UPT, UR21, UR18, URZ ;  /* 0x0000001215120290 */ /* 0x000fe2000fffe0ff */
[----:B------:R-:W-:Y:S01]  /*7d70*/  F2FP.F16.F32.PACK_AB R9, R9, R136 ;  /* 0x000000880909723e */ /* 0x000fe200000000ff */
[----:B------:R1:W-:Y:S01]  /*7d80*/  STS [R2+0x1000], R21 ;  /* 0x0010001502007388 */ /* 0x0003e20000000800 */
[----:B------:R-:W-:-:S02]  /*7d90*/  F2FP.F16.F32.PACK_AB R7, R7, R138 ;  /* 0x0000008a0707723e */ /* 0x000fc400000000ff */
[----:B------:R-:W-:Y:S01]  /*7da0*/  F2FP.F16.F32.PACK_AB R4, R4, R140 ;  /* 0x0000008c0404723e */ /* 0x000fe200000000ff */
[----:B------:R1:W-:Y:S01]  /*7db0*/  STS [R2+0x1400], R20 ;  /* 0x0014001402007388 */ /* 0x0003e20000000800 */
[----:B------:R-:W-:Y:S02]  /*7dc0*/  F2FP.F16.F32.PACK_AB R3, R143, R142 ;  /* 0x0000008e8f03723e */ /* 0x000fe400000000ff */
[----:B------:R-:W-:Y:S01]  /*7dd0*/  F2FP.F16.F32.PACK_AB R32, R33, R32 ;  /* 0x000000202120723e */ /* 0x000fe200000000ff */
[----:B------:R1:W-:Y:S01]  /*7de0*/  STS [R0+0xe000], R19 ;  /* 0x00e0001300007388 */ /* 0x0003e20000000800 */
[----:B------:R-:W-:Y:S02]  /*7df0*/  F2FP.F16.F32.PACK_AB R34, R35, R34 ;  /* 0x000000222322723e */ /* 0x000fe400000000ff */
        /* <DEDUP_REMOVED lines=25> */
[----:B------:R1:W-:Y:S04]  /*7f90*/  STS [R0+0x10400], R10 ;  /* 0x0104000a00007388 */ /* 0x0003e80000000800 */
        /* <DEDUP_REMOVED lines=29> */
[----:B------:R1:W-:Y:S01]  /*8170*/  STS [R2+0xb400], R62 ;  /* 0x00b4003e02007388 */ /* 0x0003e20000000800 */
        /* <DEDUP_REMOVED lines=10> */
[----:B------:R-:W-:-:S12]  /*8220*/  UIMAD UR18, UR45, UR9, UR21 ;  /* 0x000000092d1272a4 */ /* 0x000fd8000f8e0215 */
.L_x_55:
[----:B------:R-:W-:Y:S05]  /*8230*/  BRA.U UP1, `(.L_x_56) ;  /* 0x00000001012c7547 */ /* 0x000fea000b800000 */
[----:B------:R-:W2:Y:S01]  /*8240*/  LDCU.64 UR8, c[0x0][0x5c8] ;  /* 0x0000b900ff0877ac */ /* 0x000ea20008000a00 */
[----:B------:R-:W3:Y:S01]  /*8250*/  LDCU.64 UR14, c[0x0][0x5b0] ;  /* 0x0000b600ff0e77ac */ /* 0x000ee20008000a00 */
[----:B------:R-:W-:-:S04]  /*8260*/  USHF.R.S32.HI UR16, URZ, 0x1f, UR40 ;  /* 0x0000001fff107899 */ /* 0x000fc80008011428 */
[----:B--2---:R-:W-:Y:S02]  /*8270*/  UIMAD UR16, UR16, UR8, URZ ;  /* 0x00000008101072a4 */ /* 0x004fe4000f8e02ff */
[----:B------:R-:W-:Y:S02]  /*8280*/  UIMAD.WIDE.U32 UR22, UR40, UR8, URZ ;  /* 0x00000008281672a5 */ /* 0x000fe4000f8e00ff */
[----:B------:R-:W-:-:S04]  /*8290*/  UIMAD UR16, UR40, UR9, UR16 ;  /* 0x00000009281072a4 */ /* 0x000fc8000f8e0210 */
[----:B------:R-:W-:-:S04]  /*82a0*/  UIADD3 UR23, UPT, UPT, UR23, UR16, URZ ;  /* 0x0000001017177290 */ /* 0x000fc8000fffe0ff */
[----:B---3--:R-:W-:-:S04]  /*82b0*/  UIMAD.WIDE.U32 UR22, UR45, UR14, UR22 ;  /* 0x0000000e2d1672a5 */ /* 0x008fc8000f8e0016 */
[----:B------:R-:W-:-:S06]  /*82c0*/  UIMAD UR15, UR45, UR15, UR23 ;  /* 0x0000000f2d0f72a4 */ /* 0x000fcc000f8e0217 */
[----:B-1----:R-:W-:Y:S01]  /*82d0*/  MOV R26, UR15 ;  /* 0x0000000f001a7c02 */ /* 0x002fe20008000f00 */
[----:B------:R-:W-:Y:S06]  /*82e0*/  BRA `(.L_x_57) ;  /* 0x0000000000187947 */ /* 0x000fec0003800000 */
.L_x_56:
[----:B------:R-:W2:Y:S01]  /*82f0*/  LDCU.64 UR8, c[0x0][0x5c8] ;  /* 0x0000b900ff0877ac */ /* 0x000ea20008000a00 */
[----:B------:R-:W-:-:S04]  /*8300*/  UIADD3 UR14, UPT, UPT, UR40, UR44, URZ ;  /* 0x0000002c280e7290 */ /* 0x000fc8000fffe0ff */
[----:B--2---:R-:W-:Y:S02]  /*8310*/  UIMAD.WIDE.U32 UR22, UR14, UR8, URZ ;  /* 0x000000080e1672a5 */ /* 0x004fe4000f8e00ff */
[----:B------:R-:W-:-:S04]  /*8320*/  UIMAD UR14, UR14, UR9, URZ ;  /* 0x000000090e0e72a4 */ /* 0x000fc8000f8e02ff */
[----:B------:R-:W-:-:S06]  /*8330*/  UIADD3 UR14, UPT, UPT, UR23, UR14, URZ ;  /* 0x0000000e170e7290 */ /* 0x000fcc000fffe0ff */
[----:B-1----:R-:W-:-:S07]  /*8340*/  MOV R26, UR14 ;  /* 0x0000000e001a7c02 */ /* 0x002fce0008000f00 */
.L_x_57:
[----:B------:R-:W-:Y:S01]  /*8350*/  BAR.SYNC.DEFER_BLOCKING 0x0 ;  /* 0x0000000000007b1d */ /* 0x000fe20000010000 */
[----:B------:R-:W-:Y:S01]  /*8360*/  USHF.L.U32 UR16, UR41, 0x6, URZ ;  /* 0x0000000629107899 */ /* 0x000fe200080006ff */
[----:B------:R-:W-:Y:S01]  /*8370*/  IADD3 R4, PT, PT, R61, 0x20, RZ ;  /* 0x000000203d047810 */ /* 0x000fe20007ffe0ff */
[----:B------:R-:W-:Y:S01]  /*8380*/  USHF.L.U32 UR15, UR41, 0x6, URZ ;  /* 0x00000006290f7899 */ /* 0x000fe200080006ff */
[----:B------:R-:W-:Y:S01]  /*8390*/  IMAD.U32 R60, RZ, RZ, UR8 ;  /* 0x00000008ff3c7e24 */ /* 0x000fe2000f8e00ff */
[----:B------:R-:W-:-:S03]  /*83a0*/  UIMAD.WIDE.U32 UR46, UR16, UR10, URZ ;  /* 0x0000000a102e72a5 */ /* 0x000fc6000f8e00ff */
[----:B------:R-:W1:Y:S01]  /*83b0*/  LDC.64 R6, c[0x0][0x5d8] ;  /* 0x00017600ff067b82 */ /* 0x000e620000000a00 */
[----:B------:R-:W-:Y:S01]  /*83c0*/  USHF.R.S32.HI UR17, URZ, 0x1f, UR16 ;  /* 0x0000001fff117899 */ /* 0x000fe20008011410 */
[----:B------:R-:W-:Y:S01]  /*83d0*/  BSSY.RECONVERGENT B0, `(.L_x_58) ;  /* 0x000002b000007945 */ /* 0x000fe20003800200 */
[----:B------:R-:W-:Y:S02]  /*83e0*/  UIADD3 UR37, UPT, UPT, -UR15, UR37, URZ ;  /* 0x000000250f257290 */ /* 0x000fe4000fffe1ff */
[----:B------:R-:W-:Y:S01]  /*83f0*/  UIMAD UR14, UR17, UR10, URZ ;  /* 0x0000000a110e72a4 */ /* 0x000fe2000f8e02ff */
[----:B------:R-:W-:Y:S02]  /*8400*/  IMAD.U32 R2, RZ, RZ, UR46 ;  /* 0x0000002eff027e24 */ /* 0x000fe4000f8e00ff */
[----:B------:R-:W2:Y:S01]  /*8410*/  LDC.64 R62, c[0x0][0x5e0] ;  /* 0x00017800ff3e7b82 */ /* 0x000ea20000000a00 */
[----:B------:R-:W-:Y:S01]  /*8420*/  UIMAD UR14, UR16, UR11, UR14 ;  /* 0x0000000b100e72a4 */ /* 0x000fe2000f8e020e */
[----:B------:R-:W-:Y:S01]  /*8430*/  ISETP.GE.AND P3, PT, R61, UR37, PT ;  /* 0x000000253d007c0c */ /* 0x000fe2000bf66270 */
[----:B------:R-:W-:Y:S01]  /*8440*/  IMAD.U32 R3, RZ, RZ, UR47 ;  /* 0x0000002fff037e24 */ /* 0x000fe2000f8e00ff */
[----:B------:R-:W-:-:S02]  /*8450*/  LOP3.LUT R0, R2, 0x38, R250, 0xf8, !PT ;  /* 0x0000003802007812 */ /* 0x000fc400078ef8fa */
[----:B------:R-:W-:Y:S02]  /*8460*/  ISETP.GE.AND P5, PT, R4, UR37, PT ;  /* 0x0000002504007c0c */ /* 0x000fe4000bfa6270 */
[----:B------:R-:W-:Y:S01]  /*8470*/  IADD3 R2, P0, PT, R0, UR20, RZ ;  /* 0x0000001400027c10 */ /* 0x000fe2000ff1e0ff */
[----:B------:R-:W-:Y:S01]  /*8480*/  IMAD.U32 R0, RZ, RZ, UR14 ;  /* 0x0000000eff007e24 */ /* 0x000fe2000f8e00ff */
[----:B------:R3:W4:Y:S04]  /*8490*/  LDS.128 R32, [R8+0xd000] ;  /* 0x00d0000008207984 */ /* 0x0007280000000c00 */
[----:B------:R3:W2:Y:S01]  /*84a0*/  LDS.128 R28, [R8+0xf000] ;  /* 0x00f00000081c7984 */ /* 0x0006a20000000c00 */
[----:B------:R-:W-:Y:S02]  /*84b0*/  IADD3.X R3, PT, PT, R3, UR18, R0, P0, !PT ;  /* 0x0000001203037c10 */ /* 0x000fe400087fe400 */
[----:B------:R-:W-:Y:S01]  /*84c0*/  IADD3 R25, P0, PT, R61, 0x20, RZ ;  /* 0x000000203d197810 */ /* 0x000fe20007f1e0ff */
[----:B------:R3:W2:Y:S01]  /*84d0*/  LDS.128 R44, [R8+0x12000] ;  /* 0x01200000082c7984 */ /* 0x0006a20000000c00 */
[----:B-1----:R-:W-:-:S02]  /*84e0*/  IMAD.WIDE.U32 R4, R6, UR25, R2 ;  /* 0x0000001906047c25 */ /* 0x002fc4000f8e0002 */
[----:B------:R-:W-:Y:S01]  /*84f0*/  IADD3.X R27, PT, PT, RZ, RZ, RZ, P0, !PT ;  /* 0x000000ffff1b7210 */ /* 0x000fe200007fe4ff */
[----:B------:R3:W1:Y:S01]  /*8500*/  LDS.128 R56, [R8+0x13000] ;  /* 0x0130000008387984 */ /* 0x0006620000000c00 */
[----:B------:R-:W-:-:S03]  /*8510*/  IMAD R24, R7, UR25, R5 ;  /* 0x0000001907187c24 */ /* 0x000fc6000f8e0205 */
[----:B------:R3:W1:Y:S04]  /*8520*/  LDS.128 R40, [R8+0x14000] ;  /* 0x0140000008287984 */ /* 0x0006680000000c00 */
[----:B------:R3:W1:Y:S04]  /*8530*/  LDS.128 R52, [R8+0x15000] ;  /* 0x0150000008347984 */ /* 0x0006680000000c00 */
[----:B------:R3:W1:Y:S04]  /*8540*/  LDS.128 R36, [R8+0x16000] ;  /* 0x0160000008247984 */ /* 0x0006680000000c00 */
[----:B------:R3:W1:Y:S01]  /*8550*/  LDS.128 R48, [R8+0x17000] ;  /* 0x0170000008307984 */ /* 0x0006620000000c00 */
[----:B--2-4-:R-:W-:Y:S05]  /*8560*/  @P3 BRA `(.L_x_59) ;  /* 0x0000000000443947 */ /* 0x014fea0003800000 */
[----:B------:R-:W2:Y:S01]  /*8570*/  LDCU UR18, c[0x0][0x440] ;  /* 0x00008800ff1277ac */ /* 0x000ea20008000800 */
[----:B------:R-:W4:Y:S01]  /*8580*/  LDS.128 R20, [R8+0xe000] ;  /* 0x00e0000008147984 */ /* 0x000f220000000c00 */
[----:B------:R-:W-:Y:S01]  /*8590*/  IMAD.MOV.U32 R2, RZ, RZ, R4 ;  /* 0x000000ffff027224 */ /* 0x000fe200078e0004 */
[----:B------:R-:W5:Y:S02]  /*85a0*/  LDCU.64 UR14, c[0x0][0x560] ;  /* 0x0000ac00ff0e77ac */ /* 0x000f640008000a00 */
[----:B------:R-:W3:Y:S01]  /*85b0*/  LDS.128 R16, [R8+0x10000] ;  /* 0x0100000008107984 */ /* 0x000ee20000000c00 */
[----:B------:R-:W-:Y:S02]  /*85c0*/  IMAD.MOV.U32 R3, RZ, RZ, R24 ;  /* 0x000000ffff037224 */ /* 0x000fe400078e0018 */
[----:B------:R-:W-:-:S04]  /*85d0*/  IMAD.WIDE.U32 R6, R61, UR10, R2 ;  /* 0x0000000a3d067c25 */ /* 0x000fc8000f8e0002 */
[----:B------:R-:W-:Y:S01]  /*85e0*/  IMAD R0, R61, UR11, R7 ;  /* 0x0000000b3d007c24 */ /* 0x000fe2000f8e0207 */
[----:B--2---:R-:W-:Y:S02]  /*85f0*/  ISETP.GE.AND P2, PT, R251, UR18, PT ;  /* 0x00000012fb007c0c */ /* 0x004fe4000bf46270 */
[----:B------:R-:W-:Y:S02]  /*8600*/  ISETP.GE.AND P1, PT, R68, UR18, PT ;  /* 0x0000001244007c0c */ /* 0x000fe4000bf26270 */
[----:B------:R-:W-:Y:S02]  /*8610*/  ISETP.GE.AND P0, PT, R69, UR18, PT ;  /* 0x0000001245007c0c */ /* 0x000fe4000bf06270 */
[----:B-----5:R-:W-:-:S04]  /*8620*/  LEA R2, P4, R6, UR14, 0x1 ;  /* 0x0000000e06027c11 */ /* 0x020fc8000f8808ff */
[----:B------:R-:W-:-:S03]  /*8630*/  LEA.HI.X R3, R6, UR15, R0, 0x1, P4 ;  /* 0x0000000f06037c11 */ /* 0x000fc6000a0f0c00 */
[----:B------:R-:W2:Y:S04]  /*8640*/  @!P2 LDS.128 R12, [R8+0xc000] ;  /* 0x00c00000080ca984 */ /* 0x000ea80000000c00 */
[----:B----4-:R4:W-:Y:S04]  /*8650*/  @!P1 STG.E.128 desc[UR38][R2.64+0x80], R20 ;  /* 0x0000801402009986 */ /* 0x0109e8000c101d26 */
[----:B---3--:R4:W-:Y:S04]  /*8660*/  @!P0 STG.E.128 desc[UR38][R2.64+0x100], R16 ;  /* 0x0001001002008986 */ /* 0x0089e8000c101d26 */
[----:B--2---:R4:W-:Y:S02]  /*8670*/  @!P2 STG.E.128 desc[UR38][R2.64], R12 ;  /* 0x0000000c0200a986 */ /* 0x0049e4000c101d26 */
.L_x_59:
[----:B------:R-:W-:Y:S05]  /*8680*/  BSYNC.RECONVERGENT B0 ;  /* 0x0000000000007941 */ /* 0x000fea0003800200 */
.L_x_58:
[----:B---3--:R-:W2:Y:S01]  /*8690*/  LDS.128 R8, [R8+0x11000] ;  /* 0x0110000008087984 */ /* 0x008ea20000000c00 */
[----:B------:R-:W-:Y:S04]  /*86a0*/  BSSY.RECONVERGENT B0, `(.L_x_60) ;  /* 0x0000012000007945 */ /* 0x000fe80003800200 */
[----:B------:R-:W-:Y:S05]  /*86b0*/  @P5 BRA `(.L_x_61) ;  /* 0x0000000000405947 */ /* 0x000fea0003800000 */
[----:B------:R-:W3:Y:S01]  /*86c0*/  LDCU UR18, c[0x0][0x440] ;  /* 0x00008800ff1277ac */ /* 0x000ee20008000800 */
[----:B----4-:R-:W-:Y:S01]  /*86d0*/  MOV R3, R24 ;  /* 0x0000001800037202 */ /* 0x010fe20000000f00 */
[----:B------:R-:W-:Y:S01]  /*86e0*/  IMAD R0, R27, UR10, RZ ;  /* 0x0000000a1b007c24 */ /* 0x000fe2000f8e02ff */
[----:B------:R-:W4:Y:S01]  /*86f0*/  LDCU.64 UR14, c[0x0][0x560] ;  /* 0x0000ac00ff0e77ac */ /* 0x000f220008000a00 */
[----:B------:R-:W-:Y:S02]  /*8700*/  IMAD.MOV.U32 R2, RZ, RZ, R4 ;  /* 0x000000ffff027224 */ /* 0x000fe400078e0004 */
[C---:B------:R-:W-:Y:S02]  /*8710*/  IMAD R0, R25.reuse, UR11, R0 ;  /* 0x0000000b19007c24 */ /* 0x040fe4000f8e0200 */
[----:B------:R-:W-:-:S04]  /*8720*/  IMAD.WIDE.U32 R4, R25, UR10, R2 ;  /* 0x0000000a19047c25 */ /* 0x000fc8000f8e0002 */
[----:B------:R-:W-:Y:S01]  /*8730*/  IMAD.IADD R0, R0, 0x1, R5 ;  /* 0x0000000100007824 */ /* 0x000fe200078e0205 */
[----:B---3--:R-:W-:Y:S02]  /*8740*/  ISETP.GE.AND P2, PT, R251, UR18, PT ;  /* 0x00000012fb007c0c */ /* 0x008fe4000bf46270 */
[----:B------:R-:W-:Y:S02]  /*8750*/  ISETP.GE.AND P1, PT, R68, UR18, PT ;  /* 0x0000001244007c0c */ /* 0x000fe4000bf26270 */
[----:B------:R-:W-:Y:S02]  /*8760*/  ISETP.GE.AND P0, PT, R69, UR18, PT ;  /* 0x0000001245007c0c */ /* 0x000fe4000bf06270 */
[----:B----4-:R-:W-:-:S04]  /*8770*/  LEA R2, P4, R4, UR14, 0x1 ;  /* 0x0000000e04027c11 */ /* 0x010fc8000f8808ff */
[----:B------:R-:W-:-:S05]  /*8780*/  LEA.HI.X R3, R4, UR15, R0, 0x1, P4 ;  /* 0x0000000f04037c11 */ /* 0x000fca000a0f0c00 */
[----:B------:R3:W-:Y:S04]  /*8790*/  @!P2 STG.E.128 desc[UR38][R2.64], R32 ;  /* 0x000000200200a986 */ /* 0x0007e8000c101d26 */
[----:B------:R3:W-:Y:S04]  /*87a0*/  @!P1 STG.E.128 desc[UR38][R2.64+0x80], R28 ;  /* 0x0000801c02009986 */ /* 0x0007e8000c101d26 */
[----:B--2---:R3:W-:Y:S02]  /*87b0*/  @!P0 STG.E.128 desc[UR38][R2.64+0x100], R8 ;  /* 0x0001000802008986 */ /* 0x0047e4000c101d26 */
.L_x_61:
[----:B------:R-:W-:Y:S05]  /*87c0*/  BSYNC.RECONVERGENT B0 ;  /* 0x0000000000007941 */ /* 0x000fea0003800200 */
.L_x_60:
[----:B---34-:R-:W-:Y:S01]  /*87d0*/  MOV R2, R251 ;  /* 0x000000fb00027202 */ /* 0x018fe20000000f00 */
[----:B------:R-:W-:Y:S01]  /*87e0*/  UIMAD UR17, UR17, UR8, URZ ;  /* 0x00000008111172a4 */ /* 0x000fe2000f8e02ff */
[----:B------:R-:W-:Y:S01]  /*87f0*/  MOV R3, RZ ;  /* 0x000000ff00037202 */ /* 0x000fe20000000f00 */
[----:B------:R-:W-:Y:S02]  /*8800*/  BSSY.RECONVERGENT B0, `(.L_x_62) ;  /* 0x0000016000007945 */ /* 0x000fe40003800200 */
[----:B------:R-:W-:Y:S01]  /*8810*/  UIMAD UR17, UR16, UR9, UR17 ;  /* 0x00000009101172a4 */ /* 0x000fe2000f8e0211 */
[----:B------:R-:W-:-:S03]  /*8820*/  IMAD.WIDE.U32 R2, R60, UR16, R2 ;  /* 0x000000103c027c25 */ /* 0x000fc6000f8e0002 */
[----:B------:R-:W-:-:S04]  /*8830*/  IADD3 R2, P0, PT, R2, UR22, RZ ;  /* 0x0000001602027c10 */ /* 0x000fc8000ff1e0ff */
[----:B------:R-:W-:-:S03]  /*8840*/  IADD3.X R3, PT, PT, R26, UR17, R3, P0, !PT ;  /* 0x000000111a037c10 */ /* 0x000fc600087fe403 */
[----:B------:R-:W-:-:S04]  /*8850*/  IMAD.WIDE.U32 R4, R62, UR25, R2 ;  /* 0x000000193e047c25 */ /* 0x000fc8000f8e0002 */
[----:B------:R-:W-:Y:S01]  /*8860*/  IMAD R0, R63, UR25, R5 ;  /* 0x000000193f007c24 */ /* 0x000fe2000f8e0205 */
[----:B------:R-:W-:Y:S06]  /*8870*/  @P3 BRA `(.L_x_63) ;  /* 0x0000000000383947 */ /* 0x000fec0003800000 */
[----:B------:R-:W3:Y:S01]  /*8880*/  LDCU UR14, c[0x0][0x440] ;  /* 0x00008800ff0e77ac */ /* 0x000ee20008000800 */
[----:B------:R-:W-:Y:S02]  /*8890*/  IMAD.MOV.U32 R2, RZ, RZ, R4 ;  /* 0x000000ffff027224 */ /* 0x000fe400078e0004 */
[----:B------:R-:W-:Y:S01]  /*88a0*/  IMAD.MOV.U32 R3, RZ, RZ, R0 ;  /* 0x000000ffff037224 */ /* 0x000fe200078e0000 */
[----:B------:R-:W4:Y:S01]  /*88b0*/  LDCU.64 UR10, c[0x0][0x568] ;  /* 0x0000ad00ff0a77ac */ /* 0x000f220008000a00 */
[----:B------:R-:W-:-:S04]  /*88c0*/  IMAD.WIDE.U32 R6, R61, UR8, R2 ;  /* 0x000000083d067c25 */ /* 0x000fc8000f8e0002 */
[----:B------:R-:W-:Y:S01]  /*88d0*/  IMAD R3, R61, UR9, R7 ;  /* 0x000000093d037c24 */ /* 0x000fe2000f8e0207 */
[----:B---3--:R-:W-:Y:S02]  /*88e0*/  ISETP.GE.AND P2, PT, R251, UR14, PT ;  /* 0x0000000efb007c0c */ /* 0x008fe4000bf46270 */
[----:B------:R-:W-:Y:S02]  /*88f0*/  ISETP.GE.AND P1, PT, R68, UR14, PT ;  /* 0x0000000e44007c0c */ /* 0x000fe4000bf26270 */
[----:B------:R-:W-:Y:S02]  /*8900*/  ISETP.GE.AND P0, PT, R69, UR14, PT ;  /* 0x0000000e45007c0c */ /* 0x000fe4000bf06270 */
[----:B----4-:R-:W-:-:S04]  /*8910*/  LEA R2, P3, R6, UR10, 0x1 ;  /* 0x0000000a06027c11 */ /* 0x010fc8000f8608ff */
[----:B------:R-:W-:-:S05]  /*8920*/  LEA.HI.X R3, R6, UR11, R3, 0x1, P3 ;  /* 0x0000000b06037c11 */ /* 0x000fca00098f0c03 */
[----:B------:R3:W-:Y:S04]  /*8930*/  @!P2 STG.E.128 desc[UR38][R2.64], R44 ;  /* 0x0000002c0200a986 */ /* 0x0007e8000c101d26 */
[----:B-1----:R3:W-:Y:S04]  /*8940*/  @!P1 STG.E.128 desc[UR38][R2.64+0x80], R40 ;  /* 0x0000802802009986 */ /* 0x0027e8000c101d26 */
[----:B------:R3:W-:Y:S02]  /*8950*/  @!P0 STG.E.128 desc[UR38][R2.64+0x100], R36 ;  /* 0x0001002402008986 */ /* 0x0007e4000c101d26 */
.L_x_63:
[----:B------:R-:W-:Y:S05]  /*8960*/  BSYNC.RECONVERGENT B0 ;  /* 0x0000000000007941 */ /* 0x000fea0003800200 */
.L_x_62:
[----:B------:R-:W-:Y:S05]  /*8970*/  @P5 BRA `(.L_x_23) ;  /* 0x0000000000405947 */ /* 0x000fea0003800000 */
[----:B------:R-:W4:Y:S01]  /*8980*/  LDCU UR14, c[0x0][0x440] ;  /* 0x00008800ff0e77ac */ /* 0x000f220008000800 */
[----:B---3--:R-:W-:Y:S01]  /*8990*/  MOV R3, R0 ;  /* 0x0000000000037202 */ /* 0x008fe20000000f00 */
[----:B------:R-:W-:Y:S01]  /*89a0*/  IMAD R6, R27, UR8, RZ ;  /* 0x000000081b067c24 */ /* 0x000fe2000f8e02ff */
[----:B------:R-:W3:Y:S01]  /*89b0*/  LDCU.64 UR10, c[0x0][0x568] ;  /* 0x0000ad00ff0a77ac */ /* 0x000ee20008000a00 */
[----:B------:R-:W-:Y:S02]  /*89c0*/  IMAD.MOV.U32 R2, RZ, RZ, R4 ;  /* 0x000000ffff027224 */ /* 0x000fe400078e0004 */
[C---:B------:R-:W-:Y:S02]  /*89d0*/  IMAD R0, R25.reuse, UR9, R6 ;  /* 0x0000000919007c24 */ /* 0x040fe4000f8e0206 */
[----:B------:R-:W-:-:S04]  /*89e0*/  IMAD.WIDE.U32 R4, R25, UR8, R2 ;  /* 0x0000000819047c25 */ /* 0x000fc8000f8e0002 */
[----:B------:R-:W-:Y:S01]  /*89f0*/  IMAD.IADD R0, R0, 0x1, R5 ;  /* 0x0000000100007824 */ /* 0x000fe200078e0205 */
[----:B----4-:R-:W-:Y:S02]  /*8a00*/  ISETP.GE.AND P2, PT, R251, UR14, PT ;  /* 0x0000000efb007c0c */ /* 0x010fe4000bf46270 */
[----:B------:R-:W-:Y:S02]  /*8a10*/  ISETP.GE.AND P1, PT, R68, UR14, PT ;  /* 0x0000000e44007c0c */ /* 0x000fe4000bf26270 */
[----:B------:R-:W-:Y:S02]  /*8a20*/  ISETP.GE.AND P0, PT, R69, UR14, PT ;  /* 0x0000000e45007c0c */ /* 0x000fe4000bf06270 */
[----:B---3--:R-:W-:-:S04]  /*8a30*/  LEA R2, P3, R4, UR10, 0x1 ;  /* 0x0000000a04027c11 */ /* 0x008fc8000f8608ff */
[----:B------:R-:W-:-:S05]  /*8a40*/  LEA.HI.X R3, R4, UR11, R0, 0x1, P3 ;  /* 0x0000000b04037c11 */ /* 0x000fca00098f0c00 */
[----:B-1----:R4:W-:Y:S04]  /*8a50*/  @!P2 STG.E.128 desc[UR38][R2.64], R56 ;  /* 0x000000380200a986 */ /* 0x0029e8000c101d26 */
[----:B------:R4:W-:Y:S04]  /*8a60*/  @!P1 STG.E.128 desc[UR38][R2.64+0x80], R52 ;  /* 0x0000803402009986 */ /* 0x0009e8000c101d26 */
[----:B------:R4:W-:Y:S02]  /*8a70*/  @!P0 STG.E.128 desc[UR38][R2.64+0x100], R48 ;  /* 0x0001003002008986 */ /* 0x0009e4000c101d26 */
.L_x_23:
[----:B------:R-:W-:Y:S05]  /*8a80*/  BSYNC.RECONVERGENT B1 ;  /* 0x0000000000017941 */ /* 0x000fea0003800200 */
.L_x_1:
[----:B------:R-:W5:Y:S01]  /*8a90*/  LDCU UR9, c[0x0][0x438] ;  /* 0x00008700ff0977ac */ /* 0x000f620008000800 */
[----:B------:R-:W1:Y:S01]  /*8aa0*/  LDCU UR10, c[0x0][0x370] ;  /* 0x00006e00ff0a77ac */ /* 0x000e620008000800 */
[----:B-----5:R-:W-:-:S04]  /*8ab0*/  UIADD3 UR9, UPT, UPT, UR9, 0x3f, URZ ;  /* 0x0000003f09097890 */ /* 0x020fc8000fffe0ff */
[----:B------:R-:W-:Y:S02]  /*8ac0*/  USHF.R.S32.HI UR8, URZ, 0x1f, UR9 ;  /* 0x0000001fff087899 */ /* 0x000fe40008011409 */
[----:B-1----:R-:W-:Y:S02]  /*8ad0*/  UIADD3 UR41, UPT, UPT, UR10, UR41, URZ ;  /* 0x000000290a297290 */ /* 0x002fe4000fffe0ff */
[----:B------:R-:W-:Y:S01]  /*8ae0*/  ULEA.HI UR8, UR8, UR9, URZ, 0x6 ;  /* 0x0000000908087291 */ /* 0x000fe2000f8f30ff */
[----:B------:R-:W-:-:S03]  /*8af0*/  UMOV UR10, UR24 ;  /* 0x00000018000a7c82 */ /* 0x000fc60008000000 */
[----:B------:R-:W-:-:S04]  /*8b00*/  USHF.R.S32.HI UR8, URZ, 0x6, UR8 ;  /* 0x00000006ff087899 */ /* 0x000fc80008011408 */
[----:B------:R-:W-:-:S09]  /*8b10*/  UISETP.GE.AND UP0, UPT, UR41, UR8, UPT ;  /* 0x000000082900728c */ /* 0x000fd2000bf06270 */
[----:B------:R-:W-:Y:S05]  /*8b20*/  BRA.U !UP0, `(.L_x_64) ;  /* 0xffffff7508f87547 */ /* 0x000fea000b83ffff */
[----:B------:R-:W-:Y:S05]  /*8b30*/  EXIT ;  /* 0x000000000000794d */ /* 0x000fea0003800000 */
.L_x_65:
[----:B------:R-:W-:-:S00]  /*8b40*/  BRA `(.L_x_65) ;  /* 0xfffffffc00fc7947 */ /* 0x000fc0000383ffff */
[----:B------:R-:W-:-:S00]  /*8b50*/  NOP ;  /* 0x0000000000007918 */ /* 0x000fc00000000000 */
        /* <DEDUP_REMOVED lines=10> */
.L_x_1080:


//--------------------- .text._ZN5flash44flash_bwd_dq_dk_dv_loop_seqk_parallel_kernelI23Flash_bwd_kernel_traitsILi192ELi64ELi64ELi8ELi4ELi2ELi2ELb1ELb1EN7cutlass6half_tE19Flash_kernel_traitsILi192ELi64ELi64ELi8ES3_EELb0ELb1ELb0ELb0ELb0ELb1ELb0EEEvNS_16Flash_bwd_paramsE --------------------------
	.section	.text._ZN5flash44flash_bwd_dq_dk_dv_loop_seqk_parallel_kernelI23Flash_bwd_kernel_traitsILi192ELi64ELi64ELi8ELi4ELi2ELi2ELb1ELb1EN7cutlass6half_tE19Flash_kernel_traitsILi192ELi64ELi64ELi8ES3_EELb0ELb1ELb0ELb0ELb0ELb1ELb0EEEvNS_16Flash_bwd_paramsE,"ax",@progbits
	.align	128
        .global         _ZN5flash44flash_bwd_dq_dk_dv_loop_seqk_parallel_kernelI23Flash_bwd_kernel_traitsILi192ELi64ELi64ELi8ELi4ELi2ELi2ELb1ELb1EN7cutlass6half_tE19Flash_kernel_traitsILi192ELi64ELi64ELi8ES3_EELb0ELb1ELb0ELb0ELb0ELb1ELb0EEEvNS_16Flash_bwd_paramsE
        .type           _ZN5flash44flash_bwd_dq_dk_dv_loop_seqk_parallel_kernelI23Flash_bwd_kernel_traitsILi192ELi64ELi64ELi8ELi4ELi2ELi2ELb1ELb1EN7cutlass6half_tE19Flash_kernel_traitsILi192ELi64ELi64ELi8ES3_EELb0ELb1ELb0ELb0ELb0ELb1ELb0EEEvNS_16Flash_bwd_paramsE,@function
        .size           _ZN5flash44flash_bwd_dq_dk_dv_loop_seqk_parallel_kernelI23Flash_bwd_kernel_traitsILi192ELi64ELi64ELi8ELi4ELi2ELi2ELb1ELb1EN7cutlass6half_tE19Flash_kernel_traitsILi192ELi64ELi64ELi8ES3_EELb0ELb1ELb0ELb0ELb0ELb1ELb0EEEvNS_16Flash_bwd_paramsE,(.L_x_1081 - _ZN5flash44flash_bwd_dq_dk_dv_loop_seqk_parallel_kernelI23Flash_bwd_kernel_traitsILi192ELi64ELi64ELi8ELi4ELi2ELi2ELb1ELb1EN7cutlass6half_tE19Flash_kernel_traitsILi192ELi64ELi64ELi8ES3_EELb0ELb1ELb0ELb0ELb0ELb1ELb0EEEvNS_16Flash_bwd_paramsE)
        .other          _ZN5flash44flash_bwd_dq_dk_dv_loop_seqk_parallel_kernelI23Flash_bwd_kernel_traitsILi192ELi64ELi64ELi8ELi4ELi2ELi2ELb1ELb1EN7cutlass6half_tE19Flash_kernel_traitsILi192ELi64ELi64ELi8ES3_EELb0ELb1ELb0ELb0ELb0ELb1ELb0EEEvNS_16Flash_bwd_paramsE,@"STO_CUDA_ENTRY STV_DEFAULT"
_ZN5flash44flash_bwd_dq_dk_dv_loop_seqk_parallel_kernelI23Flash_bwd_kernel_traitsILi192ELi64ELi64ELi8ELi4ELi2ELi2ELb1ELb1EN7cutlass6half_tE19Flash_kernel_traitsILi192ELi64ELi64ELi8ES3_EELb0ELb1ELb0ELb0ELb0ELb1ELb0EEEvNS_16Flash_bwd_paramsE:
.text._ZN5flash44flash_bwd_dq_dk_dv_loop_seqk_parallel_kernelI23Flash_bwd_kernel_traitsILi192ELi64ELi64ELi8ELi4ELi2ELi2ELb1ELb1EN7cutlass6half_tE19Flash_kernel_traitsILi192ELi64ELi64ELi8ES3_EELb0ELb1ELb0ELb0ELb0ELb1ELb0EEEvNS_16Flash_bwd_paramsE:
        /* <DEDUP_REMOVED lines=49> */
.L_x_102:
        /* <DEDUP_REMOVED lines=52> */
.L_x_66:
        /* <DEDUP_REMOVED lines=34> */
.L_x_68:
[----:B------:R-:W1:Y:S01]  /*0870*/  LDCU.64 UR16, c[0x0][0x3b8] ;  /* 0x00007700ff1077ac */ /* 0x000e620008000a00 */
[----:B------:R-:W-:-:S04]  /*0880*/  UIADD3 UR8, UPT, UPT, UR44, UR45, URZ ;  /* 0x0000002d2c087290 */ /* 0x000fc8000fffe0ff */
[----:B-1----:R-:W-:Y:S02]  /*0890*/  UIMAD.WIDE.U32 UR50, UR8, UR16, URZ ;  /* 0x00000010083272a5 */ /* 0x002fe4000f8e00ff */
[----:B------:R-:W-:-:S04]  /*08a0*/  UIMAD UR8, UR8, UR17, URZ ;  /* 0x00000011080872a4 */ /* 0x000fc8000f8e02ff */
[----:B------:R-:W-:-:S06]  /*08b0*/  UIADD3 UR8, UPT, UPT, UR51, UR8, URZ ;  /* 0x0000000833087290 */ /* 0x000fcc000fffe0ff */
[----:B------:R-:W-:Y:S02]  /*08c0*/  MOV R23, UR8 ;  /* 0x0000000800177c02 */ /* 0x000fe40008000f00 */
.L_x_69:
        /* <DEDUP_REMOVED lines=43> */
.L_x_70:
[----:B------:R-:W1:Y:S01]  /*0b80*/  LDCU.64 UR14, c[0x0][0x3c0] ;  /* 0x00007800ff0e77ac */ /* 0x000e620008000a00 */
[----:B------:R-:W-:-:S04]  /*0b90*/  UIADD3 UR8, UPT, UPT, UR44, UR45, URZ ;  /* 0x0000002d2c087290 */ /* 0x000fc8000fffe0ff */
[----:B-1----:R-:W-:Y:S02]  /*0ba0*/  UIMAD.WIDE.U32 UR52, UR8, UR14, URZ ;  /* 0x0000000e083472a5 */ /* 0x002fe4000f8e00ff */
[----:B------:R-:W-:-:S04]  /*0bb0*/  UIMAD UR8, UR8, UR15, URZ ;  /* 0x0000000f080872a4 */ /* 0x000fc8000f8e02ff */
[----:B------:R-:W-:-:S06]  /*0bc0*/  UIADD3 UR8, UPT, UPT, UR53, UR8, URZ ;  /* 0x0000000835087290 */ /* 0x000fcc000fffe0ff */
[----:B------:R-:W-:-:S07]  /*0bd0*/  MOV R21, UR8 ;  /* 0x0000000800157c02 */ /* 0x000fce0008000f00 */
.L_x_71:
        /* <DEDUP_REMOVED lines=28> */
.L_x_72:
[----:B------:R-:W-:Y:S02]  /*0da0*/  IMAD R0, R5, UR21, RZ ;  /* 0x0000001505007c24 */ /* 0x000fe4000f8e02ff */
[----:B------:R-:W-:-:S05]  /*0db0*/  IMAD.WIDE.U32 R2, R4, UR21, RZ ;  /* 0x0000001504027c25 */ /* 0x000fca000f8e00ff */
[----:B------:R-:W-:Y:S02]  /*0dc0*/  IADD3 R7, PT, PT, R3, R0, RZ ;  /* 0x0000000003077210 */ /* 0x000fe40007ffe0ff */
[----:B------:R-:W-:-:S07]  /*0dd0*/  MOV R6, R2 ;  /* 0x0000000200067202 */ /* 0x000fce0000000f00 */
.L_x_73:
        /* <DEDUP_REMOVED lines=20> */
.L_x_74:
[----:B------:R-:W1:Y:S01]  /*0f20*/  LDCU UR55, c[0x0][0x434] ;  /* 0x00008680ff3777ac */ /* 0x000e620008000800 */
[----:B------:R-:W-:-:S04]  /*0f30*/  UIMAD UR8, UR41, UR22, UR28 ;  /* 0x00000016290872a4 */ /* 0x000fc8000f8e021c */
[----:B-1----:R-:W-:-:S12]  /*0f40*/  UIMAD UR55, UR8, UR55, URZ ;  /* 0x00000037083772a4 */ /* 0x002fd8000f8e02ff */
.L_x_75:
        /* <DEDUP_REMOVED lines=10> */
.L_x_76:
[----:B------:R-:W1:Y:S01]  /*0ff0*/  LDCU UR54, c[0x0][0x444] ;  /* 0x00008880ff3677ac */ /* 0x000e620008000800 */
[----:B------:R-:W-:-:S04]  /*1000*/  UIMAD UR8, UR41, UR22, UR28 ;  /* 0x00000016290872a4 */ /* 0x000fc8000f8e021c */
[----:B-1----:R-:W-:-:S12]  /*1010*/  UIMAD UR54, UR8, UR54, URZ ;  /* 0x00000036083672a4 */ /* 0x002fd8000f8e02ff */
.L_x_77:
[----:B------:R-:W1:Y:S01]  /*1020*/  LDCU UR9, c[0x0][0x508] ;  /* 0x0000a100ff0977ac */ /* 0x000e620008000800 */
[----:B------:R-:W2:Y:S01]  /*1030*/  S2R R25, SR_TID.X ;  /* 0x0000000000197919 */ /* 0x000ea20000002100 */
[----:B------:R-:W3:Y:S01]  /*1040*/  LDC.64 R14, c[0x0][0x3b0] ;  /* 0x0000ec00ff0e7b82 */ /* 0x000ee20000000a00 */
[----:B------:R-:W-:Y:S01]  /*1050*/  IMAD R20, R11, UR22, RZ ;  /* 0x000000160b147c24 */ /* 0x000fe2000f8e02ff */
[----:B------:R-:W-:Y:S01]  /*1060*/  UIADD3 UR53, UPT, UPT, UR34, UR46, URZ ;  /* 0x0000002e22357290 */ /* 0x000fe2000fffe0ff */
[----:B------:R-:W-:Y:S01]  /*1070*/  IMAD.MOV.U32 R11, RZ, RZ, RZ ;  /* 0x000000ffff0b7224 */ /* 0x000fe200078e00ff */
[----:B------:R-:W-:Y:S01]  /*1080*/  ISETP.NE.AND P5, PT, RZ, UR56, PT ;  /* 0x00000038ff007c0c */ /* 0x000fe2000bfa5270 */
[----:B------:R-:W4:Y:S01]  /*1090*/  LDCU.64 UR56, c[0x0][0x5e8] ;  /* 0x0000bd00ff3877ac */ /* 0x000f220008000a00 */
[----:B------:R-:W-:Y:S02]  /*10a0*/  BSSY.RECONVERGENT B1, `(.L_x_67) ;  /* 0x000067c000017945 */ /* 0x000fe40003800200 */
        /* <DEDUP_REMOVED lines=19> */
[----:B------:R-:W-:Y:S01]  /*11e0*/  UISETP.GT.AND UP0, UPT, UR47, UR51, UPT ;  /* 0x000000332f00728c */ /* 0x000fe2000bf04270 */
[----:B-1----:R-:W-:Y:S01]  /*11f0*/  IMAD.U32 R3, RZ, RZ, UR8 ;  /* 0x00000008ff037e24 */ /* 0x002fe2000f8e00ff */
[----:B------:R-:W-:Y:S01]  /*1200*/  UIMAD UR21, UR19, UR8, URZ ;  /* 0x00000008131572a4 */ /* 0x000fe2000f8e02ff */
[----:B------:R-:W-:-:S02]  /*1210*/  MOV R0, UR10 ;  /* 0x0000000a00007c02 */ /* 0x000fc40008000f00 */
[----:B------:R-:W-:Y:S01]  /*1220*/  IMAD.WIDE.U32 R2, R3, UR49, R4 ;  /* 0x0000003103027c25 */ /* 0x000fe2000f8e0004 */
[----:B------:R-:W-:Y:S01]  /*1230*/  SHF.R.S32.HI R4, RZ, 0x1f, R9 ;  /* 0x0000001fff047819 */ /* 0x000fe20000011409 */
[----:B------:R-:W-:Y:S01]  /*1240*/  UIMAD UR21, UR49, UR9, UR21 ;  /* 0x00000009311572a4 */ /* 0x000fe2000f8e0215 */
[----:B------:R-:W-:Y:S01]  /*1250*/  SHF.R.U32.HI R5, RZ, 0x5, R25 ;  /* 0x00000005ff057819 */ /* 0x000fe20000011619 */
[----:B--2---:R-:W-:Y:S01]  /*1260*/  UIMAD.WIDE UR58, UR55, 0x4, UR58 ;  /* 0x00000004373a78a5 */ /* 0x004fe2000f8e023a */
[----:B------:R-:W-:Y:S02]  /*1270*/  LOP3.LUT R9, R25, 0x1f, RZ, 0xc0, !PT ;  /* 0x0000001f19097812 */ /* 0x000fe400078ec0ff */
[----:B------:R-:W-:Y:S01]  /*1280*/  IADD3.X R19, PT, PT, R8, R7, R4, P1, P0 ;  /* 0x0000000708137210 */ /* 0x000fe20000fe0404 */
[----:B------:R-:W-:Y:S02]  /*1290*/  VIADD R3, R3, UR21 ;  /* 0x0000001503037c36 */ /* 0x000fe40008000000 */
[----:B------:R-:W-:-:S02]  /*12a0*/  IMAD R9, R20, R5, R9 ;  /* 0x0000000514097224 */ /* 0x000fc400078e0209 */
[----:B---3--:R-:W-:-:S04]  /*12b0*/  IMAD.WIDE.U32 R4, R14, UR49, R10 ;  /* 0x000000310e047c25 */ /* 0x008fc8000f8e000a */
[----:B------:R-:W-:Y:S01]  /*12c0*/  IMAD R8, R14, UR19, RZ ;  /* 0x000000130e087c24 */ /* 0x000fe2000f8e02ff */
[----:B------:R-:W-:Y:S01]  /*12d0*/  IADD3 R4, P0, PT, R4, UR18, RZ ;  /* 0x0000001204047c10 */ /* 0x000fe2000ff1e0ff */
[----:B------:R-:W-:Y:S01]  /*12e0*/  IMAD.WIDE.U32 R2, R0, UR28, R2 ;  /* 0x0000001c00027c25 */ /* 0x000fe2000f8e0002 */
[----:B------:R-:W1:Y:S03]  /*12f0*/  LDCU.64 UR18, c[0x0][0x550] ;  /* 0x0000aa00ff1277ac */ /* 0x000e660008000a00 */
[----:B------:R-:W-:Y:S01]  /*1300*/  IMAD.U32 R0, RZ, RZ, UR11 ;  /* 0x0000000bff007e24 */ /* 0x000fe2000f8e00ff */
[----:B------:R-:W2:Y:S01]  /*1310*/  LDCU.64 UR10, c[0x0][0x570] ;  /* 0x0000ae00ff0a77ac */ /* 0x000ea20008000a00 */
[----:B-----5:R-:W-:-:S04]  /*1320*/  IMAD.WIDE.U32 R6, R16, UR26, RZ ;  /* 0x0000001a10067c25 */ /* 0x020fc8000f8e00ff */
[----:B------:R-:W-:Y:S02]  /*1330*/  IMAD R8, R15, UR49, R8 ;  /* 0x000000310f087c24 */ /* 0x000fe4000f8e0208 */
[----:B------:R-:W-:Y:S01]  /*1340*/  IMAD R3, R0, UR28, R3 ;  /* 0x0000001c00037c24 */ /* 0x000fe2000f8e0203 */
[----:B------:R-:W-:Y:S01]  /*1350*/  SEL R0, R6, RZ, P5 ;  /* 0x000000ff06007207 */ /* 0x000fe20002800000 */
[----:B----4-:R-:W-:Y:S01]  /*1360*/  IMAD.U32 R6, RZ, RZ, UR22 ;  /* 0x00000016ff067e24 */ /* 0x010fe2000f8e00ff */
[----:B------:R-:W-:Y:S01]  /*1370*/  IADD3.X R5, PT, PT, R5, UR20, R8, P0, !PT ;  /* 0x0000001405057c10 */ /* 0x000fe200087fe408 */
[----:B------:R-:W-:Y:S01]  /*1380*/  IMAD R13, R17, UR26, R7 ;  /* 0x0000001a110d7c24 */ /* 0x000fe2000f8e0207 */
[----:B------:R-:W3:Y:S01]  /*1390*/  LDCU.64 UR20, c[0x0][0x380] ;  /* 0x00007000ff1477ac */ /* 0x000ee20008000a00 */
[----:B------:R-:W-:Y:S01]  /*13a0*/  IADD3 R16, P1, P0, R9, R18, R0 ;  /* 0x0000001209107210 */ /* 0x000fe2000783e000 */
[----:B------:R-:W-:Y:S01]  /*13b0*/  IMAD.SHL.U32 R8, R20, 0x40, RZ ;  /* 0x0000004014087824 */ /* 0x000fe200078e00ff */
[----:B------:R-:W-:Y:S01]  /*13c0*/  MOV R0, UR23 ;  /* 0x0000001700007c02 */ /* 0x000fe20008000f00 */
[----:B------:R-:W-:Y:S01]  /*13d0*/  IMAD.WIDE.U32 R6, R6, UR28, R4 ;  /* 0x0000001c06067c25 */ /* 0x000fe2000f8e0004 */
[----:B------:R-:W-:Y:S01]  /*13e0*/  SHF.R.S32.HI R9, RZ, 0x1f, R9 ;  /* 0x0000001fff097819 */ /* 0x000fe20000011409 */
[----:B------:R-:W-:-:S02]  /*13f0*/  USHF.L.U64.HI UR22, UR8, 0x5, UR9 ;  /* 0x0000000508167899 */ /* 0x000fc40008010209 */
[----:B------:R-:W-:Y:S01]  /*1400*/  IMAD.WIDE.U32 R4, R24, UR8, R2 ;  /* 0x0000000818047c25 */ /* 0x000fe2000f8e0002 */
[----:B------:R-:W-:Y:S02]  /*1410*/  SEL R2, R13, RZ, P5 ;  /* 0x000000ff0d027207 */ /* 0x000fe40002800000 */
[----:B------:R-:W-:Y:S01]  /*1420*/  SHF.L.U64.HI R13, R14, 0x5, R15 ;  /* 0x000000050e0d7819 */ /* 0x000fe2000001020f */
[----:B------:R-:W-:Y:S01]  /*1430*/  IMAD R3, R0, UR28, R7 ;  /* 0x0000001c00037c24 */ /* 0x000fe2000f8e0207 */
[----:B------:R-:W-:Y:S01]  /*1440*/  IADD3.X R9, PT, PT, R9, R19, R2, P1, P0 ;  /* 0x0000001309097210 */ /* 0x000fe20000fe0402 */
[----:B------:R-:W-:Y:S01]  /*1450*/  IMAD.MOV.U32 R2, RZ, RZ, R6 ;  /* 0x000000ffff027224 */ /* 0x000fe200078e0006 */
[----:B-1----:R-:W-:Y:S01]  /*1460*/  LEA R32, P2, R4, UR18, 0x1 ;  /* 0x0000001204207c11 */ /* 0x002fe2000f8408ff */
[----:B------:R-:W-:Y:S01]  /*1470*/  IMAD R0, R24, UR9, R5 ;  /* 0x0000000918007c24 */ /* 0x000fe2000f8e0205 */
[----:B------:R-:W-:Y:S01]  /*1480*/  IADD3 R5, P0, PT, R8, R16, RZ ;  /* 0x0000001008057210 */ /* 0x000fe20007f1e0ff */
[----:B------:R-:W-:Y:S01]  /*1490*/  IMAD.WIDE.U32 R2, R24, R14, R2 ;  /* 0x0000000e18027225 */ /* 0x000fe200078e0002 */
[----:B------:R-:W-:-:S02]  /*14a0*/  USHF.L.U32 UR18, UR8, 0x5, URZ ;  /* 0x0000000508127899 */ /* 0x000fc400080006ff */
[----:B------:R-:W-:Y:S01]  /*14b0*/  LEA.HI.X R33, R4, UR19, R0, 0x1, P2 ;  /* 0x0000001304217c11 */ /* 0x000fe200090f0c00 */
[----:B------:R-:W-:Y:S01]  /*14c0*/  IMAD R0, R24, R15, R3 ;  /* 0x0000000f18007224 */ /* 0x000fe200078e0203 */
[----:B------:R-:W-:Y:S01]  /*14d0*/  LEA.HI.X.SX32 R4, R8, R9, 0x1, P0 ;  /* 0x0000000908047211 */ /* 0x000fe200000f0eff */
[----:B------:R-:W-:Y:S01]  /*14e0*/  IMAD.SHL.U32 R9, R14, 0x20, RZ ;  /* 0x000000200e097824 */ /* 0x000fe200078e00ff */
[C---:B--2---:R-:W-:Y:S01]  /*14f0*/  LEA R28, P0, R5.reuse, UR10, 0x2 ;  /* 0x0000000a051c7c11 */ /* 0x044fe2000f8010ff */
[----:B------:R1:W-:Y:S01]  /*1500*/  STL.64 [R1+0x48], R32 ;  /* 0x0000482001007387 */ /* 0x0003e20000100a00 */
[C---:B---3--:R-:W-:Y:S01]  /*1510*/  LEA R30, P1, R2.reuse, UR20, 0x1 ;  /* 0x00000014021e7c11 */ /* 0x048fe2000f8208ff */
[----:B------:R-:W-:Y:S01]  /*1520*/  UMOV UR20, UR56 ;  /* 0x0000003800147c82 */ /* 0x000fe20008000000 */
[----:B------:R-:W-:Y:S01]  /*1530*/  LEA.HI.X R29, R5, UR11, R4, 0x2, P0 ;  /* 0x0000000b051d7c11 */ /* 0x000fe200080f1404 */
[----:B------:R-:W-:Y:S01]  /*1540*/  UMOV UR19, UR57 ;  /* 0x0000003900137c82 */ /* 0x000fe20008000000 */
[----:B------:R-:W-:-:S02]  /*1550*/  LEA.HI.X R31, R2, UR21, R0, 0x1, P1 ;  /* 0x00000015021f7c11 */ /* 0x000fc400088f0c00 */
[C---:B------:R-:W-:Y:S01]  /*1560*/  IADD3 R17, P0, PT, R24.reuse, 0x20, RZ ;  /* 0x0000002018117810 */ /* 0x040fe20007f1e0ff */
[----:B------:R1:W-:Y:S01]  /*1570*/  STL.64 [R1+0x30], R28 ;  /* 0x0000301c01007387 */ /* 0x0003e20000100a00 */
[----:B------:R-:W-:-:S03]  /*1580*/  IADD3 R14, PT, PT, R24, 0x20, RZ ;  /* 0x00000020180e7810 */ /* 0x000fc60007ffe0ff */
[----:B------:R1:W-:Y:S01]  /*1590*/  STL.64 [R1+0x40], R30 ;  /* 0x0000401e01007387 */ /* 0x0003e20000100a00 */
[----:B------:R-:W-:Y:S01]  /*15a0*/  IMAD.X R20, RZ, RZ, RZ, P0 ;  /* 0x000000ffff147224 */ /* 0x000fe200000e06ff */
[----:B------:R-:W-:Y:S06]  /*15b0*/  BRA.U UP0, `(.L_x_78) ;  /* 0x0000000500d07547 */ /* 0x000fec000b800000 */
        /* <DEDUP_REMOVED lines=13> */
.L_x_79:
[----:B------:R-:W2:Y:S01]  /*1690*/  LDCU.64 UR14, c[0x0][0x5c0] ;  /* 0x0000b800ff0e77ac */ /* 0x000ea20008000a00 */
[----:B------:R-:W-:-:S04]  /*16a0*/  UIADD3 UR8, UPT, UPT, UR44, UR45, URZ ;  /* 0x0000002d2c087290 */ /* 0x000fc8000fffe0ff */
[----:B--2---:R-:W-:Y:S02]  /*16b0*/  UIMAD.WIDE.U32 UR18, UR8, UR14, URZ ;  /* 0x0000000e081272a5 */ /* 0x004fe4000f8e00ff */
[----:B------:R-:W-:-:S04]  /*16c0*/  UIMAD UR8, UR8, UR15, URZ ;  /* 0x0000000f080872a4 */ /* 0x000fc8000f8e02ff */
[----:B------:R-:W-:-:S06]  /*16d0*/  UIADD3 UR8, UPT, UPT, UR19, UR8, URZ ;  /* 0x0000000813087290 */ /* 0x000fcc000fffe0ff */
[----:B------:R-:W-:Y:S02]  /*16e0*/  MOV R0, UR8 ;  /* 0x0000000800007c02 */ /* 0x000fe40008000f00 */
.L_x_80:
        /* <DEDUP_REMOVED lines=13> */
.L_x_81:
[----:B------:R-:W2:Y:S01]  /*17c0*/  LDCU.64 UR10, c[0x0][0x5c8] ;  /* 0x0000b900ff0a77ac */ /* 0x000ea20008000a00 */
[----:B------:R-:W-:-:S04]  /*17d0*/  UIADD3 UR44, UPT, UPT, UR44, UR45, URZ ;  /* 0x0000002d2c2c7290 */ /* 0x000fc8000fffe0ff */
[----:B--2---:R-:W-:Y:S02]  /*17e0*/  UIMAD.WIDE.U32 UR16, UR44, UR10, URZ ;  /* 0x0000000a2c1072a5 */ /* 0x004fe4000f8e00ff */
[----:B------:R-:W-:-:S04]  /*17f0*/  UIMAD UR44, UR44, UR11, URZ ;  /* 0x0000000b2c2c72a4 */ /* 0x000fc8000f8e02ff */
[----:B------:R-:W-:-:S06]  /*1800*/  UIADD3 UR44, UPT, UPT, UR17, UR44, URZ ;  /* 0x0000002c112c7290 */ /* 0x000fcc000fffe0ff */
[----:B------:R-:W-:-:S07]  /*1810*/  MOV R8, UR44 ;  /* 0x0000002c00087c02 */ /* 0x000fce0008000f00 */
.L_x_82:
        /* <DEDUP_REMOVED lines=16> */
[----:B------:R-:W2:Y:S01]  /*1920*/  LDCU.64 UR8, c[0x0][0x560] ;  /* 0x0000ac00ff0877ac */ /* 0x000ea20008000a00 */
[----:B------:R-:W-:Y:S02]  /*1930*/  MOV R2, R4 ;  /* 0x0000000400027202 */ /* 0x000fe40000000f00 */
[----:B------:R-:W-:-:S03]  /*1940*/  MOV R3, R0 ;  /* 0x0000000000037202 */ /* 0x000fc60000000f00 */
[----:B------:R-:W-:-:S04]  /*1950*/  IMAD.WIDE.U32 R6, R24, UR14, R2 ;  /* 0x0000000e18067c25 */ /* 0x000fc8000f8e0002 */
[----:B------:R-:W-:Y:S01]  /*1960*/  IMAD R3, R24, UR15, R7 ;  /* 0x0000000f18037c24 */ /* 0x000fe2000f8e0207 */
[----:B--2---:R-:W-:-:S04]  /*1970*/  LEA R2, P0, R6, UR8, 0x1 ;  /* 0x0000000806027c11 */ /* 0x004fc8000f8008ff */
[----:B------:R-:W-:-:S05]  /*1980*/  LEA.HI.X R3, R6, UR9, R3, 0x1, P0 ;  /* 0x0000000906037c11 */ /* 0x000fca00080f0c03 */
[----:B------:R2:W-:Y:S04]  /*1990*/  STG.E.128 desc[UR38][R2.64], RZ ;  /* 0x000000ff02007986 */ /* 0x0005e8000c101d26 */
[----:B------:R2:W-:Y:S04]  /*19a0*/  STG.E.128 desc[UR38][R2.64+0x80], RZ ;  /* 0x000080ff02007986 */ /* 0x0005e8000c101d26 */
[----:B------:R2:W-:Y:S02]  /*19b0*/  STG.E.128 desc[UR38][R2.64+0x100], RZ ;  /* 0x000100ff02007986 */ /* 0x0005e4000c101d26 */
.L_x_84:
[----:B------:R-:W-:Y:S05]  /*19c0*/  BSYNC.RECONVERGENT B0 ;  /* 0x0000000000007941 */ /* 0x000fea0003800200 */
.L_x_83:
[----:B------:R-:W-:Y:S04]  /*19d0*/  BSSY.RECONVERGENT B0, `(.L_x_85) ;  /* 0x000000d000007945 */ /* 0x000fe80003800200 */
[----:B------:R-:W-:Y:S05]  /*19e0*/  @P1 BRA `(.L_x_86) ;  /* 0x00000000002c1947 */ /* 0x000fea0003800000 */
[----:B------:R-:W3:Y:S01]  /*19f0*/  LDCU.64 UR8, c[0x0][0x560] ;  /* 0x0000ac00ff0877ac */ /* 0x000ee20008000a00 */
[----:B------:R-:W-:Y:S01]  /*1a00*/  MOV R5, R0 ;  /* 0x0000000000057202 */ /* 0x000fe20000000f00 */
[----:B--2---:R-:W-:Y:S02]  /*1a10*/  IMAD R2, R20, UR14, RZ ;  /* 0x0000000e14027c24 */ /* 0x004fe4000f8e02ff */
[----:B------:R-:W-:-:S04]  /*1a20*/  IMAD.WIDE.U32 R4, R17, UR14, R4 ;  /* 0x0000000e11047c25 */ /* 0x000fc8000f8e0004 */
[----:B------:R-:W-:-:S05]  /*1a30*/  IMAD R0, R17, UR15, R2 ;  /* 0x0000000f11007c24 */ /* 0x000fca000f8e0202 */
[----:B------:R-:W-:Y:S02]  /*1a40*/  IADD3 R0, PT, PT, R5, R0, RZ ;  /* 0x0000000005007210 */ /* 0x000fe40007ffe0ff */
[----:B---3--:R-:W-:-:S04]  /*1a50*/  LEA R2, P0, R4, UR8, 0x1 ;  /* 0x0000000804027c11 */ /* 0x008fc8000f8008ff */
[----:B------:R-:W-:-:S05]  /*1a60*/  LEA.HI.X R3, R4, UR9, R0, 0x1, P0 ;  /* 0x0000000904037c11 */ /* 0x000fca00080f0c00 */
[----:B------:R3:W-:Y:S04]  /*1a70*/  STG.E.128 desc[UR38][R2.64], RZ ;  /* 0x000000ff02007986 */ /* 0x0007e8000c101d26 */
[----:B------:R3:W-:Y:S04]  /*1a80*/  STG.E.128 desc[UR38][R2.64+0x80], RZ ;  /* 0x000080ff02007986 */ /* 0x0007e8000c101d26 */
[----:B------:R3:W-:Y:S02]  /*1a90*/  STG.E.128 desc[UR38][R2.64+0x100], RZ ;  /* 0x000100ff02007986 */ /* 0x0007e4000c101d26 */
.L_x_86:
[----:B------:R-:W-:Y:S05]  /*1aa0*/  BSYNC.RECONVERGENT B0 ;  /* 0x0000000000007941 */ /* 0x000fea0003800200 */
.L_x_85:
        /* <DEDUP_REMOVED lines=23> */
.L_x_88:
[----:B------:R-:W-:Y:S05]  /*1c20*/  BSYNC.RECONVERGENT B0 ;  /* 0x0000000000007941 */ /* 0x000fea0003800200 */
.L_x_87:
        /* <DEDUP_REMOVED lines=11> */
[----:B------:R2:W-:Y:S01]  /*1ce0*/  STG.E.128 desc[UR38][R2.64+0x100], RZ ;  /* 0x000100ff02007986 */ /* 0x0005e2000c101d26 */
[----:B------:R-:W-:Y:S05]  /*1cf0*/  BRA `(.L_x_89) ;  /* 0x0000005800d87947 */ /* 0x000fea0003800000 */
.L_x_78:
[----:B------:R-:W2:Y:S01]  /*1d00*/  LDCU.64 UR10, c[0x0][0x3d8] ;  /* 0x00007b00ff0a77ac */ /* 0x000ea20008000a00 */
[----:B------:R-:W-:Y:S01]  /*1d10*/  IMAD.U32 R0, RZ, RZ, UR14 ;  /* 0x0000000eff007e24 */ /* 0x000fe2000f8e00ff */
[----:B-1----:R-:W-:Y:S01]  /*1d20*/  SHF.R.U32.HI R28, RZ, 0x1, R25 ;  /* 0x00000001ff1c7819 */ /* 0x002fe20000011619 */
[----:B------:R-:W-:Y:S01]  /*1d30*/  IMAD.U32 R2, RZ, RZ, UR16 ;  /* 0x00000010ff027e24 */ /* 0x000fe2000f8e00ff */
[----:B------:R-:W-:Y:S01]  /*1d40*/  UIADD3 UR21, UPT, UPT, -UR34, UR37, URZ ;  /* 0x0000002522157290 */ /* 0x000fe2000fffe1ff */
[----:B------:R-:W-:Y:S01]  /*1d50*/  IMAD.WIDE.U32 R4, R0, UR34, R10 ;  /* 0x0000002200047c25 */ /* 0x000fe2000f8e000a */
[----:B------:R-:W1:Y:S01]  /*1d60*/  LDCU.64 UR8, c[0x0][0x3d0] ;  /* 0x00007a00ff0877ac */ /* 0x000e620008000a00 */
[----:B------:R-:W-:Y:S02]  /*1d70*/  SHF.R.U32.HI R27, RZ, 0x2, R25 ;  /* 0x00000002ff1b7819 */ /* 0x000fe40000011619 */
[----:B------:R-:W-:Y:S01]  /*1d80*/  IMAD.WIDE.U32 R2, R2, UR34, R10 ;  /* 0x0000002202027c25 */ /* 0x000fe2000f8e000a */
[----:B------:R-:W-:Y:S01]  /*1d90*/  UIMAD UR23, UR31, UR14, URZ ;  /* 0x0000000e1f1772a4 */ /* 0x000fe2000f8e02ff */
[----:B------:R-:W-:Y:S01]  /*1da0*/  ISETP.GE.AND P4, PT, R24, UR21, PT ;  /* 0x0000001518007c0c */ /* 0x000fe2000bf86270 */
[----:B------:R-:W-:Y:S01]  /*1db0*/  UIMAD UR31, UR31, UR16, URZ ;  /* 0x000000101f1f72a4 */ /* 0x000fe2000f8e02ff */
[----:B------:R-:W-:Y:S01]  /*1dc0*/  IADD3 R6, P0, PT, R4, UR52, RZ ;  /* 0x0000003404067c10 */ /* 0x000fe2000ff1e0ff */
[----:B------:R-:W-:Y:S01]  /*1dd0*/  UIMAD UR23, UR34, UR15, UR23 ;  /* 0x0000000f221772a4 */ /* 0x000fe2000f8e0217 */
[----:B------:R-:W-:Y:S01]  /*1de0*/  ISETP.GE.AND P3, PT, R14, UR21, PT ;  /* 0x000000150e007c0c */ /* 0x000fe2000bf66270 */
[----:B------:R-:W-:Y:S01]  /*1df0*/  UIADD3 UR49, UPT, UPT, -UR49, UR46, URZ ;  /* 0x0000002e31317290 */ /* 0x000fe2000fffe1ff */
[----:B------:R-:W-:Y:S01]  /*1e00*/  IMAD.U32 R10, RZ, RZ, UR18 ;  /* 0x00000012ff0a7e24 */ /* 0x000fe2000f8e00ff */
[----:B------:R-:W-:Y:S01]  /*1e10*/  UIMAD UR31, UR34, UR17, UR31 ;  /* 0x00000011221f72a4 */ /* 0x000fe2000f8e021f */
[----:B------:R-:W-:Y:S01]  /*1e20*/  @P5 BAR.SYNC.DEFER_BLOCKING 0x0 ;  /* 0x0000000000005b1d */ /* 0x000fe20000010000 */
[----:B------:R-:W-:-:S02]  /*1e30*/  IADD3.X R7, PT, PT, R21, UR23, R5, P0, !PT ;  /* 0x0000001715077c10 */ /* 0x000fc400087fe405 */
[----:B------:R-:W-:Y:S01]  /*1e40*/  IADD3 R4, P0, PT, R2, UR50, RZ ;  /* 0x0000003202047c10 */ /* 0x000fe2000ff1e0ff */
[----:B--2---:R-:W-:Y:S01]  /*1e50*/  IMAD R2, R22, UR10, RZ ;  /* 0x0000000a16027c24 */ /* 0x004fe2000f8e02ff */
[----:B------:R-:W-:-:S03]  /*1e60*/  ISETP.GE.AND P2, PT, R14, UR49, PT ;  /* 0x000000310e007c0c */ /* 0x000fc6000bf46270 */
[----:B------:R-:W2:Y:S01]  /*1e70*/  @!P4 LDC.64 R18, c[0x0][0x390] ;  /* 0x0000e400ff12cb82 */ /* 0x000ea20000000a00 */
[----:B-1----:R-:W-:Y:S01]  /*1e80*/  IMAD R0, R22, UR8, RZ ;  /* 0x0000000816007c24 */ /* 0x002fe2000f8e02ff */
[----:B------:R-:W-:Y:S01]  /*1e90*/  IADD3.X R5, PT, PT, R23, UR31, R3, P0, !PT ;  /* 0x0000001f17057c10 */ /* 0x000fe200087fe403 */
[----:B------:R-:W-:Y:S01]  /*1ea0*/  IMAD R8, R12, UR11, R2 ;  /* 0x0000000b0c087c24 */ /* 0x000fe2000f8e0202 */
[----:B------:R-:W-:Y:S01]  /*1eb0*/  LOP3.LUT R16, R26, 0x1f8, RZ, 0xc0, !PT ;  /* 0x000001f81a107812 */ /* 0x000fe200078ec0ff */
[----:B------:R-:W-:Y:S01]  /*1ec0*/  IMAD.WIDE.U32 R2, R12, UR10, R6 ;  /* 0x0000000a0c027c25 */ /* 0x000fe2000f8e0006 */
[----:B------:R-:W-:Y:S01]  /*1ed0*/  ISETP.GE.AND P5, PT, R24, UR49, PT ;  /* 0x0000003118007c0c */ /* 0x000fe2000bfa6270 */
[----:B------:R-:W1:Y:S01]  /*1ee0*/  LDCU UR10, c[0x0][0x590] ;  /* 0x0000b200ff0a77ac */ /* 0x000e620008000800 */
[----:B------:R-:W3:Y:S01]  /*1ef0*/  @!P3 LDC.64 R22, c[0x0][0x390] ;  /* 0x0000e400ff16bb82 */ /* 0x000ee20000000a00 */
[----:B------:R-:W-:Y:S01]  /*1f00*/  IMAD R6, R12, UR9, R0 ;  /* 0x000000090c067c24 */ /* 0x000fe2000f8e0200 */
[----:B------:R-:W-:Y:S01]  /*1f10*/  LOP3.LUT R0, R28, 0x30, RZ, 0xc0, !PT ;  /* 0x000000301c007812 */ /* 0x000fe200078ec0ff */
[----:B------:R-:W-:Y:S01]  /*1f20*/  IMAD.U32 R14, RZ, RZ, UR18 ;  /* 0x00000012ff0e7e24 */ /* 0x000fe2000f8e00ff */
[----:B------:R-:W-:Y:S01]  /*1f30*/  LOP3.LUT R16, R16, 0x38, R25, 0x78, !PT ;  /* 0x0000003810107812 */ /* 0x000fe200078e7819 */
[----:B------:R-:W-:Y:S01]  /*1f40*/  IMAD.WIDE.U32 R4, R12, UR8, R4 ;  /* 0x000000080c047c25 */ /* 0x000fe2000f8e0004 */
[----:B------:R-:W-:-:S02]  /*1f50*/  LOP3.LUT R68, R0, 0x7, R27, 0xf8, !PT ;  /* 0x0000000700447812 */ /* 0x000fc400078ef81b */
[----:B------:R-:W-:Y:S02]  /*1f60*/  CS2R R142, SRZ ;  /* 0x00000000008e7805 */ /* 0x000fe4000001ff00 */
[----:B------:R-:W-:Y:S01]  /*1f70*/  @!P2 LEA R12, P0, R9, R30, 0x1 ;  /* 0x0000001e090ca211 */ /* 0x000fe200078008ff */
[----:B------:R-:W-:Y:S01]  /*1f80*/  IMAD.U32 R7, RZ, RZ, UR22 ;  /* 0x00000016ff077e24 */ /* 0x000fe2000f8e00ff */
[----:B------:R-:W-:Y:S01]  /*1f90*/  @!P2 LEA R14, P1, R14, R32, 0x1 ;  /* 0x000000200e0ea211 */ /* 0x000fe200078208ff */
[----:B------:R-:W-:Y:S01]  /*1fa0*/  IMAD.IADD R3, R3, 0x1, R8 ;  /* 0x0000000103037824 */ /* 0x000fe200078e0208 */
[----:B------:R-:W-:Y:S01]  /*1fb0*/  @!P2 LEA.HI.X R13, R9, R31, R13, 0x1, P0 ;  /* 0x0000001f090da211 */ /* 0x000fe200000f0c0d */
[----:B------:R-:W-:Y:S01]  /*1fc0*/  VIADD R0, R68, 0x8 ;  /* 0x0000000844007836 */ /* 0x000fe20000000000 */
[----:B------:R-:W-:Y:S01]  /*1fd0*/  @!P2 LEA.HI.X R15, R10, R33, R7, 0x1, P1 ;  /* 0x000000210a0fa211 */ /* 0x000fe200008f0c07 */
[--C-:B------:R-:W-:Y:S01]  /*1fe0*/  @!P3 IMAD.MOV.U32 R8, RZ, RZ, R2.reuse ;  /* 0x000000ffff08b224 */ /* 0x100fe200078e0002 */
[----:B------:R-:W-:Y:S01]  /*1ff0*/  STL [R1+0x54], R68 ;  /* 0x0000544401007387 */ /* 0x000fe20000100800 */
[--C-:B------:R-:W-:Y:S01]  /*2000*/  @!P3 IMAD.MOV.U32 R9, RZ, RZ, R3.reuse ;  /* 0x000000ffff09b224 */ /* 0x100fe200078e0003 */
[----:B------:R-:W-:Y:S01]  /*2010*/  ISETP.GE.AND P1, PT, R0, UR49, PT ;  /* 0x0000003100007c0c */ /* 0x000fe2000bf26270 */
[----:B------:R-:W-:Y:S01]  /*2020*/  @!P4 IMAD.WIDE.U32 R2, R24, UR14, R2 ;  /* 0x0000000e1802cc25 */ /* 0x000fe2000f8e0002 */
[----:B------:R-:W-:-:S02]  /*2030*/  CS2R R140, SRZ ;  /* 0x00000000008c7805 */ /* 0x000fc4000001ff00 */
[----:B------:R-:W-:Y:S02]  /*2040*/  CS2R R146, SRZ ;  /* 0x0000000000927805 */ /* 0x000fe4000001ff00 */
[----:B------:R-:W-:Y:S01]  /*2050*/  CS2R R144, SRZ ;  /* 0x0000000000907805 */ /* 0x000fe2000001ff00 */
[----:B------:R-:W-:Y:S01]  /*2060*/  @!P3 IMAD R0, R20, UR14, RZ ;  /* 0x0000000e1400bc24 */ /* 0x000fe2000f8e02ff */
[----:B------:R-:W-:Y:S01]  /*2070*/  CS2R R138, SRZ ;  /* 0x00000000008a7805 */ /* 0x000fe2000001ff00 */
[----:B------:R-:W-:Y:S01]  /*2080*/  IMAD.IADD R7, R5, 0x1, R6 ;  /* 0x0000000105077824 */ /* 0x000fe200078e0206 */
[----:B------:R-:W-:Y:S01]  /*2090*/  CS2R R136, SRZ ;  /* 0x0000000000887805 */ /* 0x000fe2000001ff00 */
[--C-:B------:R-:W-:Y:S01]  /*20a0*/  @!P4 IMAD.MOV.U32 R6, RZ, RZ, R4.reuse ;  /* 0x000000ffff06c224 */ /* 0x100fe200078e0004 */
[----:B------:R-:W-:Y:S01]  /*20b0*/  CS2R R134, SRZ ;  /* 0x0000000000867805 */ /* 0x000fe2000001ff00 */
[----:B------:R-:W-:Y:S01]  /*20c0*/  @!P3 IMAD.MOV.U32 R10, RZ, RZ, R4 ;  /* 0x000000ffff0ab224 */ /* 0x000fe200078e0004 */
[----:B--2---:R-:W-:Y:S01]  /*20d0*/  @!P4 LEA R4, P0, R2, R18, 0x1 ;  /* 0x000000120204c211 */ /* 0x004fe200078008ff */
[----:B------:R-:W-:Y:S01]  /*20e0*/  @!P4 IMAD R3, R24, UR15, R3 ;  /* 0x0000000f1803cc24 */ /* 0x000fe2000f8e0203 */
[----:B------:R-:W-:Y:S01]  /*20f0*/  CS2R R132, SRZ ;  /* 0x0000000000847805 */ /* 0x000fe2000001ff00 */
[C---:B------:R-:W-:Y:S01]  /*2100*/  @!P3 IMAD R18, R17.reuse, UR15, R0 ;  /* 0x0000000f1112bc24 */ /* 0x040fe2000f8e0200 */
[----:B------:R-:W-:Y:S01]  /*2110*/  LOP3.LUT R0, R16, 0x1e00, R26, 0xf8, !PT ;  /* 0x00001e0010007812 */ /* 0x000fe200078ef81a */
[----:B------:R-:W-:Y:S01]  /*2120*/  @!P3 IMAD.WIDE.U32 R8, R17, UR14, R8 ;  /* 0x0000000e1108bc25 */ /* 0x000fe2000f8e0008 */
[----:B------:R-:W-:-:S02]  /*2130*/  @!P4 LEA.HI.X R5, R2, R19, R3, 0x1, P0 ;  /* 0x000000130205c211 */ /* 0x000fc400000f0c03 */
[----:B------:R-:W-:Y:S02]  /*2140*/  CS2R R126, SRZ ;  /* 0x00000000007e7805 */ /* 0x000fe4000001ff00 */
[----:B------:R-:W-:Y:S01]  /*2150*/  LEA R0, R0, UR6, 0x1 ;  /* 0x0000000600007c11 */ /* 0x000fe2000f8e08ff */
[----:B------:R-:W-:Y:S01]  /*2160*/  @!P3 IMAD R3, R20, UR16, RZ ;  /* 0x000000101403bc24 */ /* 0x000fe2000f8e02ff */
[C---:B---3--:R-:W-:Y:S01]  /*2170*/  @!P3 LEA R2, P0, R8.reuse, R22, 0x1 ;  /* 0x000000160802b211 */ /* 0x048fe200078008ff */
[----:B------:R-:W-:Y:S01]  /*2180*/  @!P3 IMAD.IADD R9, R9, 0x1, R18 ;  /* 0x000000010909b824 */ /* 0x000fe200078e0212 */
[----:B------:R-:W2:Y:S01]  /*2190*/  @!P4 LDC.64 R20, c[0x0][0x388] ;  /* 0x0000e200ff14cb82 */ /* 0x000ea20000000a00 */
[C---:B------:R-:W-:Y:S01]  /*21a0*/  @!P3 IMAD R16, R17.reuse, UR17, R3 ;  /* 0x000000111110bc24 */ /* 0x040fe2000f8e0203 */
[----:B------:R-:W-:Y:S01]  /*21b0*/  @!PT LDS RZ, [RZ] ;  /* 0x00000000fffff984 */ /* 0x000fe20000000800 */
[----:B------:R-:W-:Y:S01]  /*21c0*/  @!PT LDS RZ, [RZ] ;  /* 0x00000000fffff984 */ /* 0x000fe20000000800 */
[----:B------:R-:W-:Y:S01]  /*21d0*/  @!PT LDS RZ, [RZ] ;  /* 0x00000000fffff984 */ /* 0x000fe20000000800 */
[----:B------:R-:W-:Y:S01]  /*21e0*/  @!P4 LDGSTS.E.BYPASS.LTC128B.128 [R0+0x12000], desc[UR38][R4.64] ;  /* 0x120000000400cfae */ /* 0x000fe2000b981a26 */
[----:B------:R-:W-:Y:S01]  /*21f0*/  @!P3 IMAD.MOV.U32 R11, RZ, RZ, R7 ;  /* 0x000000ffff0bb224 */ /* 0x000fe200078e0007 */
[----:B------:R-:W-:Y:S01]  /*2200*/  @!P3 LEA.HI.X R3, R8, R23, R9, 0x1, P0 ;  /* 0x000000170803b211 */ /* 0x000fe200000f0c09 */
[----:B------:R-:W-:Y:S01]  /*2210*/  @!P4 IMAD.WIDE.U32 R6, R24, UR16, R6 ;  /* 0x000000101806cc25 */ /* 0x000fe2000f8e0006 */
[----:B------:R-:W-:Y:S01]  /*2220*/  @!P4 LDGSTS.E.BYPASS.LTC128B.128 [R0+0x14000], desc[UR38][R4.64+0x80] ;  /* 0x140000800400cfae */ /* 0x000fe2000b981a26 */
[----:B------:R-:W-:Y:S01]  /*2230*/  CS2R R124, SRZ ;  /* 0x00000000007c7805 */ /* 0x000fe2000001ff00 */
[----:B------:R-:W3:Y:S01]  /*2240*/  @!P3 LDC.64 R8, c[0x0][0x388] ;  /* 0x0000e200ff08bb82 */ /* 0x000ee20000000a00 */
[----:B------:R-:W-:Y:S01]  /*2250*/  @!P3 IMAD.WIDE.U32 R10, R17, UR16, R10 ;  /* 0x00000010110abc25 */ /* 0x000fe2000f8e000a */
[----:B------:R2:W-:Y:S01]  /*2260*/  @!P4 LDGSTS.E.BYPASS.LTC128B.128 [R0+0x16000], desc[UR38][R4.64+0x100] ;  /* 0x160001000400cfae */ /* 0x0005e2000b981a26 */
[----:B------:R-:W-:-:S02]  /*2270*/  CS2R R130, SRZ ;  /* 0x0000000000827805 */ /* 0x000fc4000001ff00 */
[----:B------:R-:W-:Y:S02]  /*2280*/  CS2R R128, SRZ ;  /* 0x0000000000807805 */ /* 0x000fe4000001ff00 */
[----:B------:R-:W-:Y:S01]  /*2290*/  CS2R R122, SRZ ;  /* 0x00000000007a7805 */ /* 0x000fe2000001ff00 */
[----:B------:R-:W-:Y:S01]  /*22a0*/  @P4 STS.128 [R0+0x12000], RZ ;  /* 0x012000ff00004388 */ /* 0x000fe20000000c00 */
[----:B------:R-:W-:Y:S02]  /*22b0*/  CS2R R120, SRZ ;  /* 0x0000000000787805 */ /* 0x000fe4000001ff00 */
[----:B------:R-:W-:Y:S02]  /*22c0*/  CS2R R118, SRZ ;  /* 0x0000000000767805 */ /* 0x000fe4000001ff00 */
[----:B------:R-:W-:Y:S01]  /*22d0*/  CS2R R116, SRZ ;  /* 0x0000000000747805 */ /* 0x000fe2000001ff00 */
[----:B------:R-:W-:Y:S01]  /*22e0*/  @P4 STS.128 [R0+0x14000], RZ ;  /* 0x014000ff00004388 */ /* 0x000fe20000000c00 */
        /* <DEDUP_REMOVED lines=18> */
[----:B--2---:R-:W-:Y:S01]  /*2410*/  @!P4 LEA R4, P0, R6, R20, 0x1 ;  /* 0x000000140604c211 */ /* 0x004fe200078008ff */
[----:B------:R-:W-:Y:S01]  /*2420*/  @!PT LDS RZ, [RZ] ;  /* 0x00000000fffff984 */ /* 0x000fe20000000800 */
[----:B------:R-:W-:Y:S01]  /*2430*/  @!PT LDS RZ, [RZ] ;  /* 0x00000000fffff984 */ /* 0x000fe20000000800 */
[----:B------:R-:W-:Y:S01]  /*2440*/  @!PT LDS RZ, [RZ] ;  /* 0x00000000fffff984 */ /* 0x000fe20000000800 */
[----:B------:R-:W-:Y:S01]  /*2450*/  @!P3 LDGSTS.E.BYPASS.LTC128B.128 [R0+0x13000], desc[UR38][R2.64] ;  /* 0x130000000200bfae */ /* 0x000fe2000b981a26 */
[----:B------:R-:W-:Y:S02]  /*2460*/  CS2R R54, SRZ ;  /* 0x0000000000367805 */ /* 0x000fe4000001ff00 */
[----:B------:R-:W-:Y:S02]  /*2470*/  CS2R R52, SRZ ;  /* 0x0000000000347805 */ /* 0x000fe4000001ff00 */
[----:B------:R-:W-:Y:S01]  /*2480*/  CS2R R46, SRZ ;  /* 0x00000000002e7805 */ /* 0x000fe2000001ff00 */
[----:B------:R-:W-:Y:S01]  /*2490*/  @!P3 LDGSTS.E.BYPASS.LTC128B.128 [R0+0x15000], desc[UR38][R2.64+0x80] ;  /* 0x150000800200bfae */ /* 0x000fe2000b981a26 */
[----:B------:R-:W-:-:S02]  /*24a0*/  CS2R R44, SRZ ;  /* 0x00000000002c7805 */ /* 0x000fc4000001ff00 */
[----:B------:R-:W-:Y:S02]  /*24b0*/  CS2R R50, SRZ ;  /* 0x0000000000327805 */ /* 0x000fe4000001ff00 */
[----:B------:R-:W-:Y:S01]  /*24c0*/  CS2R R48, SRZ ;  /* 0x0000000000307805 */ /* 0x000fe2000001ff00 */
[----:B------:R2:W-:Y:S01]  /*24d0*/  @!P3 LDGSTS.E.BYPASS.LTC128B.128 [R0+0x17000], desc[UR38][R2.64+0x100] ;  /* 0x170001000200bfae */ /* 0x0005e2000b981a26 */
[----:B------:R-:W-:Y:S02]  /*24e0*/  CS2R R42, SRZ ;  /* 0x00000000002a7805 */ /* 0x000fe4000001ff00 */
[----:B------:R-:W-:Y:S02]  /*24f0*/  CS2R R40, SRZ ;  /* 0x0000000000287805 */ /* 0x000fe4000001ff00 */
[----:B------:R-:W-:Y:S01]  /*2500*/  CS2R R38, SRZ ;  /* 0x0000000000267805 */ /* 0x000fe2000001ff00 */
[----:B------:R-:W0:Y:S01]  /*2510*/  LDGDEPBAR ;  /* 0x00000000000079af */ /* 0x000e220000000000 */
[----:B------:R-:W-:-:S02]  /*2520*/  CS2R R36, SRZ ;  /* 0x0000000000247805 */ /* 0x000fc4000001ff00 */
[----:B------:R-:W-:Y:S01]  /*2530*/  CS2R R34, SRZ ;  /* 0x0000000000227805 */ /* 0x000fe2000001ff00 */
[----:B------:R-:W-:Y:S01]  /*2540*/  UIADD3 UR53, UPT, UPT, UR53, 0x40, -UR37 ;  /* 0x0000004035357890 */ /* 0x000fe2000fffe825 */
[----:B------:R-:W-:Y:S01]  /*2550*/  @!P5 LDGSTS.E.BYPASS.LTC128B.128 [R0+0x6000], desc[UR38][R32.64] ;  /* 0x060000002000dfae */ /* 0x000fe2000b981a26 */
[----:B------:R-:W-:Y:S01]  /*2560*/  UIADD3 UR34, UPT, UPT, UR34, 0x40, URZ ;  /* 0x0000004022227890 */ /* 0x000fe2000fffe0ff */
[----:B------:R-:W4:Y:S02]  /*2570*/  LDCU UR8, c[0x0][0x3e0] ;  /* 0x00007c00ff0877ac */ /* 0x000f240008000800 */
[----:B------:R-:W-:Y:S01]  /*2580*/  @!P5 LDGSTS.E.BYPASS.LTC128B.128 [R0+0x8000], desc[UR38][R32.64+0x80] ;  /* 0x080000802000dfae */ /* 0x000fe2000b981a26 */
[----:B------:R-:W1:Y:S03]  /*2590*/  LDCU UR9, c[0x0][0x45c] ;  /* 0x00008b80ff0977ac */ /* 0x000e660008000800 */
[----:B------:R-:W-:Y:S04]  /*25a0*/  @!P5 LDGSTS.E.BYPASS.LTC128B.128 [R0+0xa000], desc[UR38][R32.64+0x100] ;  /* 0x0a0001002000dfae */ /* 0x000fe8000b981a26 */
[----:B------:R-:W-:Y:S04]  /*25b0*/  @P5 STS.128 [R0+0x6000], RZ ;  /* 0x006000ff00005388 */ /* 0x000fe80000000c00 */
[----:B------:R-:W-:Y:S01]  /*25c0*/  @P5 STS.128 [R0+0x8000], RZ ;  /* 0x008000ff00005388 */ /* 0x000fe20000000c00 */
[----:B--2---:R-:W-:-:S03]  /*25d0*/  @!P4 IMAD R2, R24, UR17, R7 ;  /* 0x000000111802cc24 */ /* 0x004fc6000f8e0207 */
[----:B------:R-:W-:Y:S01]  /*25e0*/  @P5 STS.128 [R0+0xa000], RZ ;  /* 0x00a000ff00005388 */ /* 0x000fe20000000c00 */
[----:B------:R-:W-:Y:S02]  /*25f0*/  @!P3 IMAD.IADD R3, R11, 0x1, R16 ;  /* 0x000000010b03b824 */ /* 0x000fe400078e0210 */
[----:B------:R-:W-:Y:S01]  /*2600*/  IMAD.MOV.U32 R7, RZ, RZ, 0x7f800000 ;  /* 0x7f800000ff077424 */ /* 0x000fe200078e00ff */
[----:B------:R-:W-:Y:S01]  /*2610*/  @P2 STS.128 [R0+0x7000], RZ ;  /* 0x007000ff00002388 */ /* 0x000fe20000000c00 */
[----:B------:R-:W-:Y:S01]  /*2620*/  @!P4 LEA.HI.X R5, R6, R21, R2, 0x1, P0 ;  /* 0x000000150605c211 */ /* 0x000fe200000f0c02 */
[----:B------:R-:W-:Y:S01]  /*2630*/  IMAD.MOV.U32 R6, RZ, RZ, 0x7f800000 ;  /* 0x7f800000ff067424 */ /* 0x000fe200078e00ff */
[C---:B---3--:R-:W-:Y:S01]  /*2640*/  @!P3 LEA R2, P0, R10.reuse, R8, 0x1 ;  /* 0x000000080a02b211 */ /* 0x048fe200078008ff */
[----:B------:R-:W-:Y:S03]  /*2650*/  @P2 STS.128 [R0+0x9000], RZ ;  /* 0x009000ff00002388 */ /* 0x000fe60000000c00 */
[----:B------:R-:W-:Y:S01]  /*2660*/  @!P3 LEA.HI.X R3, R10, R9, R3, 0x1, P0 ;  /* 0x000000090a03b211 */ /* 0x000fe200000f0c03 */
[----:B------:R-:W-:Y:S01]  /*2670*/  @P2 STS.128 [R0+0xb000], RZ ;  /* 0x00b000ff00002388 */ /* 0x000fe20000000c00 */
[----:B------:R-:W-:-:S03]  /*2680*/  ISETP.GE.AND P0, PT, R68, UR49, PT ;  /* 0x0000003144007c0c */ /* 0x000fc6000bf06270 */
[----:B------:R-:W-:Y:S01]  /*2690*/  @!PT LDS RZ, [RZ] ;  /* 0x00000000fffff984 */ /* 0x000fe20000000800 */
[----:B------:R-:W-:Y:S01]  /*26a0*/  @!PT LDS RZ, [RZ] ;  /* 0x00000000fffff984 */ /* 0x000fe20000000800 */
[----:B------:R-:W-:Y:S01]  /*26b0*/  @!PT LDS RZ, [RZ] ;  /* 0x00000000fffff984 */ /* 0x000fe20000000800 */
[----:B------:R-:W-:Y:S04]  /*26c0*/  @!P2 LDGSTS.E.BYPASS.LTC128B.128 [R0+0x7000], desc[UR38][R14.64] ;  /* 0x070000000e00afae */ /* 0x000fe8000b981a26 */
[----:B------:R-:W-:Y:S04]  /*26d0*/  @!P2 LDGSTS.E.BYPASS.LTC128B.128 [R0+0x9000], desc[UR38][R14.64+0x80] ;  /* 0x090000800e00afae */ /* 0x000fe8000b981a26 */
[----:B------:R2:W-:Y:S04]  /*26e0*/  @!P2 LDGSTS.E.BYPASS.LTC128B.128 [R0+0xb000], desc[UR38][R14.64+0x100] ;  /* 0x0b0001000e00afae */ /* 0x0005e8000b981a26 */
[----:B------:R-:W-:Y:S04]  /*26f0*/  @!P5 LDGSTS.E.BYPASS.LTC128B.128 [R0], desc[UR38][R30.64] ;  /* 0x000000001e00dfae */ /* 0x000fe8000b981a26 */
[----:B------:R-:W-:Y:S04]  /*2700*/  @!P5 LDGSTS.E.BYPASS.LTC128B.128 [R0+0x2000], desc[UR38][R30.64+0x80] ;  /* 0x020000801e00dfae */ /* 0x000fe8000b981a26 */
[----:B------:R-:W-:Y:S04]  /*2710*/  @!P5 LDGSTS.E.BYPASS.LTC128B.128 [R0+0x4000], desc[UR38][R30.64+0x100] ;  /* 0x040001001e00dfae */ /* 0x000fe8000b981a26 */
[----:B------:R-:W-:Y:S04]  /*2720*/  @P5 STS.128 [R0], RZ ;  /* 0x000000ff00005388 */ /* 0x000fe80000000c00 */
[----:B------:R-:W-:Y:S04]  /*2730*/  @P5 STS.128 [R0+0x2000], RZ ;  /* 0x002000ff00005388 */ /* 0x000fe80000000c00 */
[----:B------:R-:W-:Y:S04]  /*2740*/  @P5 STS.128 [R0+0x4000], RZ ;  /* 0x004000ff00005388 */ /* 0x000fe80000000c00 */
[----:B------:R-:W-:Y:S04]  /*2750*/  @P2 STS.128 [R0+0x1000], RZ ;  /* 0x001000ff00002388 */ /* 0x000fe80000000c00 */
[----:B------:R-:W-:Y:S04]  /*2760*/  @P2 STS.128 [R0+0x3000], RZ ;  /* 0x003000ff00002388 */ /* 0x000fe80000000c00 */
[----:B------:R-:W-:Y:S04]  /*2770*/  @P2 STS.128 [R0+0x5000], RZ ;  /* 0x005000ff00002388 */ /* 0x000fe80000000c00 */
[----:B------:R-:W-:Y:S01]  /*2780*/  @!PT LDS RZ, [RZ] ;  /* 0x00000000fffff984 */ /* 0x000fe20000000800 */
[----:B------:R-:W-:Y:S01]  /*2790*/  @!PT LDS RZ, [RZ] ;  /* 0x00000000fffff984 */ /* 0x000fe20000000800 */
[----:B------:R-:W-:Y:S01]  /*27a0*/  @!PT LDS RZ, [RZ] ;  /* 0x00000000fffff984 */ /* 0x000fe20000000800 */
[----:B------:R-:W-:Y:S04]  /*27b0*/  @!P2 LDGSTS.E.BYPASS.LTC128B.128 [R0+0x1000], desc[UR38][R12.64] ;  /* 0x010000000c00afae */ /* 0x000fe8000b981a26 */
[----:B------:R-:W-:Y:S04]  /*27c0*/  @!P2 LDGSTS.E.BYPASS.LTC128B.128 [R0+0x3000], desc[UR38][R12.64+0x80] ;  /* 0x030000800c00afae */ /* 0x000fe8000b981a26 */
[----:B------:R-:W-:Y:S04]  /*27d0*/  @!P2 LDGSTS.E.BYPASS.LTC128B.128 [R0+0x5000], desc[UR38][R12.64+0x100] ;  /* 0x050001000c00afae */ /* 0x000fe8000b981a26 */
[----:B------:R-:W-:Y:S04]  /*27e0*/  @!P4 LDGSTS.E.BYPASS.LTC128B.128 [R0+0xc000], desc[UR38][R4.64] ;  /* 0x0c0000000400cfae */ /* 0x000fe8000b981a26 */
[----:B------:R-:W-:Y:S04]  /*27f0*/  @!P4 LDGSTS.E.BYPASS.LTC128B.128 [R0+0xe000], desc[UR38][R4.64+0x80] ;  /* 0x0e0000800400cfae */ /* 0x000fe8000b981a26 */
[----:B------:R3:W-:Y:S01]  /*2800*/  @!P4 LDGSTS.E.BYPASS.LTC128B.128 [R0+0x10000], desc[UR38][R4.64+0x100] ;  /* 0x100001000400cfae */ /* 0x0007e2000b981a26 */
[----:B--2---:R-:W2:Y:S03]  /*2810*/  S2R R14, SR_TID.X ;  /* 0x00000000000e7919 */ /* 0x004ea60000002100 */
[----:B------:R-:W-:Y:S04]  /*2820*/  @P4 STS.128 [R0+0xc000], RZ ;  /* 0x00c000ff00004388 */ /* 0x000fe80000000c00 */
[----:B------:R-:W-:Y:S04]  /*2830*/  @P4 STS.128 [R0+0xe000], RZ ;  /* 0x00e000ff00004388 */ /* 0x000fe80000000c00 */
[----:B------:R-:W-:Y:S04]  /*2840*/  @P4 STS.128 [R0+0x10000], RZ ;  /* 0x010000ff00004388 */ /* 0x000fe80000000c00 */
[----:B------:R-:W-:Y:S04]  /*2850*/  @P3 STS.128 [R0+0xd000], RZ ;  /* 0x00d000ff00003388 */ /* 0x000fe80000000c00 */
[----:B------:R-:W-:Y:S01]  /*2860*/  @P3 STS.128 [R0+0xf000], RZ ;  /* 0x00f000ff00003388 */ /* 0x000fe20000000c00 */
[----:B---3--:R-:W-:-:S03]  /*2870*/  IMAD.MOV.U32 R4, RZ, RZ, 0x4 ;  /* 0x00000004ff047424 */ /* 0x008fc600078e00ff */
[----:B------:R3:W-:Y:S01]  /*2880*/  @P3 STS.128 [R0+0x11000], RZ ;  /* 0x011000ff00003388 */ /* 0x0007e20000000c00 */
[----:B------:R-:W-:-:S03]  /*2890*/  IMAD.WIDE.U32 R4, R68, R4, UR58 ;  /* 0x0000003a44047e25 */ /* 0x000fc6000f8e0004 */
[----:B------:R-:W-:Y:S01]  /*28a0*/  @!PT LDS RZ, [RZ] ;  /* 0x00000000fffff984 */ /* 0x000fe20000000800 */
[----:B------:R-:W-:Y:S01]  /*28b0*/  @!PT LDS RZ, [RZ] ;  /* 0x00000000fffff984 */ /* 0x000fe20000000800 */
[----:B------:R-:W-:Y:S01]  /*28c0*/  @!PT LDS RZ, [RZ] ;  /* 0x00000000fffff984 */ /* 0x000fe20000000800 */
[----:B------:R-:W-:Y:S04]  /*28d0*/  @!P3 LDGSTS.E.BYPASS.LTC128B.128 [R0+0xd000], desc[UR38][R2.64] ;  /* 0x0d0000000200bfae */ /* 0x000fe8000b981a26 */
[----:B------:R-:W-:Y:S04]  /*28e0*/  @!P3 LDGSTS.E.BYPASS.LTC128B.128 [R0+0xf000], desc[UR38][R2.64+0x80] ;  /* 0x0f0000800200bfae */ /* 0x000fe8000b981a26 */
[----:B------:R5:W-:Y:S04]  /*28f0*/  @!P3 LDGSTS.E.BYPASS.LTC128B.128 [R0+0x11000], desc[UR38][R2.64+0x100] ;  /* 0x110001000200bfae */ /* 0x000be8000b981a26 */
[----:B------:R-:W0:Y:S04]  /*2900*/  LDGDEPBAR ;  /* 0x00000000000079af */ /* 0x000e280000000000 */
[----:B------:R-:W4:Y:S04]  /*2910*/  @!P0 LDG.E R7, desc[UR38][R4.64] ;  /* 0x0000002604078981 */ /* 0x000f28000c1e1900 */
[----:B------:R3:W4:Y:S01]  /*2920*/  @!P1 LDG.E R6, desc[UR38][R4.64+0x20] ;  /* 0x0000202604069981 */ /* 0x000722000c1e1900 */
[C---:B--2---:R-:W-:Y:S01]  /*2930*/  IMAD.SHL.U32 R13, R14.reuse, 0x2, RZ ;  /* 0x000000020e0d7824 */ /* 0x044fe200078e00ff */
[----:B------:R-:W-:Y:S01]  /*2940*/  SHF.R.U32.HI R12, RZ, 0x2, R14 ;  /* 0x00000002ff0c7819 */ /* 0x000fe2000001160e */
[C---:B------:R-:W-:Y:S01]  /*2950*/  IMAD.SHL.U32 R11, R14.reuse, 0x20, RZ ;  /* 0x000000200e0b7824 */ /* 0x040fe200078e00ff */
[----:B------:R-:W-:Y:S01]  /*2960*/  CS2R R30, SRZ ;  /* 0x00000000001e7805 */ /* 0x000fe2000001ff00 */
[----:B------:R-:W-:Y:S01]  /*2970*/  IMAD.SHL.U32 R15, R14, 0x8, RZ ;  /* 0x000000080e0f7824 */ /* 0x000fe200078e00ff */
[----:B------:R-:W-:-:S02]  /*2980*/  LOP3.LUT R8, R13, 0x20, RZ, 0xc0, !PT ;  /* 0x000000200d087812 */ /* 0x000fc400078ec0ff */
[----:B------:R-:W-:Y:S02]  /*2990*/  CS2R R32, SRZ ;  /* 0x0000000000207805 */ /* 0x000fe4000001ff00 */
[----:B------:R-:W-:Y:S02]  /*29a0*/  CS2R R22, SRZ ;  /* 0x0000000000167805 */ /* 0x000fe4000001ff00 */
[----:B------:R-:W-:Y:S01]  /*29b0*/  CS2R R20, SRZ ;  /* 0x0000000000147805 */ /* 0x000fe2000001ff00 */
[----:B-1----:R-:W-:Y:S01]  /*29c0*/  USHF.L.U32 UR10, UR10, 0x6, URZ ;  /* 0x000000060a0a7899 */ /* 0x002fe200080006ff */
[----:B-----5:R-:W-:Y:S01]  /*29d0*/  IMAD.SHL.U32 R2, R25, 0x40, RZ ;  /* 0x0000004019027824 */ /* 0x020fe200078e00ff */
[----:B------:R-:W-:-:S04]  /*29e0*/  DEPBAR.LE SB0, 0x1 ;  /* 0x000080400000791a */ /* 0x000fc80000000000 */
[----:B---3--:R-:W-:Y:S01]  /*29f0*/  LOP3.LUT R0, R2, 0x1c0, RZ, 0xc0, !PT ;  /* 0x000001c002007812 */ /* 0x008fe200078ec0ff */
[----:B------:R-:W-:-:S03]  /*2a00*/  IMAD.SHL.U32 R3, R25, 0x10, RZ ;  /* 0x0000001019037824 */ /* 0x000fc600078e00ff */
[----:B------:R-:W-:Y:S02]  /*2a10*/  LOP3.LUT R0, R0, 0x38, R26, 0xf8, !PT ;  /* 0x0000003800007812 */ /* 0x000fe400078ef81a */
[----:B------:R-:W-:Y:S01]  /*2a20*/  LOP3.LUT R4, R2, 0x200, RZ, 0xc0, !PT ;  /* 0x0000020002047812 */ /* 0x000fe200078ec0ff */
[----:B------:R-:W-:Y:S01]  /*2a30*/  BAR.SYNC.DEFER_BLOCKING 0x0 ;  /* 0x0000000000007b1d */ /* 0x000fe20000010000 */
[----:B------:R-:W-:-:S04]  /*2a40*/  LOP3.LUT P3, R2, R14, 0x2, RZ, 0xc0, !PT ;  /* 0x000000020e027812 */ /* 0x000fc8000786c0ff */
[----:B------:R-:W-:Y:S02]  /*2a50*/  ISETP.NE.AND P0, PT, R2, RZ, PT ;  /* 0x000000ff0200720c */ /* 0x000fe40003f05270 */
[----:B------:R-:W-:Y:S01]  /*2a60*/  LOP3.LUT R2, R0, 0x8, R25, 0x78, !PT ;  /* 0x0000000800027812 */ /* 0x000fe200078e7819 */
[----:B----4-:R1:W-:Y:S04]  /*2a70*/  STL [R1+0x5c], R7 ;  /* 0x00005c0701007387 */ /* 0x0103e80000100800 */
[----:B------:R2:W-:Y:S01]  /*2a80*/  STL [R1+0x58], R6 ;  /* 0x0000580601007387 */ /* 0x0005e20000100800 */
[C---:B-1----:R-:W-:Y:S02]  /*2a90*/  IMAD.SHL.U32 R7, R25.reuse, 0x20, RZ ;  /* 0x0000002019077824 */ /* 0x042fe400078e00ff */
[----:B--2---:R-:W-:-:S03]  /*2aa0*/  IMAD.SHL.U32 R6, R25, 0x2, RZ ;  /* 0x0000000219067824 */ /* 0x004fc600078e00ff */
[----:B------:R-:W-:Y:S02]  /*2ab0*/  LOP3.LUT R5, R7, 0x200, RZ, 0xc0, !PT ;  /* 0x0000020007057812 */ /* 0x000fe400078ec0ff */
[----:B------:R-:W-:Y:S02]  /*2ac0*/  LOP3.LUT R7, R4, 0xc00, R7, 0xf8, !PT ;  /* 0x00000c0004077812 */ /* 0x000fe400078ef807 */
[----:B------:R-:W-:Y:S02]  /*2ad0*/  LOP3.LUT R6, R6, 0x6, RZ, 0xc0, !PT ;  /* 0x0000000606067812 */ /* 0x000fe400078ec0ff */
[----:B------:R-:W-:Y:S02]  /*2ae0*/  LOP3.LUT R5, R5, 0x3800, R3, 0xf8, !PT ;  /* 0x0000380005057812 */ /* 0x000fe400078ef803 */
[----:B------:R-:W-:Y:S02]  /*2af0*/  LOP3.LUT R4, R6, 0xe0, R27, 0xf8, !PT ;  /* 0x000000e006047812 */ /* 0x000fe400078ef81b */
[----:B------:R-:W-:-:S02]  /*2b00*/  CS2R R26, SRZ ;  /* 0x00000000001a7805 */ /* 0x000fc4000001ff00 */
[----:B------:R-:W-:Y:S01]  /*2b10*/  LOP3.LUT R6, R0, 0x8, R28, 0x78, !PT ;  /* 0x0000000800067812 */ /* 0x000fe200078e781c */
[----:B------:R-:W-:Y:S01]  /*2b20*/  IMAD.U32 R0, RZ, RZ, UR40 ;  /* 0x00000028ff007e24 */ /* 0x000fe2000f8e00ff */
[----:B------:R-:W-:Y:S02]  /*2b30*/  LOP3.LUT P4, R3, R14, 0x4, RZ, 0xc0, !PT ;  /* 0x000000040e037812 */ /* 0x000fe4000788c0ff */
[----:B------:R-:W-:Y:S02]  /*2b40*/  CS2R R28, SRZ ;  /* 0x00000000001c7805 */ /* 0x000fe4000001ff00 */
[----:B------:R-:W-:Y:S01]  /*2b50*/  LOP3.LUT R252, R7, R6, RZ, 0xfc, !PT ;  /* 0x0000000607fc7212 */ /* 0x000fe200078efcff */
[----:B------:R-:W-:Y:S01]  /*2b60*/  IMAD.U32 R0, R0, 0x40, R4 ;  /* 0x0000004000007824 */ /* 0x000fe200078e0004 */
[----:B------:R-:W-:Y:S01]  /*2b70*/  ISETP.NE.AND P5, PT, R3, RZ, PT ;  /* 0x000000ff0300720c */ /* 0x000fe20003fa5270 */
[----:B------:R-:W-:Y:S01]  /*2b80*/  IMAD.SHL.U32 R4, R14, 0x10, RZ ;  /* 0x000000100e047824 */ /* 0x000fe200078e00ff */
[----:B------:R-:W-:Y:S01]  /*2b90*/  SHF.R.U32.HI R3, RZ, 0x3, R14 ;  /* 0x00000003ff037819 */ /* 0x000fe2000001160e */
[----:B------:R-:W-:Y:S01]  /*2ba0*/  IMAD.MOV.U32 R6, RZ, RZ, 0x40 ;  /* 0x00000040ff067424 */ /* 0x000fe200078e00ff */
[----:B------:R1:W-:Y:S01]  /*2bb0*/  STL [R1+0x38], R0 ;  /* 0x0000380001007387 */ /* 0x0003e20000100800 */
[----:B------:R-:W-:Y:S01]  /*2bc0*/  R2P PR, R25, 0x6 ;  /* 0x0000000619007804 */ /* 0x000fe20000000000 */
[----:B------:R-:W-:Y:S01]  /*2bd0*/  IMAD.U32 R7, RZ, RZ, UR48 ;  /* 0x00000030ff077e24 */ /* 0x000fe2000f8e00ff */
[----:B------:R-:W-:-:S02]  /*2be0*/  LOP3.LUT R8, R8, 0x18, R3, 0xf8, !PT ;  /* 0x0000001808087812 */ /* 0x000fc400078ef803 */
[----:B------:R-:W-:Y:S02]  /*2bf0*/  CS2R R24, SRZ ;  /* 0x0000000000187805 */ /* 0x000fe4000001ff00 */
[----:B------:R-:W-:Y:S02]  /*2c00*/  LOP3.LUT R3, R13, 0x38, RZ, 0xc0, !PT ;  /* 0x000000380d037812 */ /* 0x000fe400078ec0ff */
[----:B------:R-:W-:Y:S01]  /*2c10*/  LOP3.LUT R9, R4, 0x1c0, RZ, 0xc0, !PT ;  /* 0x000001c004097812 */ /* 0x000fe200078ec0ff */
[----:B------:R-:W-:Y:S01]  /*2c20*/  IMAD.SHL.U32 R4, R14, 0x40, RZ ;  /* 0x000000400e047824 */ /* 0x000fe200078e00ff */
[----:B------:R-:W-:Y:S02]  /*2c30*/  LEA R252, R252, UR6, 0x1 ;  /* 0x00000006fcfc7c11 */ /* 0x000fe4000f8e08ff */
[----:B-1----:R-:W-:Y:S01]  /*2c40*/  LOP3.LUT R0, R5, R2, RZ, 0xfc, !PT ;  /* 0x0000000205007212 */ /* 0x002fe200078efcff */
[----:B------:R-:W-:Y:S01]  /*2c50*/  IMAD.MOV.U32 R5, RZ, RZ, 0x20 ;  /* 0x00000020ff057424 */ /* 0x000fe200078e00ff */
[----:B------:R-:W-:-:S02]  /*2c60*/  LOP3.LUT R2, R11, 0xc00, RZ, 0xc0, !PT ;  /* 0x00000c000b027812 */ /* 0x000fc400078ec0ff */
[----:B------:R-:W-:Y:S02]  /*2c70*/  LEA R10, R0, UR6, 0x1 ;  /* 0x00000006000a7c11 */ /* 0x000fe4000f8e08ff */
[----:B------:R-:W-:Y:S02]  /*2c80*/  LOP3.LUT R2, R2, 0x6, R13, 0xf8, !PT ;  /* 0x0000000602027812 */ /* 0x000fe400078ef80d */
[----:B------:R-:W-:Y:S01]  /*2c90*/  LOP3.LUT R0, R3, 0x20, R12, 0x78, !PT ;  /* 0x0000002003007812 */ /* 0x000fe200078e780c */
[----:B------:R-:W-:Y:S01]  /*2ca0*/  STL [R1], R10 ;  /* 0x0000000a01007387 */ /* 0x000fe20000100800 */
[----:B------:R-:W-:Y:S01]  /*2cb0*/  SHF.R.U32.HI R12, RZ, 0x1, R14 ;  /* 0x00000001ff0c7819 */ /* 0x000fe2000001160e */
[----:B------:R-:W-:Y:S01]  /*2cc0*/  VIADD R3, R10, 0x12000 ;  /* 0x000120000a037836 */ /* 0x000fe20000000000 */
[----:B------:R-:W-:Y:S01]  /*2cd0*/  LOP3.LUT R0, R2, R0, R9, 0xfe, !PT ;  /* 0x0000000002007212 */ /* 0x000fe200078efe09 */
[----:B------:R-:W-:Y:S01]  /*2ce0*/  IMAD.MOV.U32 R0, RZ, RZ, 0x20 ;  /* 0x00000020ff007424 */ /* 0x000fe200078e00ff */
[----:B------:R-:W-:Y:S01]  /*2cf0*/  LOP3.LUT R13, R4, 0x200, RZ, 0xc0, !PT ;  /* 0x00000200040d7812 */ /* 0x000fe200078ec0ff */
[----:B------:R-:W-:Y:S01]  /*2d00*/  IMAD.MOV.U32 R9, RZ, RZ, 0x10 ;  /* 0x00000010ff097424 */ /* 0x000fe200078e00ff */
[----:B------:R-:W1:Y:S01]  /*2d10*/  LDSM.16.M88.4 R148, [R10+0x12000] ;  /* 0x012000000a94783b */ /* 0x000e620000000200 */
[----:B------:R-:W-:Y:S01]  /*2d20*/  VIADD R232, R10, 0x12040 ;  /* 0x000120400ae87836 */ /* 0x000fe20000000000 */
[----:B------:R-:W-:Y:S01]  /*2d30*/  SEL R0, R0, 0xffffffe0, !P1 ;  /* 0xffffffe000007807 */ /* 0x000fe20004800000 */
[----:B------:R-:W-:Y:S01]  /*2d40*/  @P2 VIADD R232, R3, 0xffffffc0 ;  /* 0xffffffc003e82836 */ /* 0x000fe20000000000 */
[----:B------:R-:W-:Y:S01]  /*2d50*/  SEL R9, R9, 0xfffffff0, !P4 ;  /* 0xfffffff009097807 */ /* 0x000fe20006000000 */
[----:B------:R-:W-:Y:S01]  /*2d60*/  IMAD.MOV.U32 R3, RZ, RZ, 0x40 ;  /* 0x00000040ff037424 */ /* 0x000fe200078e00ff */
[----:B------:R-:W2:Y:S01]  /*2d70*/  LDSM.16.M88.4 R152, [R10+0x12800] ;  /* 0x012800000a98783b */ /* 0x000ea20000000200 */
[----:B------:R-:W-:Y:S01]  /*2d80*/  IMAD.IADD R2, R0, 0x1, R10 ;  /* 0x0000000100027824 */ /* 0x000fe200078e020a */
[----:B------:R-:W-:Y:S01]  /*2d90*/  LOP3.LUT P1, RZ, R14, 0x8, RZ, 0xc0, !PT ;  /* 0x000000080eff7812 */ /* 0x000fe2000782c0ff */
[----:B------:R-:W-:Y:S01]  /*2da0*/  IMAD.IADD R240, R0, 0x1, R232 ;  /* 0x0000000100f07824 */ /* 0x000fe200078e02e8 */
[----:B------:R-:W3:Y:S01]  /*2db0*/  LDSM.16.M88.4 R164, [R232] ;  /* 0x00000000e8a4783b */ /* 0x000ee20000000200 */
[----:B------:R-:W-:-:S03]  /*2dc0*/  SEL R3, R3, 0xffffffc0, !P2 ;  /* 0xffffffc003037807 */ /* 0x000fc60005000000 */
[----:B------:R-:W-:Y:S04]  /*2dd0*/  STL [R1+0x4], R2 ;  /* 0x0000040201007387 */ /* 0x000fe80000100800 */
[----:B------:R-:W4:Y:S04]  /*2de0*/  LDSM.16.M88.4 R156, [R2+0x12000] ;  /* 0x01200000029c783b */ /* 0x000f280000000200 */
[----:B------:R-:W1:Y:S04]  /*2df0*/  LDSM.16.M88.4 R160, [R2+0x12800] ;  /* 0x0128000002a0783b */ /* 0x000e680000000200 */
[----:B------:R-:W1:Y:S04]  /*2e00*/  LDSM.16.M88.4 R188, [R2+0x14000] ;  /* 0x0140000002bc783b */ /* 0x000e680000000200 */
[----:B------:R-:W1:Y:S04]  /*2e10*/  LDSM.16.M88.4 R192, [R2+0x14800] ;  /* 0x0148000002c0783b */ /* 0x000e680000000200 */
[----:B------:R-:W1:Y:S04]  /*2e20*/  LDSM.16.M88.4 R220, [R2+0x16000] ;  /* 0x0160000002dc783b */ /* 0x000e680000000200 */
[----:B------:R5:W1:Y:S04]  /*2e30*/  LDSM.16.M88.4 R224, [R2+0x16800] ;  /* 0x0168000002e0783b */ /* 0x000a680000000200 */
[----:B------:R-:W1:Y:S04]  /*2e40*/  LDSM.16.M88.4 R168, [R232+0x800] ;  /* 0x00080000e8a8783b */ /* 0x000e680000000200 */
[----:B------:R-:W1:Y:S04]  /*2e50*/  LDSM.16.M88.4 R196, [R232+0x2000] ;  /* 0x00200000e8c4783b */ /* 0x000e680000000200 */
[----:B------:R-:W1:Y:S04]  /*2e60*/  LDSM.16.M88.4 R200, [R232+0x2800] ;  /* 0x00280000e8c8783b */ /* 0x000e680000000200 */
[----:B------:R-:W1:Y:S04]  /*2e70*/  LDSM.16.M88.4 R228, [R232+0x4000] ;  /* 0x00400000e8e4783b */ /* 0x000e680000000200 */
[----:B------:R-:W1:Y:S01]  /*2e80*/  LDSM.16.M88.4 R172, [R240] ;  /* 0x00000000f0ac783b */ /* 0x000e620000000200 */
[----:B-----5:R-:W-:-:S03]  /*2e90*/  LOP3.LUT R2, R8, 0x1c0, R4, 0xf8, !PT ;  /* 0x000001c008027812 */ /* 0x020fc600078ef804 */
[----:B------:R-:W1:Y:S01]  /*2ea0*/  LDSM.16.M88.4 R176, [R240+0x800] ;  /* 0x00080000f0b0783b */ /* 0x000e620000000200 */
[----:B------:R-:W-:Y:S02]  /*2eb0*/  LOP3.LUT R8, R4, 0x1c0, RZ, 0xc0, !PT ;  /* 0x000001c004087812 */ /* 0x000fe400078ec0ff */
[----:B------:R-:W-:Y:S01]  /*2ec0*/  LOP3.LUT R2, R2, 0x38, R15, 0x78, !PT ;  /* 0x0000003802027812 */ /* 0x000fe200078e780f */
[----:B------:R-:W1:Y:S03]  /*2ed0*/  LDSM.16.M88.4 R204, [R240+0x2000] ;  /* 0x00200000f0cc783b */ /* 0x000e660000000200 */
[----:B------:R-:W-:Y:S01]  /*2ee0*/  LOP3.LUT R16, R2, 0x200, R4, 0xf8, !PT ;  /* 0x0000020002107812 */ /* 0x000fe200078ef804 */
[----:B------:R-:W1:Y:S01]  /*2ef0*/  LDSM.16.M88.4 R208, [R240+0x2800] ;  /* 0x00280000f0d0783b */ /* 0x000e620000000200 */
[----:B------:R-:W-:Y:S02]  /*2f00*/  SEL R2, R6, 0xffffffc0, !P4 ;  /* 0xffffffc006027807 */ /* 0x000fe40006000000 */
[----:B------:R-:W-:Y:S01]  /*2f10*/  SEL R6, R5, 0xffffffe0, !P3 ;  /* 0xffffffe005067807 */ /* 0x000fe20005800000 */
[----:B------:R-:W-:Y:S01]  /*2f20*/  STL [R1+0x2c], R16 ;  /* 0x00002c1001007387 */ /* 0x000fe20000100800 */
[----:B------:R-:W-:-:S03]  /*2f30*/  LOP3.LUT R4, R12, 0x10, RZ, 0xc0, !PT ;  /* 0x000000100c047812 */ /* 0x000fc600078ec0ff */
[----:B------:R5:W-:Y:S01]  /*2f40*/  STL [R1+0x28], R2 ;  /* 0x0000280201007387 */ /* 0x000be20000100800 */
[----:B------:R-:W-:-:S03]  /*2f50*/  LOP3.LUT R4, R4, 0x8, R14, 0xf8, !PT ;  /* 0x0000000804047812 */ /* 0x000fc600078ef80e */
[----:B------:R-:W-:Y:S04]  /*2f60*/  STL [R1+0x60], R9 ;  /* 0x0000600901007387 */ /* 0x000fe80000100800 */
[----:B------:R2:W-:Y:S04]  /*2f70*/  STL [R1+0x20], R6 ;  /* 0x0000200601007387 */ /* 0x0005e80000100800 */
[----:B------:R-:W1:Y:S04]  /*2f80*/  LDSM.16.M88.4 R236, [R240+0x4000] ;  /* 0x00400000f0ec783b */ /* 0x000e680000000200 */
[----:B------:R-:W1:Y:S04]  /*2f90*/  LDSM.16.M88.4 R232, [R232+0x4800] ;  /* 0x00480000e8e8783b */ /* 0x000e680000000200 */
[----:B------:R-:W1:Y:S04]  /*2fa0*/  LDSM.16.M88.4 R240, [R240+0x4800] ;  /* 0x00480000f0f0783b */ /* 0x000e680000000200 */
[----:B------:R-:W1:Y:S01]  /*2fb0*/  LDSM.16.M88.4 R180, [R10+0x14000] ;  /* 0x014000000ab4783b */ /* 0x000e620000000200 */
[----:B-----5:R-:W-:-:S03]  /*2fc0*/  LOP3.LUT R2, R8, 0x38, R15, 0xf8, !PT ;  /* 0x0000003808027812 */ /* 0x020fc600078ef80f */
[----:B------:R-:W1:Y:S01]  /*2fd0*/  LDSM.16.M88.4 R184, [R10+0x14800] ;  /* 0x014800000ab8783b */ /* 0x000e620000000200 */
[----:B------:R-:W-:-:S03]  /*2fe0*/  LOP3.LUT R4, R4, R2, RZ, 0x3c, !PT ;  /* 0x0000000204047212 */ /* 0x000fc600078e3cff */
[----:B------:R-:W1:Y:S01]  /*2ff0*/  LDSM.16.M88.4 R212, [R10+0x16000] ;  /* 0x016000000ad4783b */ /* 0x000e620000000200 */
[----:B--2---:R-:W-:Y:S02]  /*3000*/  IADD3 R6, PT, PT, R7, UR37, R68 ;  /* 0x0000002507067c10 */ /* 0x004fe4000fffe044 */
[----:B------:R-:W-:Y:S01]  /*3010*/  SEL R7, R5, 0xffffffe0, !P0 ;  /* 0xffffffe005077807 */ /* 0x000fe20004000000 */
[----:B------:R-:W2:Y:S01]  /*3020*/  LDSM.16.M88.4 R216, [R10+0x16800] ;  /* 0x016800000ad8783b */ /* 0x000ea20000000200 */
[----:B------:R-:W-:Y:S01]  /*3030*/  LOP3.LUT R5, R13, 0xc00, R11, 0xf8, !PT ;  /* 0x00000c000d057812 */ /* 0x000fe200078ef80b */
[----:B------:R-:W-:Y:S02]  /*3040*/  VIADD R6, R6, -UR46 ;  /* 0x8000002e06067c36 */ /* 0x000fe40008000000 */
[----:B------:R5:W-:Y:S04]  /*3050*/  STL [R1+0x1c], R7 ;  /* 0x00001c0701007387 */ /* 0x000be80000100800 */
[----:B------:R-:W-:Y:S01]  /*3060*/  STL [R1+0x50], R6 ;  /* 0x0000500601007387 */ /* 0x000fe20000100800 */
        /* <DEDUP_REMOVED lines=9> */
[C---:B---3--:R-:W-:Y:S02]  /*3100*/  IMAD.IADD R5, R0.reuse, 0x1, R252 ;  /* 0x0000000100057824 */ /* 0x048fe400078e02fc */
[----:B------:R-:W-:-:S03]  /*3110*/  IMAD.IADD R0, R0, 0x1, R2 ;  /* 0x0000000100007824 */ /* 0x000fc600078e0202 */
[----:B------:R3:W-:Y:S04]  /*3120*/  STL [R1+0x14], R5 ;  /* 0x0000140501007387 */ /* 0x0007e80000100800 */
[----:B------:R3:W-:Y:S04]  /*3130*/  STL [R1+0x10], R2 ;  /* 0x0000100201007387 */ /* 0x0007e80000100800 */
[----:B------:R3:W-:Y:S04]  /*3140*/  STL [R1+0xc], R3 ;  /* 0x00000c0301007387 */ /* 0x0007e80000100800 */
[----:B-12-4-:R3:W-:Y:S02]  /*3150*/  STL [R1+0x18], R0 ;  /* 0x0000180001007387 */ /* 0x0167e40000100800 */
.L_x_92:
[----:B------:R-:W2:Y:S01]  /*3160*/  LDL R249, [R1] ;  /* 0x0000000001f97983 */ /* 0x000ea20000100800 */
[----:B------:R-:W-:Y:S01]  /*3170*/  UIADD3 UR48, UPT, UPT, UR48, -0x40, URZ ;  /* 0xffffffc030307890 */ /* 0x000fe2000fffe0ff */
[----:B------:R-:W-:Y:S01]  /*3180*/  IMAD.U32 R244, RZ, RZ, UR20 ;  /* 0x00000014fff47e24 */ /* 0x000fe2000f8e00ff */
[----:B------:R-:W-:Y:S02]  /*3190*/  UIADD3 UR47, UPT, UPT, UR47, -0x1, URZ ;  /* 0xffffffff2f2f7890 */ /* 0x000fe4000fffe0ff */
[----:B---3--:R-:W3:Y:S01]  /*31a0*/  LDL R2, [R1+0x14] ;  /* 0x0000140001027983 */ /* 0x008ee20000100800 */
[----:B------:R-:W-:Y:S01]  /*31b0*/  UISETP.GE.AND UP0, UPT, UR48, UR53, UPT ;  /* 0x000000353000728c */ /* 0x000fe2000bf06270 */
[----:B------:R-:W-:Y:S03]  /*31c0*/  IMAD.U32 R245, RZ, RZ, UR19 ;  /* 0x00000013fff57e24 */ /* 0x000fe6000f8e00ff */
[----:B------:R-:W4:Y:S01]  /*31d0*/  LDL R3, [R1+0x4] ;  /* 0x0000040001037983 */ /* 0x000f220000100800 */
[----:B------:R-:W-:Y:S04]  /*31e0*/  UISETP.LT.AND UP0, UPT, UR34, UR37, UP0 ;  /* 0x000000252200728c */ /* 0x000fe80008701270 */
[----:B-----5:R-:W5:Y:S02]  /*31f0*/  LDL R246, [R1+0x10] ;  /* 0x0000100001f67983 */ /* 0x020f640000100800 */
[----:B------:R-:W-:Y:S03]  /*3200*/  PLOP3.LUT P0, PT, PT, PT, UP0, 0x80, 0x8 ;  /* 0x000000000008781c */ /* 0x000fe60003f0f008 */
[----:B------:R-:W5:Y:S01]  /*3210*/  LDL R248, [R1+0x8] ;  /* 0x0000080001f87983 */ /* 0x000f620000100800 */
[----:B------:R-:W-:Y:S04]  /*3220*/  UISETP.GT.AND UP0, UPT, UR47, UR51, UPT ;  /* 0x000000332f00728c */ /* 0x000fe8000bf04270 */
[----:B------:R-:W5:Y:S05]  /*3230*/  LDL R247, [R1+0x18] ;  /* 0x0000180001f77983 */ /* 0x000f6a0000100800 */
[----:B-1----:R-:W5:Y:S05]  /*3240*/  LDL R0, [R1+0xc] ;  /* 0x00000c0001007983 */ /* 0x002f6a0000100800 */
        /* <DEDUP_REMOVED lines=79> */
[----:B------:R1:W1:Y:S05]  /*3740*/  LDSM.16.M88.4 R68, [R248+0x10800] ;  /* 0x01080000f844783b */ /* 0x00026a0000000200 */
[----:B------:R1:W1:Y:S01]  /*3750*/  LDSM.16.M88.4 R84, [R247+0x4000] ;  /* 0x00400000f754783b */ /* 0x0002620000000200 */
[C---:B------:R-:W-:Y:S04]  /*3760*/  HMMA.16816.F32 R4, R92.reuse, R96, R4 ;  /* 0x000000605c04723c */ /* 0x040fe80000001804 */
[----:B------:R-:W4:Y:S04]  /*3770*/  LDL R97, [R1+0x38] ;  /* 0x0000380001617983 */ /* 0x000f280000100800 */
[C---:B------:R-:W-:Y:S08]  /*3780*/  HMMA.16816.F32 R8, R92.reuse, R98, R8 ;  /* 0x000000625c08723c */ /* 0x040ff00000001808 */
[C---:B-----5:R-:W-:Y:S01]  /*3790*/  HMMA.16816.F32 R12, R92.reuse, R72, R12 ;  /* 0x000000485c0c723c */ /* 0x060fe2000000180c */
[----:B-1----:R-:W1:Y:S01]  /*37a0*/  S2R R248, SR_TID.X ;  /* 0x0000000000f87919 */ /* 0x002e620000002100 */
[----:B------:R-:W-:Y:S06]  /*37b0*/  IMAD.MOV.U32 R247, RZ, RZ, 0x37 ;  /* 0x00000037fff77424 */ /* 0x000fec00078e00ff */
[----:B------:R-:W-:Y:S01]  /*37c0*/  HMMA.16816.F32 R16, R92, R74, R16 ;  /* 0x0000004a5c10723c */ /* 0x000fe20000001810 */
[----:B------:R-:W5:Y:S07]  /*37d0*/  LDL R75, [R1+0x54] ;  /* 0x00005400014b7983 */ /* 0x000f6e0000100800 */
[C---:B------:R-:W-:Y:S08]  /*37e0*/  HMMA.16816.F32 R4, R76.reuse, R80, R4 ;  /* 0x000000504c04723c */ /* 0x040ff00000001804 */
[C---:B------:R-:W-:Y:S08]  /*37f0*/  HMMA.16816.F32 R8, R76.reuse, R82, R8 ;  /* 0x000000524c08723c */ /* 0x040ff00000001808 */
[C---:B------:R-:W-:Y:S03]  /*3800*/  HMMA.16816.F32 R12, R76.reuse, R68, R12 ;  /* 0x000000444c0c723c */ /* 0x040fe6000000180c */
[C---:B-1----:R-:W-:Y:S01]  /*3810*/  IMAD.SHL.U32 R249, R248.reuse, 0x2, RZ ;  /* 0x00000002f8f97824 */ /* 0x042fe200078e00ff */
[----:B------:R-:W-:Y:S01]  /*3820*/  SHF.R.U32.HI R251, RZ, 0x2, R248 ;  /* 0x00000002fffb7819 */ /* 0x000fe200000116f8 */
[C---:B------:R-:W-:Y:S02]  /*3830*/  IMAD.SHL.U32 R250, R248.reuse, 0x20, RZ ;  /* 0x00000020f8fa7824 */ /* 0x040fe400078e00ff */
[----:B------:R-:W-:Y:S01]  /*3840*/  IMAD.SHL.U32 R248, R248, 0x10, RZ ;  /* 0x00000010f8f87824 */ /* 0x000fe200078e00ff */
[----:B------:R-:W-:Y:S01]  /*3850*/  HMMA.16816.F32 R16, R76, R70, R16 ;  /* 0x000000464c10723c */ /* 0x000fe20000001810 */
[----:B------:R1:W1:Y:S03]  /*3860*/  LDSM.16.M88.4 R68, [R0+0x10800] ;  /* 0x010800000044783b */ /* 0x0002660000000200 */
[----:B------:R-:W-:Y:S02]  /*3870*/  LOP3.LUT R248, R248, 0x1c0, RZ, 0xc0, !PT ;  /* 0x000001c0f8f87812 */ /* 0x000fe400078ec0ff */
[----:B------:R-:W5:Y:S02]  /*3880*/  LDL R76, [R1+0x20] ;  /* 0x00002000014c7983 */ /* 0x000f640000100800 */
        /* <DEDUP_REMOVED lines=28> */
[----:B------:R-:W-:Y:S02]  /*3a50*/  @!P0 FSEL R8, R8, -INF , !P3 ;  /* 0xff80000008088808 */ /* 0x000fe40005800000 */
[----:B------:R-:W-:Y:S01]  /*3a60*/  @!P0 FSEL R5, R5, -INF , !P6 ;  /* 0xff80000005058808 */ /* 0x000fe20007000000 */
[--C-:B------:R-:W-:Y:S01]  /*3a70*/  FFMA.FTZ R9, R9, UR9, -R2.reuse ;  /* 0x0000000909097c23 */ /* 0x100fe20008010802 */
[-C--:B------:R-:W-:Y:S01]  /*3a80*/  @!P0 ISETP.GE.AND P6, PT, R73, R3.reuse, PT ;  /* 0x000000034900820c */ /* 0x080fe20003fc6270 */
[--C-:B------:R-:W-:Y:S01]  /*3a90*/  FFMA.FTZ R8, R8, UR9, -R2.reuse ;  /* 0x0000000908087c23 */ /* 0x100fe20008010802 */
[----:B------:R-:W-:Y:S03]  /*3aa0*/  @!P0 VIADD R73, R97, 0x10 ;  /* 0x0000001061498836 */ /* 0x000fe60000000000 */
[----:B------:R2:W-:Y:S01]  /*3ab0*/  MUFU.EX2 R90, R9 ;  /* 0x00000009005a7308 */ /* 0x0005e20000000800 */
[----:B------:R-:W-:Y:S01]  /*3ac0*/  FFMA.FTZ R5, R5, UR9, -R2 ;  /* 0x0000000905057c23 */ /* 0x000fe20008010802 */
[----:B------:R-:W-:Y:S08]  /*3ad0*/  @!P0 FSEL R7, R7, -INF , !P4 ;  /* 0xff80000007078808 */ /* 0x000ff00006000000 */
[----:B------:R3:W-:Y:S01]  /*3ae0*/  MUFU.EX2 R91, R8 ;  /* 0x00000008005b7308 */ /* 0x0007e20000000800 */
[-C--:B------:R-:W-:Y:S01]  /*3af0*/  @!P0 ISETP.GE.AND P4, PT, R74, R3.reuse, PT ;  /* 0x000000034a00820c */ /* 0x080fe20003f86270 */
[----:B-1----:R-:W-:Y:S01]  /*3b00*/  @!P0 VIADD R4, R97, 0x11 ;  /* 0x0000001161048836 */ /* 0x002fe20000000000 */
[-C--:B------:R-:W-:Y:S07]  /*3b10*/  @!P0 ISETP.GE.AND P3, PT, R73, R72.reuse, PT ;  /* 0x000000484900820c */ /* 0x080fee0003f66270 */
[----:B------:R1:W4:Y:S01]  /*3b20*/  MUFU.EX2 R96, R5 ;  /* 0x0000000500607308 */ /* 0x0003220000000800 */
[----:B------:R-:W-:Y:S01]  /*3b30*/  @!P0 FSEL R10, R10, -INF , !P6 ;  /* 0xff8000000a0a8808 */ /* 0x000fe20007000000 */
[--C-:B------:R-:W-:Y:S01]  /*3b40*/  FFMA.FTZ R7, R7, UR9, -R0.reuse ;  /* 0x0000000907077c23 */ /* 0x100fe20008010800 */
[----:B------:R-:W-:Y:S07]  /*3b50*/  @!P0 FSEL R11, R11, -INF , !P4 ;  /* 0xff8000000b0b8808 */ /* 0x000fee0006000000 */
[----:B------:R-:W-:Y:S01]  /*3b60*/  MUFU.EX2 R247, R6 ;  /* 0x0000000600f77308 */ /* 0x000fe20000000800 */
[CC--:B------:R-:W-:Y:S01]  /*3b70*/  @!P0 ISETP.GE.AND P6, PT, R4.reuse, R72.reuse, PT ;  /* 0x000000480400820c */ /* 0x0c0fe20003fc6270 */
[----:B--2---:R-:W2:Y:S01]  /*3b80*/  LDL R9, [R1+0x60] ;  /* 0x0000600001097983 */ /* 0x004ea20000100800 */
[-C--:B------:R-:W-:Y:S01]  /*3b90*/  @!P0 ISETP.GE.AND P4, PT, R4, R3.reuse, PT ;  /* 0x000000030400820c */ /* 0x080fe20003f86270 */
[----:B------:R-:W-:Y:S01]  /*3ba0*/  @!P0 VIADD R4, R97, 0x19 ;  /* 0x0000001961048836 */ /* 0x000fe20000000000 */
[----:B------:R-:W-:Y:S02]  /*3bb0*/  @!P0 FSEL R12, R12, -INF , !P3 ;  /* 0xff8000000c0c8808 */ /* 0x000fe40005800000 */
[----:B---3--:R-:W3:Y:S01]  /*3bc0*/  LDL R8, [R1+0x64] ;  /* 0x0000640001087983 */ /* 0x008ee20000100800 */
[----:B------:R-:W-:Y:S02]  /*3bd0*/  @!P0 FSEL R13, R13, -INF , !P6 ;  /* 0xff8000000d0d8808 */ /* 0x000fe40007000000 */
[----:B------:R4:W4:Y:S01]  /*3be0*/  MUFU.EX2 R246, R7 ;  /* 0x0000000700f67308 */ /* 0x0009220000000800 */
[----:B------:R-:W-:Y:S01]  /*3bf0*/  @!P0 FSEL R15, R15, -INF , !P4 ;  /* 0xff8000000f0f8808 */ /* 0x000fe20006000000 */
[----:B-1----:R-:W-:Y:S01]  /*3c00*/  @!P0 VIADD R5, R97, 0x18 ;  /* 0x0000001861058836 */ /* 0x002fe20000000000 */
        /* <DEDUP_REMOVED lines=12> */
[----:B------:R-:W5:Y:S01]  /*3cd0*/  LDL R244, [R1+0x28] ;  /* 0x0000280001f47983 */ /* 0x000f620000100800 */
[----:B------:R-:W-:Y:S01]  /*3ce0*/  @!P0 FSEL R14, R14, -INF , !P2 ;  /* 0xff8000000e0e8808 */ /* 0x000fe20005000000 */
[----:B------:R-:W-:Y:S01]  /*3cf0*/  FFMA.FTZ R16, R16, UR9, -R2 ;  /* 0x0000000910107c23 */ /* 0x000fe20008010802 */
[----:B------:R-:W-:Y:S06]  /*3d00*/  @!P0 ISETP.GE.AND P2, PT, R5, R3, PT ;  /* 0x000000030500820c */ /* 0x000fec0003f46270 */
[----:B------:R-:W1:Y:S01]  /*3d10*/  MUFU.EX2 R97, R11 ;  /* 0x0000000b00617308 */ /* 0x000e620000000800 */
[----:B------:R-:W-:Y:S01]  /*3d20*/  @!P0 FSEL R17, R17, -INF , !P6 ;  /* 0xff80000011118808 */ /* 0x000fe20007000000 */
[----:B------:R-:W-:Y:S01]  /*3d30*/  FFMA.FTZ R14, R14, UR9, -R0 ;  /* 0x000000090e0e7c23 */ /* 0x000fe20008010800 */
[----:B------:R-:W-:Y:S07]  /*3d40*/  @!P0 FSEL R18, R18, -INF , !P2 ;  /* 0xff80000012128808 */ /* 0x000fee0005000000 */
[----:B------:R-:W-:Y:S01]  /*3d50*/  MUFU.EX2 R89, R12 ;  /* 0x0000000c00597308 */ /* 0x000fe20000000800 */
[----:B------:R-:W-:Y:S01]  /*3d60*/  @!P0 FSEL R19, R19, -INF , !P4 ;  /* 0xff80000013138808 */ /* 0x000fe20006000000 */
[----:B------:R-:W-:Y:S01]  /*3d70*/  FFMA.FTZ R2, R17, UR9, -R2 ;  /* 0x0000000911027c23 */ /* 0x000fe20008010802 */
[----:B----4-:R-:W-:Y:S01]  /*3d80*/  LOP3.LUT R7, R249, 0x38, RZ, 0xc0, !PT ;  /* 0x00000038f9077812 */ /* 0x010fe200078ec0ff */
[--C-:B------:R-:W-:Y:S01]  /*3d90*/  FFMA.FTZ R18, R18, UR9, -R0.reuse ;  /* 0x0000000912127c23 */ /* 0x100fe20008010800 */
[----:B------:R-:W-:Y:S01]  /*3da0*/  LOP3.LUT R6, R250, 0xc00, RZ, 0xc0, !PT ;  /* 0x00000c00fa067812 */ /* 0x000fe200078ec0ff */
[----:B------:R-:W-:Y:S04]  /*3db0*/  FFMA.FTZ R0, R19, UR9, -R0 ;  /* 0x0000000913007c23 */ /* 0x000fe80008010800 */
[----:B------:R4:W-:Y:S01]  /*3dc0*/  MUFU.EX2 R86, R2 ;  /* 0x0000000200567308 */ /* 0x0009e20000000800 */
[----:B------:R-:W-:Y:S01]  /*3dd0*/  LOP3.LUT R7, R7, 0x20, R251, 0x78, !PT ;  /* 0x0000002007077812 */ /* 0x000fe200078e78fb */
[----:B------:R-:W1:Y:S01]  /*3de0*/  S2R R250, SR_TID.X ;  /* 0x0000000000fa7919 */ /* 0x000e620000002100 */
[----:B------:R-:W-:Y:S07]  /*3df0*/  LOP3.LUT R6, R6, 0x6, R249, 0xf8, !PT ;  /* 0x0000000606067812 */ /* 0x000fee00078ef8f9 */
[----:B------:R1:W-:Y:S01]  /*3e00*/  MUFU.EX2 R92, R0 ;  /* 0x00000000005c7308 */ /* 0x0003e20000000800 */
[----:B------:R-:W-:Y:S02]  /*3e10*/  LEA.HI.X R5, R75, R245, RZ, 0x2, P3 ;  /* 0x000000f54b057211 */ /* 0x000fe400018f14ff */
[----:B------:R-:W-:Y:S07]  /*3e20*/  LOP3.LUT R6, R6, R7, R248, 0xfe, !PT ;  /* 0x0000000706067212 */ /* 0x000fee00078efef8 */
[----:B------:R-:W1:Y:S01]  /*3e30*/  MUFU.EX2 R88, R13 ;  /* 0x0000000d00587308 */ /* 0x000e620000000800 */
[----:B------:R-:W-:Y:S01]  /*3e40*/  F2FP.F16.F32.PACK_AB R7, R96, R99 ;  /* 0x000000636007723e */ /* 0x000fe200000000ff */
[----:B------:R-:W5:Y:S01]  /*3e50*/  LDG.E R81, desc[UR38][R4.64] ;  /* 0x0000002604517981 */ /* 0x000f62000c1e1900 */
[C---:B------:R-:W-:Y:S07]  /*3e60*/  LEA R83, R6.reuse, UR4, 0x1 ;  /* 0x0000000406537c11 */ /* 0x040fee000f8e08ff */
[----:B------:R-:W-:Y:S01]  /*3e70*/  MUFU.EX2 R95, R14 ;  /* 0x0000000e005f7308 */ /* 0x000fe20000000800 */
[----:B------:R-:W-:Y:S01]  /*3e80*/  LEA R3, R6, UR5, 0x1 ;  /* 0x0000000506037c11 */ /* 0x000fe2000f8e08ff */
[----:B------:R5:W5:Y:S01]  /*3e90*/  LDG.E R80, desc[UR38][R4.64+0x20] ;  /* 0x0000202604507981 */ /* 0x000b62000c1e1900 */
[----:B------:R-:W-:Y:S07]  /*3ea0*/  F2FP.F16.F32.PACK_AB R6, R246, R247 ;  /* 0x000000f7f606723e */ /* 0x000fee00000000ff */
[----:B------:R-:W2:Y:S01]  /*3eb0*/  MUFU.EX2 R94, R15 ;  /* 0x0000000f005e7308 */ /* 0x000ea20000000800 */
[----:B----4-:R-:W-:Y:S01]  /*3ec0*/  F2FP.F16.F32.PACK_AB R2, R90, R91 ;  /* 0x0000005b5a02723e */ /* 0x010fe200000000ff */
[----:B------:R-:W-:Y:S01]  /*3ed0*/  STS [R83+0x14000], R7 ;  /* 0x0140000753007388 */ /* 0x000fe20000000800 */
[----:B-1----:R-:W-:Y:S07]  /*3ee0*/  F2FP.F16.F32.PACK_AB R0, R97, R98 ;  /* 0x000000626100723e */ /* 0x002fee00000000ff */
[----:B------:R-:W1:Y:S01]  /*3ef0*/  MUFU.EX2 R87, R16 ;  /* 0x0000001000577308 */ /* 0x000e620000000800 */
[C---:B------:R-:W-:Y:S01]  /*3f00*/  VIADD R82, R3.reuse, 0x20 ;  /* 0x0000002003527836 */ /* 0x040fe20000000000 */
[----:B------:R4:W-:Y:S01]  /*3f10*/  STS [R83+0x14400], R6 ;  /* 0x0144000653007388 */ /* 0x0009e20000000800 */
[C---:B------:R-:W-:Y:S07]  /*3f20*/  @P1 VIADD R82, R3.reuse, 0xffffffe0 ;  /* 0xffffffe003521836 */ /* 0x040fee0000000000 */
[----:B------:R-:W1:Y:S01]  /*3f30*/  MUFU.EX2 R93, R18 ;  /* 0x00000012005d7308 */ /* 0x000e620000000800 */
[----:B------:R-:W5:Y:S05]  /*3f40*/  LDL R248, [R1+0x24] ;  /* 0x0000240001f87983 */ /* 0x000f6a0000100800 */
[----:B------:R-:W5:Y:S01]  /*3f50*/  LDL R245, [R1+0x2c] ;  /* 0x00002c0001f57983 */ /* 0x000f620000100800 */
[----:B------:R-:W-:Y:S02]  /*3f60*/  SHF.R.U32.HI R251, RZ, 0x1, R250 ;  /* 0x00000001fffb7819 */ /* 0x000fe400000116fa */
[----:B----4-:R-:W-:Y:S01]  /*3f70*/  F2FP.F16.F32.PACK_AB R6, R88, R89 ;  /* 0x000000595806723e */ /* 0x010fe200000000ff */
[----:B--2---:R-:W-:Y:S01]  /*3f80*/  IMAD.IADD R84, R3, 0x1, R9 ;  /* 0x0000000103547824 */ /* 0x004fe200078e0209 */
[----:B------:R-:W-:Y:S01]  /*3f90*/  F2FP.F16.F32.PACK_AB R3, R94, R95 ;  /* 0x0000005f5e03723e */ /* 0x000fe200000000ff */
[----:B------:R-:W-:Y:S01]  /*3fa0*/  IMAD.IADD R85, R9, 0x1, R82 ;  /* 0x0000000109557824 */ /* 0x000fe200078e0252 */
[----:B---3--:R-:W-:Y:S02]  /*3fb0*/  LEA R252, R8, UR4, 0x1 ;  /* 0x0000000408fc7c11 */ /* 0x008fe4000f8e08ff */
[----:B------:R1:W-:Y:S05]  /*3fc0*/  STS [R84], R2 ;  /* 0x0000000254007388 */ /* 0x0003ea0000000800 */
[----:B------:R2:W-:Y:S05]  /*3fd0*/  STS [R84+0x400], R0 ;  /* 0x0004000054007388 */ /* 0x0005ea0000000800 */
[----:B------:R-:W-:Y:S05]  /*3fe0*/  STS [R82], R6 ;  /* 0x0000000652007388 */ /* 0x000fea0000000800 */
[----:B------:R3:W-:Y:S01]  /*3ff0*/  STS [R82+0x400], R3 ;  /* 0x0004000352007388 */ /* 0x0007e20000000800 */
[----:B-1----:R-:W-:Y:S02]  /*4000*/  F2FP.F16.F32.PACK_AB R2, R86, R87 ;  /* 0x000000575602723e */ /* 0x002fe400000000ff */
[----:B--2---:R-:W-:Y:S03]  /*4010*/  F2FP.F16.F32.PACK_AB R0, R92, R93 ;  /* 0x0000005d5c00723e */ /* 0x004fe600000000ff */
[----:B------:R5:W-:Y:S05]  /*4020*/  STS [R85], R2 ;  /* 0x0000000255007388 */ /* 0x000bea0000000800 */
[----:B------:R1:W-:Y:S01]  /*4030*/  STS [R85+0x400], R0 ;  /* 0x0004000055007388 */ /* 0x0003e20000000800 */
[C---:B---3--:R-:W-:Y:S04]  /*4040*/  IMAD.IADD R3, R252.reuse, 0x1, R76 ;  /* 0x00000001fc037824 */ /* 0x048fe800078e024c */
[----:B------:R-:W2:Y:S05]  /*4050*/  LDSM.16.M88.4 R16, [R252+0x6000] ;  /* 0x00600000fc10783b */ /* 0x000eaa0000000200 */
[----:B------:R-:W3:Y:S01]  /*4060*/  LDSM.16.M88.4 R68, [R3+0x6000] ;  /* 0x006000000344783b */ /* 0x000ee20000000200 */
[----:B-----5:R-:W-:Y:S04]  /*4070*/  IMAD.IADD R2, R252, 0x1, R244 ;  /* 0x00000001fc027824 */ /* 0x020fe800078e02f4 */
[----:B-1----:R-:W-:Y:S01]  /*4080*/  IMAD.IADD R0, R2, 0x1, R76 ;  /* 0x0000000102007824 */ /* 0x002fe200078e024c */
[----:B------:R-:W1:Y:S05]  /*4090*/  LDSM.16.M88.4 R72, [R2+0x6000] ;  /* 0x006000000248783b */ /* 0x000e6a0000000200 */
[----:B------:R-:W4:Y:S01]  /*40a0*/  LDSM.16.M88.4 R76, [R0+0x6000] ;  /* 0x00600000004c783b */ /* 0x000f220000000200 */
[C---:B--2---:R-:W-:Y:S08]  /*40b0*/  HMMA.16816.F32 R4, R16.reuse, R148, RZ ;  /* 0x000000941004723c */ /* 0x044ff000000018ff */
[C---:B------:R-:W-:Y:S08]  /*40c0*/  HMMA.16816.F32 R8, R16.reuse, R150, RZ ;  /* 0x000000961008723c */ /* 0x040ff000000018ff */
[C---:B------:R-:W-:Y:S08]  /*40d0*/  HMMA.16816.F32 R12, R16.reuse, R152, RZ ;  /* 0x00000098100c723c */ /* 0x040ff000000018ff */
[----:B------:R-:W-:Y:S08]  /*40e0*/  HMMA.16816.F32 R16, R16, R154, RZ ;  /* 0x0000009a1010723c */ /* 0x000ff000000018ff */
[C---:B---3--:R-:W-:Y:S08]  /*40f0*/  HMMA.16816.F32 R4, R68.reuse, R156, R4 ;  /* 0x0000009c4404723c */ /* 0x048ff00000001804 */
[C---:B------:R-:W-:Y:S08]  /*4100*/  HMMA.16816.F32 R8, R68.reuse, R158, R8 ;  /* 0x0000009e4408723c */ /* 0x040ff00000001808 */
[C---:B------:R-:W-:Y:S08]  /*4110*/  HMMA.16816.F32 R12, R68.reuse, R160, R12 ;  /* 0x000000a0440c723c */ /* 0x040ff0000000180c */
[----:B------:R-:W-:Y:S01]  /*4120*/  HMMA.16816.F32 R16, R68, R162, R16 ;  /* 0x000000a24410723c */ /* 0x000fe20000001810 */
[----:B------:R-:W2:Y:S07]  /*4130*/  LDSM.16.M88.4 R68, [R252+0x8000] ;  /* 0x00800000fc44783b */ /* 0x000eae0000000200 */
[C---:B-1----:R-:W-:Y:S08]  /*4140*/  HMMA.16816.F32 R4, R72.reuse, R164, R4 ;  /* 0x000000a44804723c */ /* 0x042ff00000001804 */
[C---:B------:R-:W-:Y:S08]  /*4150*/  HMMA.16816.F32 R8, R72.reuse, R166, R8 ;  /* 0x000000a64808723c */ /* 0x040ff00000001808 */
[C---:B------:R-:W-:Y:S08]  /*4160*/  HMMA.16816.F32 R12, R72.reuse, R168, R12 ;  /* 0x000000a8480c723c */ /* 0x040ff0000000180c */
[----:B------:R-:W-:Y:S01]  /*4170*/  HMMA.16816.F32 R16, R72, R170, R16 ;  /* 0x000000aa4810723c */ /* 0x000fe20000001810 */
[----:B------:R-:W1:Y:S07]  /*4180*/  LDSM.16.M88.4 R72, [R3+0x8000] ;  /* 0x008000000348783b */ /* 0x000e6e0000000200 */
[C---:B----4-:R-:W-:Y:S08]  /*4190*/  HMMA.16816.F32 R4, R76.reuse, R172, R4 ;  /* 0x000000ac4c04723c */ /* 0x050ff00000001804 */
[C---:B------:R-:W-:Y:S08]  /*41a0*/  HMMA.16816.F32 R8, R76.reuse, R174, R8 ;  /* 0x000000ae4c08723c */ /* 0x040ff00000001808 */
[C---:B------:R-:W-:Y:S08]  /*41b0*/  HMMA.16816.F32 R12, R76.reuse, R176, R12 ;  /* 0x000000b04c0c723c */ /* 0x040ff0000000180c */
[----:B------:R-:W-:Y:S01]  /*41c0*/  HMMA.16816.F32 R16, R76, R178, R16 ;  /* 0x000000b24c10723c */ /* 0x000fe20000001810 */
[----:B------:R-:W3:Y:S07]  /*41d0*/  LDSM.16.M88.4 R76, [R2+0x8000] ;  /* 0x00800000024c783b */ /* 0x000eee0000000200 */
[C---:B--2---:R-:W-:Y:S08]  /*41e0*/  HMMA.16816.F32 R4, R68.reuse, R180, R4 ;  /* 0x000000b44404723c */ /* 0x044ff00000001804 */
        /* <DEDUP_REMOVED lines=9> */
[C---:B---3--:R-:W-:Y:S08]  /*4280*/  HMMA.16816.F32 R4, R76.reuse, R196, R4 ;  /* 0x000000c44c04723c */ /* 0x048ff00000001804 */
        /* <DEDUP_REMOVED lines=17> */
[----:B------:R-:W-:Y:S08]  /*43a0*/  HMMA.16816.F32 R16, R76, R226, R16 ;  /* 0x000000e24c10723c */ /* 0x000ff00000001810 */
[C---:B--2---:R-:W-:Y:S08]  /*43b0*/  HMMA.16816.F32 R4, R68.reuse, R228, R4 ;  /* 0x000000e44404723c */ /* 0x044ff00000001804 */
        /* <DEDUP_REMOVED lines=8> */
[----:B------:R-:W-:Y:S02]  /*4440*/  FADD.FTZ R7, -R80, R7 ;  /* 0x0000000750077221 */ /* 0x000fe40000010100 */
[----:B------:R-:W-:Y:S01]  /*4450*/  FMUL.FTZ R2, R99, R2 ;  /* 0x0000000263027220 */ /* 0x000fe20000410000 */
[----:B------:R-:W-:Y:S03]  /*4460*/  HMMA.16816.F32 R16, R72, R242, R16 ;  /* 0x000000f24810723c */ /* 0x000fe60000001810 */
[----:B------:R-:W-:Y:S01]  /*4470*/  FMUL.FTZ R0, R96, R0 ;  /* 0x0000000060007220 */ /* 0x000fe20000410000 */
[----:B------:R-:W-:Y:S01]  /*4480*/  FADD.FTZ R11, -R80, R11 ;  /* 0x0000000b500b7221 */ /* 0x000fe20000010100 */
[C---:B------:R-:W-:Y:S01]  /*4490*/  FADD.FTZ R4, -R81.reuse, R8 ;  /* 0x0000000851047221 */ /* 0x040fe20000010100 */
[C---:B------:R-:W-:Y:S02]  /*44a0*/  FADD.FTZ R5, -R81.reuse, R9 ;  /* 0x0000000951057221 */ /* 0x040fe40000010100 */
        /* <DEDUP_REMOVED lines=15> */
[C---:B------:R-:W-:Y:S01]  /*45a0*/  FADD.FTZ R8, -R80.reuse, R14 ;  /* 0x0000000e50087221 */ /* 0x040fe20000010100 */
[C---:B------:R-:W-:Y:S01]  /*45b0*/  FADD.FTZ R18, -R80.reuse, R18 ;  /* 0x0000001250127221 */ /* 0x040fe20000010100 */
[----:B------:R-:W-:Y:S01]  /*45c0*/  FADD.FTZ R19, -R80, R19 ;  /* 0x0000001350137221 */ /* 0x000fe20000010100 */
[----:B------:R-:W-:Y:S01]  /*45d0*/  F2FP.F16.F32.PACK_AB R5, R5, R4 ;  /* 0x000000040505723e */ /* 0x000fe200000000ff */
[----:B------:R-:W-:Y:S01]  /*45e0*/  FMUL.FTZ R8, R95, R8 ;  /* 0x000000085f087220 */ /* 0x000fe20000410000 */
[----:B------:R-:W-:Y:S01]  /*45f0*/  FMUL.FTZ R9, R87, R9 ;  /* 0x0000000957097220 */ /* 0x000fe20000410000 */
[----:B------:R-:W-:Y:S05]  /*4600*/  FMUL.FTZ R4, R86, R17 ;  /* 0x0000001156047220 */ /* 0x000fea0000410000 */
[----:B------:R-:W-:Y:S01]  /*4610*/  F2FP.F16.F32.PACK_AB R4, R4, R9 ;  /* 0x000000090404723e */ /* 0x000fe200000000ff */
[----:B-1----:R-:W-:Y:S01]  /*4620*/  FMUL.FTZ R0, R246, R7 ;  /* 0x00000007f6007220 */ /* 0x002fe20000410000 */
[----:B------:R-:W-:Y:S04]  /*4630*/  FADD.FTZ R7, -R80, R15 ;  /* 0x0000000f50077221 */ /* 0x000fe80000010100 */
[----:B------:R-:W-:Y:S01]  /*4640*/  F2FP.F16.F32.PACK_AB R0, R0, R2 ;  /* 0x000000020000723e */ /* 0x000fe200000000ff */
[----:B------:R-:W-:Y:S01]  /*4650*/  FMUL.FTZ R2, R97, R11 ;  /* 0x0000000b61027220 */ /* 0x000fe20000410000 */
[----:B------:R-:W-:Y:S03]  /*4660*/  FMUL.FTZ R7, R94, R7 ;  /* 0x000000075e077220 */ /* 0x000fe60000410000 */
[----:B------:R1:W-:Y:S01]  /*4670*/  STS [R83+0x12400], R0 ;  /* 0x0124000053007388 */ /* 0x0003e20000000800 */
[----:B------:R-:W-:Y:S01]  /*4680*/  F2FP.F16.F32.PACK_AB R2, R2, R6 ;  /* 0x000000060202723e */ /* 0x000fe200000000ff */
[----:B------:R-:W-:Y:S01]  /*4690*/  FMUL.FTZ R6, R92, R19 ;  /* 0x000000135c067220 */ /* 0x000fe20000410000 */
[----:B------:R-:W-:Y:S02]  /*46a0*/  LEA R92, R248, UR5, 0x1 ;  /* 0x00000005f85c7c11 */ /* 0x000fe4000f8e08ff */
[----:B------:R-:W-:Y:S05]  /*46b0*/  STS [R84+-0x2000], R5 ;  /* 0xffe0000554007388 */ /* 0x000fea0000000800 */
[----:B------:R2:W-:Y:S01]  /*46c0*/  STS [R84+-0x1c00], R2 ;  /* 0xffe4000254007388 */ /* 0x0005e20000000800 */
[----:B------:R-:W-:Y:S04]  /*46d0*/  IMAD.IADD R92, R244, 0x1, R92 ;  /* 0x00000001f45c7824 */ /* 0x000fe800078e025c */
[----:B------:R3:W-:Y:S01]  /*46e0*/  STS [R82+-0x2000], R3 ;  /* 0xffe0000352007388 */ /* 0x0007e20000000800 */
[----:B-1----:R-:W-:Y:S01]  /*46f0*/  F2FP.F16.F32.PACK_AB R0, R7, R8 ;  /* 0x000000080700723e */ /* 0x002fe200000000ff */
[----:B------:R-:W-:Y:S04]  /*4700*/  FMUL.FTZ R7, R93, R18 ;  /* 0x000000125d077220 */ /* 0x000fe80000410000 */
[----:B------:R1:W-:Y:S01]  /*4710*/  STS [R82+-0x1c00], R0 ;  /* 0xffe4000052007388 */ /* 0x0003e20000000800 */
[----:B--2---:R-:W-:Y:S04]  /*4720*/  F2FP.F16.F32.PACK_AB R2, R6, R7 ;  /* 0x000000070602723e */ /* 0x004fe800000000ff */
[----:B------:R-:W-:Y:S01]  /*4730*/  STS [R85+-0x2000], R4 ;  /* 0xffe0000455007388 */ /* 0x000fe20000000800 */
[----:B---3--:R-:W-:Y:S04]  /*4740*/  LEA R3, R248, UR4, 0x1 ;  /* 0x00000004f8037c11 */ /* 0x008fe8000f8e08ff */
[----:B------:R-:W-:Y:S01]  /*4750*/  STS [R85+-0x1c00], R2 ;  /* 0xffe4000255007388 */ /* 0x000fe20000000800 */
[----:B------:R-:W-:Y:S01]  /*4760*/  BAR.SYNC.DEFER_BLOCKING 0x0 ;  /* 0x0000000000007b1d */ /* 0x000fe20000010000 */
[----:B-1----:R-:W-:Y:S05]  /*4770*/  LEA R0, R245, UR4, 0x1 ;  /* 0x00000004f5007c11 */ /* 0x002fea000f8e08ff */
[----:B------:R-:W-:Y:S05]  /*4780*/  LDSM.16.MT88.4 R4, [R3+0x14000] ;  /* 0x014000000304783b */ /* 0x000fea0000004200 */
[----:B------:R-:W1:Y:S05]  /*4790*/  LDSM.16.MT88.4 R8, [R0+0x6000] ;  /* 0x006000000008783b */ /* 0x000e6a0000004200 */
[----:B------:R-:W2:Y:S05]  /*47a0*/  LDSM.16.MT88.4 R12, [R92] ;  /* 0x000000005c0c783b */ /* 0x000eaa0000004200 */
[----:B------:R-:W3:Y:S05]  /*47b0*/  LDSM.16.MT88.4 R16, [R0+0x8000] ;  /* 0x008000000010783b */ /* 0x000eea0000004200 */
[----:B------:R-:W4:Y:S05]  /*47c0*/  LDSM.16.MT88.4 R68, [R0+0xa000] ;  /* 0x00a000000044783b */ /* 0x000f2a0000004200 */
[----:B------:R-:W-:Y:S05]  /*47d0*/  LDSM.16.MT88.4 R72, [R3+0x14800] ;  /* 0x014800000348783b */ /* 0x000fea0000004200 */
[----:B------:R-:W5:Y:S05]  /*47e0*/  LDSM.16.MT88.4 R76, [R0+0x6800] ;  /* 0x00680000004c783b */ /* 0x000f6a0000004200 */
[----:B------:R-:W5:Y:S05]  /*47f0*/  LDSM.16.MT88.4 R80, [R92+0x800] ;  /* 0x000800005c50783b */ /* 0x000f6a0000004200 */
[----:B------:R-:W5:Y:S01]  /*4800*/  LDSM.16.MT88.4 R84, [R0+0x8800] ;  /* 0x008800000054783b */ /* 0x000f620000004200 */
[-C--:B-1----:R-:W-:Y:S04]  /*4810*/  HMMA.16816.F32 R20, R4, R8.reuse, R20 ;  /* 0x000000080414723c */ /* 0x082fe80000001814 */
[----:B------:R-:W-:Y:S05]  /*4820*/  LDSM.16.MT88.4 R88, [R0+0x7800] ;  /* 0x007800000058783b */ /* 0x000fea0000004200 */
[----:B------:R-:W-:Y:S01]  /*4830*/  LDSM.16.MT88.4 R96, [R0+0x9800] ;  /* 0x009800000060783b */ /* 0x000fe20000004200 */
[C---:B--2---:R-:W-:Y:S04]  /*4840*/  HMMA.16816.F32 R24, R12.reuse, R8, R24 ;  /* 0x000000080c18723c */ /* 0x044fe80000001818 */
[----:B------:R-:W-:Y:S04]  /*4850*/  LDSM.16.MT88.4 R244, [R0+0xb800] ;  /* 0x00b8000000f4783b */ /* 0x000fe80000004200 */
[-C--:B------:R-:W-:Y:S01]  /*4860*/  HMMA.16816.F32 R28, R12, R10.reuse, R28 ;  /* 0x0000000a0c1c723c */ /* 0x080fe2000000181c */
[----:B------:R-:W1:Y:S07]  /*4870*/  S2R R248, SR_TID.X ;  /* 0x0000000000f87919 */ /* 0x000e6e0000002100 */
[C---:B------:R-:W-:Y:S01]  /*4880*/  HMMA.16816.F32 R32, R4.reuse, R10, R32 ;  /* 0x0000000a0420723c */ /* 0x040fe20000001820 */
[----:B------:R-:W2:Y:S07]  /*4890*/  LDSM.16.MT88.4 R8, [R0+0xa800] ;  /* 0x00a800000008783b */ /* 0x000eae0000004200 */
[-C--:B---3--:R-:W-:Y:S08]  /*48a0*/  HMMA.16816.F32 R36, R4, R16.reuse, R36 ;  /* 0x000000100424723c */ /* 0x088ff00000001824 */
[C---:B------:R-:W-:Y:S08]  /*48b0*/  HMMA.16816.F32 R40, R12.reuse, R16, R40 ;  /* 0x000000100c28723c */ /* 0x040ff00000001828 */
[-C--:B------:R-:W-:Y:S03]  /*48c0*/  HMMA.16816.F32 R44, R12, R18.reuse, R44 ;  /* 0x000000120c2c723c */ /* 0x080fe6000000182c */
[----:B-1----:R-:W-:Y:S02]  /*48d0*/  IMAD.SHL.U32 R249, R248, 0x8, RZ ;  /* 0x00000008f8f97824 */ /* 0x002fe400078e00ff */
[----:B------:R-:W-:Y:S03]  /*48e0*/  IMAD.SHL.U32 R248, R250, 0x40, RZ ;  /* 0x00000040faf87824 */ /* 0x000fe600078e00ff */
[C---:B------:R-:W-:Y:S01]  /*48f0*/  HMMA.16816.F32 R48, R4.reuse, R18, R48 ;  /* 0x000000120430723c */ /* 0x040fe20000001830 */
[----:B------:R-:W-:Y:S03]  /*4900*/  LDSM.16.MT88.4 R16, [R92+0x1000] ;  /* 0x001000005c10783b */ /* 0x000fe60000004200 */
[----:B------:R-:W-:Y:S02]  /*4910*/  LOP3.LUT R248, R248, 0x1c0, RZ, 0xc0, !PT ;  /* 0x000001c0f8f87812 */ /* 0x000fe400078ec0ff */
[----:B------:R-:W-:Y:S02]  /*4920*/  LDSM.16.MT88.4 R92, [R92+0x1800] ;  /* 0x001800005c5c783b */ /* 0x000fe40000004200 */
[-C--:B----4-:R-:W-:Y:S03]  /*4930*/  HMMA.16816.F32 R52, R4, R68.reuse, R52 ;  /* 0x000000440434723c */ /* 0x090fe60000001834 */
[----:B------:R-:W-:Y:S01]  /*4940*/  LOP3.LUT R248, R248, 0x38, R249, 0xf8, !PT ;  /* 0x00000038f8f87812 */ /* 0x000fe200078ef8f9 */
[C---:B------:R-:W-:Y:S02]  /*4950*/  IMAD.SHL.U32 R249, R250.reuse, 0x40, RZ ;  /* 0x00000040faf97824 */ /* 0x040fe400078e00ff */
[----:B------:R-:W-:Y:S01]  /*4960*/  IMAD.SHL.U32 R250, R250, 0x20, RZ ;  /* 0x00000020fafa7824 */ /* 0x000fe200078e00ff */
[----:B------:R-:W-:Y:S01]  /*4970*/  LOP3.LUT R248, R248, 0x8, R251, 0x78, !PT ;  /* 0x00000008f8f87812 */ /* 0x000fe200078e78fb */
[C---:B------:R-:W-:Y:S04]  /*4980*/  HMMA.16816.F32 R56, R12.reuse, R68, R56 ;  /* 0x000000440c38723c */ /* 0x040fe80000001838 */
[----:B------:R-:W-:Y:S04]  /*4990*/  LOP3.LUT R249, R249, 0x200, RZ, 0xc0, !PT ;  /* 0x00000200f9f97812 */ /* 0x000fe800078ec0ff */
[-C--:B------:R-:W-:Y:S01]  /*49a0*/  HMMA.16816.F32 R60, R12, R70.reuse, R60 ;  /* 0x000000460c3c723c */ /* 0x080fe2000000183c */
[----:B------:R-:W-:Y:S02]  /*49b0*/  LDSM.16.MT88.4 R12, [R0+0x7000] ;  /* 0x00700000000c783b */ /* 0x000fe40000004200 */
[----:B------:R-:W-:Y:S04]  /*49c0*/  LOP3.LUT R2, R249, 0x400, R250, 0xf8, !PT ;  /* 0x00000400f9027812 */ /* 0x000fe800078ef8fa */
[----:B------:R-:W-:Y:S01]  /*49d0*/  LOP3.LUT R2, R2, R248, RZ, 0xfc, !PT ;  /* 0x000000f802027212 */ /* 0x000fe200078efcff */
[----:B------:R-:W-:Y:S01]  /*49e0*/  HMMA.16816.F32 R64, R4, R70, R64 ;  /* 0x000000460440723c */ /* 0x000fe20000001840 */
[----:B------:R-:W1:Y:S03]  /*49f0*/  LDSM.16.MT88.4 R4, [R3+0x15000] ;  /* 0x015000000304783b */ /* 0x000e660000004200 */
[----:B------:R-:W-:Y:S02]  /*4a00*/  LEA R2, R2, UR4, 0x1 ;  /* 0x0000000402027c11 */ /* 0x000fe4000f8e08ff */
[----:B------:R-:W3:Y:S02]  /*4a10*/  LDSM.16.MT88.4 R68, [R0+0x9000] ;  /* 0x009000000044783b */ /* 0x000ee40000004200 */
[-C--:B-----5:R-:W-:Y:S08]  /*4a20*/  HMMA.16816.F32 R20, R72, R76.reuse, R20 ;  /* 0x0000004c4814723c */ /* 0x0a0ff00000001814 */
[C---:B------:R-:W-:Y:S08]  /*4a30*/  HMMA.16816.F32 R24, R80.reuse, R76, R24 ;  /* 0x0000004c5018723c */ /* 0x040ff00000001818 */
[-C--:B------:R-:W-:Y:S08]  /*4a40*/  HMMA.16816.F32 R28, R80, R78.reuse, R28 ;  /* 0x0000004e501c723c */ /* 0x080ff0000000181c */
[C---:B------:R-:W-:Y:S01]  /*4a50*/  HMMA.16816.F32 R32, R72.reuse, R78, R32 ;  /* 0x0000004e4820723c */ /* 0x040fe20000001820 */
[----:B------:R-:W4:Y:S07]  /*4a60*/  LDSM.16.MT88.4 R76, [R0+0xb000] ;  /* 0x00b00000004c783b */ /* 0x000f2e0000004200 */
[-C--:B------:R-:W-:Y:S08]  /*4a70*/  HMMA.16816.F32 R36, R72, R84.reuse, R36 ;  /* 0x000000544824723c */ /* 0x080ff00000001824 */
[C---:B------:R-:W-:Y:S08]  /*4a80*/  HMMA.16816.F32 R40, R80.reuse, R84, R40 ;  /* 0x000000545028723c */ /* 0x040ff00000001828 */
[-C--:B------:R-:W-:Y:S08]  /*4a90*/  HMMA.16816.F32 R44, R80, R86.reuse, R44 ;  /* 0x00000056502c723c */ /* 0x080ff0000000182c */
[C---:B------:R-:W-:Y:S01]  /*4aa0*/  HMMA.16816.F32 R48, R72.reuse, R86, R48 ;  /* 0x000000564830723c */ /* 0x040fe20000001830 */
[----:B------:R-:W5:Y:S01]  /*4ab0*/  LDSM.16.MT88.4 R84, [R3+0x15800] ;  /* 0x015800000354783b */ /* 0x000f620000004200 */
[----:B------:R-:W-:Y:S06]  /*4ac0*/  BAR.SYNC.DEFER_BLOCKING 0x0 ;  /* 0x0000000000007b1d */ /* 0x000fec0000010000 */
[-C--:B--2---:R-:W-:Y:S08]  /*4ad0*/  HMMA.16816.F32 R52, R72, R8.reuse, R52 ;  /* 0x000000084834723c */ /* 0x084ff00000001834 */
[C---:B------:R-:W-:Y:S08]  /*4ae0*/  HMMA.16816.F32 R56, R80.reuse, R8, R56 ;  /* 0x000000085038723c */ /* 0x040ff00000001838 */
[-C--:B------:R-:W-:Y:S08]  /*4af0*/  HMMA.16816.F32 R60, R80, R10.reuse, R60 ;  /* 0x0000000a503c723c */ /* 0x080ff0000000183c */
[----:B------:R-:W-:Y:S08]  /*4b00*/  HMMA.16816.F32 R64, R72, R10, R64 ;  /* 0x0000000a4840723c */ /* 0x000ff00000001840 */
[-C--:B-1----:R-:W-:Y:S08]  /*4b10*/  HMMA.16816.F32 R20, R4, R12.reuse, R20 ;  /* 0x0000000c0414723c */ /* 0x082ff00000001814 */
        /* <DEDUP_REMOVED lines=22> */
[----:B------:R-:W-:Y:S01]  /*4c80*/  HMMA.16816.F32 R64, R84, R246, R64 ;  /* 0x000000f65440723c */ /* 0x000fe20000001840 */
[----:B------:R-:W-:Y:S08]  /*4c90*/  @!UPT UIADD3 URZ, UPT, UPT, URZ, URZ, URZ ;  /* 0x000000fffffff290 */ /* 0x000ff0000fffe0ff */
[----:B------:R-:W-:Y:S11]  /*4ca0*/  BRA.U !UP0, `(.L_x_90) ;  /* 0x0000000108787547 */ /* 0x000ff6000b800000 */
[----:B------:R-:W2:Y:S01]  /*4cb0*/  LDL.LU.64 R250, [R1+0x48] ;  /* 0x0000480001fa7983 */ /* 0x000ea20000300a00 */
[----:B------:R-:W-:Y:S01]  /*4cc0*/  IMAD.U32 R6, RZ, RZ, UR18 ;  /* 0x00000012ff067e24 */ /* 0x000fe2000f8e00ff */
[----:B------:R-:W-:Y:S01]  /*4cd0*/  IADD3 R5, P0, PT, RZ, -UR35, RZ ;  /* 0x80000023ff057c10 */ /* 0x000fe2000ff1e0ff */
[----:B------:R-:W-:Y:S01]  /*4ce0*/  IMAD.U32 R10, RZ, RZ, UR18 ;  /* 0x00000012ff0a7e24 */ /* 0x000fe2000f8e00ff */
[----:B------:R-:W1:Y:S01]  /*4cf0*/  S2R R249, SR_TID.X ;  /* 0x0000000000f97919 */ /* 0x000e620000002100 */
[----:B------:R-:W-:Y:S02]  /*4d00*/  IMAD.U32 R9, RZ, RZ, UR22 ;  /* 0x00000016ff097e24 */ /* 0x000fe4000f8e00ff */
[----:B------:R-:W-:Y:S05]  /*4d10*/  IMAD.X R4, RZ, RZ, ~UR10, P0 ;  /* 0x8000000aff047e24 */ /* 0x000fea00080e06ff */
[----:B------:R-:W-:Y:S04]  /*4d20*/  SHF.R.S64 R5, R5, 0x1f, R4 ;  /* 0x0000001f05057819 */ /* 0x000fe80000001004 */
[----:B--2---:R-:W-:Y:S01]  /*4d30*/  IADD3 R8, P0, PT, R250, R5, RZ ;  /* 0x00000005fa087210 */ /* 0x004fe20007f1e0ff */
[----:B-1----:R-:W-:Y:S03]  /*4d40*/  IMAD.SHL.U32 R248, R249, 0x8, RZ ;  /* 0x00000008f9f87824 */ /* 0x002fe600078e00ff */
[----:B------:R-:W-:Y:S01]  /*4d50*/  LEA.HI.X.SX32 R5, R4, R251, 0x1, P0 ;  /* 0x000000fb04057211 */ /* 0x000fe200000f0eff */
[----:B------:R-:W-:Y:S01]  /*4d60*/  IMAD.MOV.U32 R12, RZ, RZ, R8 ;  /* 0x000000ffff0c7224 */ /* 0x000fe200078e0008 */
[----:B------:R-:W-:Y:S02]  /*4d70*/  LOP3.LUT R7, R248, 0x1f8, RZ, 0xc0, !PT ;  /* 0x000001f8f8077812 */ /* 0x000fe400078ec0ff */
[----:B------:R-:W-:Y:S01]  /*4d80*/  LEA R6, P0, R6, R8, 0x1 ;  /* 0x0000000806067211 */ /* 0x000fe200078008ff */
[----:B------:R-:W-:Y:S01]  /*4d90*/  IMAD.MOV.U32 R13, RZ, RZ, R5 ;  /* 0x000000ffff0d7224 */ /* 0x000fe200078e0005 */
[----:B------:R-:W-:Y:S04]  /*4da0*/  LOP3.LUT R7, R7, 0x38, R249, 0x78, !PT ;  /* 0x0000003807077812 */ /* 0x000fe800078e78f9 */
[----:B------:R1:W-:Y:S01]  /*4db0*/  STL.64 [R1+0x48], R12 ;  /* 0x0000480c01007387 */ /* 0x0003e20000100a00 */
[----:B------:R-:W-:Y:S02]  /*4dc0*/  LOP3.LUT R4, R7, 0x1e00, R248, 0xf8, !PT ;  /* 0x00001e0007047812 */ /* 0x000fe400078ef8f8 */
[----:B------:R-:W-:Y:S02]  /*4dd0*/  LEA.HI.X R7, R10, R5, R9, 0x1, P0 ;  /* 0x000000050a077211 */ /* 0x000fe400000f0c09 */
[----:B------:R-:W-:Y:S05]  /*4de0*/  LEA R4, R4, UR4, 0x1 ;  /* 0x0000000404047c11 */ /* 0x000fea000f8e08ff */
[----:B------:R-:W-:Y:S01]  /*4df0*/  @!PT LDS RZ, [RZ] ;  /* 0x00000000fffff984 */ /* 0x000fe20000000800 */
[----:B------:R-:W-:Y:S01]  /*4e00*/  @!PT LDS RZ, [RZ] ;  /* 0x00000000fffff984 */ /* 0x000fe20000000800 */
[----:B------:R-:W-:Y:S01]  /*4e10*/  @!PT LDS RZ, [RZ] ;  /* 0x00000000fffff984 */ /* 0x000fe20000000800 */
[----:B------:R1:W-:Y:S04]  /*4e20*/  LDGSTS.E.BYPASS.LTC128B.128 [R4+0x6000], desc[UR38][R12.64] ;  /* 0x060000000c047fae */ /* 0x0003e8000b981a26 */
[----:B------:R1:W-:Y:S04]  /*4e30*/  LDGSTS.E.BYPASS.LTC128B.128 [R4+0x8000], desc[UR38][R12.64+0x80] ;  /* 0x080000800c047fae */ /* 0x0003e8000b981a26 */
[----:B------:R1:W-:Y:S04]  /*4e40*/  LDGSTS.E.BYPASS.LTC128B.128 [R4+0xa000], desc[UR38][R12.64+0x100] ;  /* 0x0a0001000c047fae */ /* 0x0003e8000b981a26 */
[----:B------:R1:W-:Y:S04]  /*4e50*/  LDGSTS.E.BYPASS.LTC128B.128 [R4+0x7000], desc[UR38][R6.64] ;  /* 0x0700000006047fae */ /* 0x0003e8000b981a26 */
[----:B------:R1:W-:Y:S04]  /*4e60*/  LDGSTS.E.BYPASS.LTC128B.128 [R4+0x9000], desc[UR38][R6.64+0x80] ;  /* 0x0900008006047fae */ /* 0x0003e8000b981a26 */
[----:B------:R1:W-:Y:S04]  /*4e70*/  LDGSTS.E.BYPASS.LTC128B.128 [R4+0xb000], desc[UR38][R6.64+0x100] ;  /* 0x0b00010006047fae */ /* 0x0003e8000b981a26 */
[----:B------:R-:W0:Y:S02]  /*4e80*/  LDGDEPBAR ;  /* 0x00000000000079af */ /* 0x000e240000000000 */
.L_x_90:
[----:B------:R2:W-:Y:S01]  /*4e90*/  STL.64 [R1+0xd0], R46 ;  /* 0x0000d02e01007387 */ /* 0x0005e20000100a00 */
[----:B------:R-:W-:Y:S01]  /*4ea0*/  PLOP3.LUT P2, PT, PT, PT, UP0, 0x80, 0x8 ;  /* 0x000000000008781c */ /* 0x000fe20003f4f008 */
[----:B------:R-:W-:Y:S02]  /*4eb0*/  UISETP.GT.AND UP1, UPT, UR47, UR51, UPT ;  /* 0x000000332f00728c */ /* 0x000fe4000bf24270 */
[----:B------:R-:W-:Y:S04]  /*4ec0*/  LDSM.16.M88.4 R96, [R2+0x12000] ;  /* 0x012000000260783b */ /* 0x000fe80000000200 */
[----:B------:R-:W1:Y:S04]  /*4ed0*/  LDSM.16.MT88.4 R16, [R0+0xc000] ;  /* 0x00c000000010783b */ /* 0x000e680000004200 */
[----:B------:R-:W3:Y:S04]  /*4ee0*/  LDSM.16.M88.4 R92, [R2+0x13000] ;  /* 0x01300000025c783b */ /* 0x000ee80000000200 */
[----:B------:R-:W4:Y:S04]  /*4ef0*/  LDSM.16.MT88.4 R80, [R0+0xe000] ;  /* 0x00e000000050783b */ /* 0x000f280000004200 */
[----:B------:R-:W4:Y:S04]  /*4f00*/  LDSM.16.MT88.4 R244, [R0+0x10000] ;  /* 0x0100000000f4783b */ /* 0x000f280000004200 */
[----:B--2---:R-:W2:Y:S04]  /*4f10*/  LDL R47, [R1+0x1c] ;  /* 0x00001c00012f7983 */ /* 0x004ea80000100800 */
[----:B------:R-:W-:Y:S04]  /*4f20*/  STL.64 [R1+0xc8], R44 ;  /* 0x0000c82c01007387 */ /* 0x000fe80000100a00 */
[----:B------:R-:W-:Y:S04]  /*4f30*/  STL.64 [R1+0xc0], R42 ;  /* 0x0000c02a01007387 */ /* 0x000fe80000100a00 */
[----:B------:R-:W-:Y:S04]  /*4f40*/  STL.64 [R1+0xb8], R40 ;  /* 0x0000b82801007387 */ /* 0x000fe80000100a00 */
[----:B------:R-:W-:Y:S04]  /*4f50*/  STL.64 [R1+0xb0], R38 ;  /* 0x0000b02601007387 */ /* 0x000fe80000100a00 */
[----:B------:R-:W-:Y:S01]  /*4f60*/  STL.64 [R1+0xa8], R36 ;  /* 0x0000a82401007387 */ /* 0x000fe20000100a00 */
[-C--:B-1----:R-:W-:Y:S03]  /*4f70*/  HMMA.16816.F32 R4, R96, R16.reuse, RZ ;  /* 0x000000106004723c */ /* 0x082fe600000018ff */
[----:B------:R-:W-:Y:S04]  /*4f80*/  STL.64 [R1+0xa0], R34 ;  /* 0x0000a02201007387 */ /* 0x000fe80000100a00 */
[----:B------:R-:W-:Y:S01]  /*4f90*/  STL.64 [R1+0x98], R32 ;  /* 0x0000982001007387 */ /* 0x000fe20000100a00 */
[C---:B---3--:R-:W-:Y:S03]  /*4fa0*/  HMMA.16816.F32 R8, R92.reuse, R16, RZ ;  /* 0x000000105c08723c */ /* 0x048fe600000018ff */
[----:B------:R-:W-:Y:S04]  /*4fb0*/  STL.64 [R1+0x90], R30 ;  /* 0x0000901e01007387 */ /* 0x000fe80000100a00 */
[----:B------:R-:W-:Y:S01]  /*4fc0*/  STL.64 [R1+0x88], R28 ;  /* 0x0000881c01007387 */ /* 0x000fe20000100a00 */
[-C--:B------:R-:W-:Y:S03]  /*4fd0*/  HMMA.16816.F32 R12, R92, R18.reuse, RZ ;  /* 0x000000125c0c723c */ /* 0x080fe600000018ff */
[----:B------:R-:W-:Y:S04]  /*4fe0*/  STL.64 [R1+0x80], R26 ;  /* 0x0000801a01007387 */ /* 0x000fe80000100a00 */
[----:B------:R-:W-:Y:S01]  /*4ff0*/  STL.64 [R1+0x78], R24 ;  /* 0x0000781801007387 */ /* 0x000fe20000100a00 */
[C---:B------:R-:W-:Y:S03]  /*5000*/  HMMA.16816.F32 R16, R96.reuse, R18, RZ ;  /* 0x000000126010723c */ /* 0x040fe600000018ff */
[----:B------:R1:W-:Y:S04]  /*5010*/  STL.64 [R1+0x70], R22 ;  /* 0x0000701601007387 */ /* 0x0003e80000100a00 */
[----:B------:R-:W-:Y:S01]  /*5020*/  LDSM.16.MT88.4 R32, [R0+0xc800] ;  /* 0x00c800000020783b */ /* 0x000fe20000004200 */
[-C--:B----4-:R-:W-:Y:S03]  /*5030*/  HMMA.16816.F32 R68, R96, R80.reuse, RZ ;  /* 0x000000506044723c */ /* 0x090fe600000018ff */
[----:B------:R-:W-:Y:S04]  /*5040*/  LDSM.16.MT88.4 R36, [R0+0xe800] ;  /* 0x00e800000024783b */ /* 0x000fe80000004200 */
[----:B------:R-:W-:Y:S01]  /*5050*/  LDSM.16.MT88.4 R28, [R0+0xd000] ;  /* 0x00d00000001c783b */ /* 0x000fe20000004200 */
[C---:B------:R-:W-:Y:S03]  /*5060*/  HMMA.16816.F32 R72, R92.reuse, R80, RZ ;  /* 0x000000505c48723c */ /* 0x040fe600000018ff */
[----:B------:R3:W-:Y:S05]  /*5070*/  STL.64 [R1+0x68], R20 ;  /* 0x0000681401007387 */ /* 0x0007ea0000100a00 */
[-C--:B------:R-:W-:Y:S01]  /*5080*/  HMMA.16816.F32 R76, R92, R82.reuse, RZ ;  /* 0x000000525c4c723c */ /* 0x080fe200000018ff */
[----:B-1----:R-:W4:Y:S07]  /*5090*/  LDL.LU.64 R22, [R1+0x30] ;  /* 0x0000300001167983 */ /* 0x002f2e0000300a00 */
[C---:B------:R-:W-:Y:S08]  /*50a0*/  HMMA.16816.F32 R80, R96.reuse, R82, RZ ;  /* 0x000000526050723c */ /* 0x040ff000000018ff */
[-C--:B------:R-:W-:Y:S01]  /*50b0*/  HMMA.16816.F32 R84, R96, R244.reuse, RZ ;  /* 0x000000f46054723c */ /* 0x080fe200000018ff */
[----:B---3--:R-:W1:Y:S07]  /*50c0*/  LDC R20, c[0x0][0x44c] ;  /* 0x00011300ff147b82 */ /* 0x008e6e0000000800 */
[C---:B------:R-:W-:Y:S08]  /*50d0*/  HMMA.16816.F32 R88, R92.reuse, R244, RZ ;  /* 0x000000f45c58723c */ /* 0x040ff000000018ff */
[-C--:B------:R-:W-:Y:S08]  /*50e0*/  HMMA.16816.F32 R92, R92, R246.reuse, RZ ;  /* 0x000000f65c5c723c */ /* 0x080ff000000018ff */
[----:B------:R-:W-:Y:S02]  /*50f0*/  HMMA.16816.F32 R96, R96, R246, RZ ;  /* 0x000000f66060723c */ /* 0x000fe400000018ff */
[C---:B--2---:R-:W-:Y:S05]  /*5100*/  IMAD.IADD R244, R47.reuse, 0x1, R2 ;  /* 0x000000012ff47824 */ /* 0x044fea00078e0202 */
[----:B------:R-:W2:Y:S04]  /*5110*/  LDSM.16.M88.4 R248, [R244+0x12000] ;  /* 0x01200000f4f8783b */ /* 0x000ea80000000200 */
[----:B------:R-:W3:Y:S04]  /*5120*/  LDSM.16.M88.4 R40, [R244+0x13000] ;  /* 0x01300000f428783b */ /* 0x000ee80000000200 */
[----:B------:R-:W1:Y:S01]  /*5130*/  LDSM.16.MT88.4 R244, [R0+0x10800] ;  /* 0x0108000000f4783b */ /* 0x000e620000004200 */
[-C--:B--2---:R-:W-:Y:S08]  /*5140*/  HMMA.16816.F32 R4, R248, R32.reuse, R4 ;  /* 0x00000020f804723c */ /* 0x084ff00000001804 */
[C---:B---3--:R-:W-:Y:S08]  /*5150*/  HMMA.16816.F32 R8, R40.reuse, R32, R8 ;  /* 0x000000202808723c */ /* 0x048ff00000001808 */
[-C--:B------:R-:W-:Y:S08]  /*5160*/  HMMA.16816.F32 R12, R40, R34.reuse, R12 ;  /* 0x00000022280c723c */ /* 0x080ff0000000180c */
[C---:B------:R-:W-:Y:S08]  /*5170*/  HMMA.16816.F32 R16, R248.reuse, R34, R16 ;  /* 0x00000022f810723c */ /* 0x040ff00000001810 */
[-C--:B------:R-:W-:Y:S08]  /*5180*/  HMMA.16816.F32 R68, R248, R36.reuse, R68 ;  /* 0x00000024f844723c */ /* 0x080ff00000001844 */
[C---:B------:R-:W-:Y:S08]  /*5190*/  HMMA.16816.F32 R72, R40.reuse, R36, R72 ;  /* 0x000000242848723c */ /* 0x040ff00000001848 */
[-C--:B------:R-:W-:Y:S08]  /*51a0*/  HMMA.16816.F32 R76, R40, R38.reuse, R76 ;  /* 0x00000026284c723c */ /* 0x080ff0000000184c */
[C---:B------:R-:W-:Y:S08]  /*51b0*/  HMMA.16816.F32 R80, R248.reuse, R38, R80 ;  /* 0x00000026f850723c */ /* 0x040ff00000001850 */
[-C--:B-1----:R-:W-:Y:S08]  /*51c0*/  HMMA.16816.F32 R84, R248, R244.reuse, R84 ;  /* 0x000000f4f854723c */ /* 0x082ff00000001854 */
[C---:B------:R-:W-:Y:S04]  /*51d0*/  HMMA.16816.F32 R88, R40.reuse, R244, R88 ;  /* 0x000000f42858723c */ /* 0x040fe80000001858 */
[C---:B------:R-:W-:Y:S02]  /*51e0*/  VIADD R244, R2.reuse, 0x12000 ;  /* 0x0001200002f47836 */ /* 0x040fe40000000000 */
[----:B------:R-:W-:Y:S02]  /*51f0*/  VIADD R2, R2, 0x12040 ;  /* 0x0001204002027836 */ /* 0x000fe40000000000 */
[-C--:B------:R-:W-:Y:S01]  /*5200*/  HMMA.16816.F32 R92, R40, R246.reuse, R92 ;  /* 0x000000f6285c723c */ /* 0x080fe2000000185c */
[----:B------:R-:W2:Y:S02]  /*5210*/  LDL R41, [R1+0x54] ;  /* 0x0000540001297983 */ /* 0x000ea40000100800 */
[----:B------:R-:W-:Y:S01]  /*5220*/  @P5 VIADD R2, R244, 0xffffffc0 ;  /* 0xffffffc0f4025836 */ /* 0x000fe20000000000 */
[----:B------:R-:W1:Y:S04]  /*5230*/  S2R R40, SR_TID.X ;  /* 0x0000000000287919 */ /* 0x000e680000002100 */
[----:B------:R-:W-:Y:S01]  /*5240*/  HMMA.16816.F32 R96, R248, R246, R96 ;  /* 0x000000f6f860723c */ /* 0x000fe20000001860 */
[----:B------:R-:W3:Y:S04]  /*5250*/  LDSM.16.M88.4 R32, [R2] ;  /* 0x000000000220783b */ /* 0x000ee80000000200 */
[----:B------:R4:W3:Y:S04]  /*5260*/  LDSM.16.M88.4 R24, [R2+0x1000] ;  /* 0x001000000218783b */ /* 0x0008e80000000200 */
[----:B------:R-:W3:Y:S04]  /*5270*/  LDSM.16.MT88.4 R244, [R0+0xf000] ;  /* 0x00f0000000f4783b */ /* 0x000ee80000004200 */
[----:B------:R-:W3:Y:S01]  /*5280*/  LDSM.16.MT88.4 R248, [R0+0x11000] ;  /* 0x0110000000f8783b */ /* 0x000ee20000004200 */
[----:B----4-:R-:W-:Y:S01]  /*5290*/  IMAD.IADD R2, R47, 0x1, R2 ;  /* 0x000000012f027824 */ /* 0x010fe200078e0202 */
[--C-:B-1----:R-:W-:Y:S02]  /*52a0*/  SHF.R.U32.HI R36, RZ, 0x2, R40.reuse ;  /* 0x00000002ff247819 */ /* 0x102fe40000011628 */
        /* <DEDUP_REMOVED lines=14> */
[----:B------:R3:W4:Y:S07]  /*5390*/  LDSM.16.M88.4 R24, [R2+0x1000] ;  /* 0x001000000218783b */ /* 0x00072e0000000200 */
[----:B------:R-:W-:Y:S01]  /*53a0*/  HMMA.16816.F32 R96, R32, R250, R96 ;  /* 0x000000fa2060723c */ /* 0x000fe20000001860 */
[----:B------:R-:W4:Y:S07]  /*53b0*/  LDSM.16.MT88.4 R248, [R0+0xf800] ;  /* 0x00f8000000f8783b */ /* 0x000f2e0000004200 */
[-C--:B-1----:R-:W-:Y:S05]  /*53c0*/  HMMA.16816.F32 R4, R244, R28.reuse, R4 ;  /* 0x0000001cf404723c */ /* 0x082fea0000001804 */
[----:B---3--:R-:W-:Y:S04]  /*53d0*/  IMAD R2, R20, UR8, RZ ;  /* 0x0000000814027c24 */ /* 0x008fe8000f8e02ff */
[C---:B------:R-:W-:Y:S02]  /*53e0*/  IMAD.U32 R21, R2.reuse, -0x40, RZ ;  /* 0xffffffc002157824 */ /* 0x040fe400078e00ff */
[----:B------:R-:W-:Y:S03]  /*53f0*/  IMAD.SHL.U32 R32, R2, 0x8, RZ ;  /* 0x0000000802207824 */ /* 0x000fe600078e00ff */
[C---:B------:R-:W-:Y:S04]  /*5400*/  LEA R20, P0, R21.reuse, R22, 0x2 ;  /* 0x0000001615147211 */ /* 0x040fe800078010ff */
[----:B------:R-:W-:Y:S02]  /*5410*/  LEA.HI.X.SX32 R21, R21, R23, 0x2, P0 ;  /* 0x0000001715157211 */ /* 0x000fe400000f16ff */
[C---:B------:R-:W-:Y:S01]  /*5420*/  LEA R22, P0, R32.reuse, R20, 0x2 ;  /* 0x0000001420167211 */ /* 0x040fe200078010ff */
[C---:B----4-:R-:W-:Y:S02]  /*5430*/  HMMA.16816.F32 R8, R24.reuse, R28, R8 ;  /* 0x0000001c1808723c */ /* 0x050fe40000001808 */
[----:B------:R-:W-:Y:S02]  /*5440*/  STL.64 [R1+0x30], R20 ;  /* 0x0000301401007387 */ /* 0x000fe40000100a00 */
[----:B------:R-:W-:Y:S02]  /*5450*/  LEA.HI.X.SX32 R23, R32, R21, 0x2, P0 ;  /* 0x0000001520177211 */ /* 0x000fe400000f16ff */
[----:B------:R-:W3:Y:S01]  /*5460*/  LDL R43, [R1+0x58] ;  /* 0x00005800012b7983 */ /* 0x000ee20000100800 */
[C---:B------:R-:W-:Y:S01]  /*5470*/  LEA R34, P0, R2.reuse, R22, 0x5 ;  /* 0x0000001602227211 */ /* 0x040fe200078028ff */
[-C--:B------:R-:W-:Y:S02]  /*5480*/  HMMA.16816.F32 R12, R24, R30.reuse, R12 ;  /* 0x0000001e180c723c */ /* 0x080fe4000000180c */
[----:B------:R-:W4:Y:S01]  /*5490*/  LDL R42, [R1+0x5c] ;  /* 0x00005c00012a7983 */ /* 0x000f220000100800 */
[C---:B------:R-:W-:Y:S02]  /*54a0*/  LEA.HI.X.SX32 R35, R2.reuse, R23, 0x5, P0 ;  /* 0x0000001702237211 */ /* 0x040fe400000f2eff */
[C---:B------:R-:W-:Y:S03]  /*54b0*/  LEA R32, P0, R2.reuse, R34, 0x5 ;  /* 0x0000002202207211 */ /* 0x040fe600078028ff */
[C---:B------:R-:W-:Y:S04]  /*54c0*/  HMMA.16816.F32 R16, R244.reuse, R30, R16 ;  /* 0x0000001ef410723c */ /* 0x040fe80000001810 */
[C---:B------:R-:W-:Y:S02]  /*54d0*/  LEA.HI.X.SX32 R33, R2.reuse, R35, 0x5, P0 ;  /* 0x0000002302217211 */ /* 0x040fe400000f2eff */
[C---:B------:R-:W-:Y:S02]  /*54e0*/  LEA R30, P0, R2.reuse, R32, 0x5 ;  /* 0x00000020021e7211 */ /* 0x040fe400078028ff */
[-C--:B------:R-:W-:Y:S03]  /*54f0*/  HMMA.16816.F32 R68, R244, R248.reuse, R68 ;  /* 0x000000f8f444723c */ /* 0x080fe60000001844 */
[C---:B------:R-:W-:Y:S02]  /*5500*/  LEA.HI.X.SX32 R31, R2.reuse, R33, 0x5, P0 ;  /* 0x00000021021f7211 */ /* 0x040fe400000f2eff */
[C---:B------:R-:W-:Y:S03]  /*5510*/  LEA R28, P0, R2.reuse, R30, 0x5 ;  /* 0x0000001e021c7211 */ /* 0x040fe600078028ff */
[C---:B------:R-:W-:Y:S04]  /*5520*/  HMMA.16816.F32 R72, R24.reuse, R248, R72 ;  /* 0x000000f81848723c */ /* 0x040fe80000001848 */
[C---:B------:R-:W-:Y:S04]  /*5530*/  LEA.HI.X.SX32 R29, R2.reuse, R31, 0x5, P0 ;  /* 0x0000001f021d7211 */ /* 0x040fe800000f2eff */
[-C--:B------:R-:W-:Y:S08]  /*5540*/  HMMA.16816.F32 R76, R24, R250.reuse, R76 ;  /* 0x000000fa184c723c */ /* 0x080ff0000000184c */
[C---:B------:R-:W-:Y:S04]  /*5550*/  HMMA.16816.F32 R80, R244.reuse, R250, R80 ;  /* 0x000000faf450723c */ /* 0x040fe80000001850 */
[C---:B------:R-:W-:Y:S04]  /*5560*/  LEA R250, P0, R2.reuse, R28, 0x5 ;  /* 0x0000001c02fa7211 */ /* 0x040fe800078028ff */
[-C--:B------:R-:W-:Y:S03]  /*5570*/  HMMA.16816.F32 R84, R244, R44.reuse, R84 ;  /* 0x0000002cf454723c */ /* 0x080fe60000001854 */
[C---:B------:R-:W-:Y:S05]  /*5580*/  LEA.HI.X.SX32 R251, R2.reuse, R29, 0x5, P0 ;  /* 0x0000001d02fb7211 */ /* 0x040fea00000f2eff */
[C---:B------:R-:W-:Y:S08]  /*5590*/  HMMA.16816.F32 R88, R24.reuse, R44, R88 ;  /* 0x0000002c1858723c */ /* 0x040ff00000001858 */
[-C--:B------:R-:W-:Y:S03]  /*55a0*/  HMMA.16816.F32 R92, R24, R46.reuse, R92 ;  /* 0x0000002e185c723c */ /* 0x080fe6000000185c */
[----:B------:R-:W-:Y:S02]  /*55b0*/  SHF.R.U32.HI R24, RZ, 0x1, R40 ;  /* 0x00000001ff187819 */ /* 0x000fe40000011628 */
[----:B------:R-:W-:Y:S03]  /*55c0*/  LEA R26, P0, R2, R250, 0x5 ;  /* 0x000000fa021a7211 */ /* 0x000fe600078028ff */
[----:B------:R-:W-:Y:S01]  /*55d0*/  HMMA.16816.F32 R96, R244, R46, R96 ;  /* 0x0000002ef460723c */ /* 0x000fe20000001860 */
[----:B------:R-:W-:Y:S01]  /*55e0*/  IMAD.MOV.U32 R246, RZ, RZ, 0x4 ;  /* 0x00000004fff67424 */ /* 0x000fe200078e00ff */
[----:B------:R-:W5:Y:S02]  /*55f0*/  LDL.LU.64 R46, [R1+0xd0] ;  /* 0x0000d000012e7983 */ /* 0x000f640000300a00 */
[----:B------:R-:W-:Y:S02]  /*5600*/  @P2 LOP3.LUT R244, R24, 0x30, RZ, 0xc0, !PT ;  /* 0x0000003018f42812 */ /* 0x000fe400078ec0ff */
[----:B------:R-:W5:Y:S01]  /*5610*/  LDL.LU.64 R44, [R1+0xc8] ;  /* 0x0000c800012c7983 */ /* 0x000f620000300a00 */
[C---:B------:R-:W-:Y:S03]  /*5620*/  LEA.HI.X.SX32 R27, R2.reuse, R251, 0x5, P0 ;  /* 0x000000fb021b7211 */ /* 0x040fe600000f2eff */
[----:B------:R-:W-:Y:S01]  /*5630*/  IMAD.WIDE R24, R2, -0xc0, R26 ;  /* 0xffffff4002187825 */ /* 0x000fe200078e021a */
[----:B--2---:R-:W-:Y:S02]  /*5640*/  @P2 LOP3.LUT R41, R244, 0x7, R36, 0xf8, !PT ;  /* 0x00000007f4292812 */ /* 0x004fe400078ef824 */
[C---:B------:R-:W-:Y:S03]  /*5650*/  LEA R244, P0, R2.reuse, R24, 0x5 ;  /* 0x0000001802f47211 */ /* 0x040fe600078028ff */
[----:B------:R-:W-:Y:S01]  /*5660*/  @P2 IMAD.WIDE.U32 R246, R41, R246, UR58 ;  /* 0x0000003a29f62e25 */ /* 0x000fe2000f8e00f6 */
[----:B------:R-:W-:Y:S01]  /*5670*/  @P2 STL [R1+0x54], R41 ;  /* 0x0000542901002387 */ /* 0x000fe20000100800 */
[----:B------:R-:W-:Y:S01]  /*5680*/  @UP0 UMOV UR58, UR14 ;  /* 0x0000000e003a0c82 */ /* 0x000fe20008000000 */
[C---:B------:R-:W-:Y:S01]  /*5690*/  LEA.HI.X.SX32 R245, R2.reuse, R25, 0x5, P0 ;  /* 0x0000001902f57211 */ /* 0x040fe200000f2eff */
[----:B------:R-:W-:Y:S01]  /*56a0*/  @UP0 UMOV UR59, UR11 ;  /* 0x0000000b003b0c82 */ /* 0x000fe20008000000 */
[C---:B------:R-:W-:Y:S04]  /*56b0*/  LEA R248, P0, R2.reuse, R244, 0x5 ;  /* 0x000000f402f87211 */ /* 0x040fe800078028ff */
[C---:B------:R-:W-:Y:S01]  /*56c0*/  LEA.HI.X.SX32 R249, R2.reuse, R245, 0x5, P0 ;  /* 0x000000f502f97211 */ /* 0x040fe200000f2eff */
[----:B---3--:R-:W2:Y:S04]  /*56d0*/  @P2 LDG.E R43, desc[UR38][R246.64+-0xe0] ;  /* 0xffff2026f62b2981 */ /* 0x008ea8000c1e1900 */
[----:B----4-:R1:W3:Y:S04]  /*56e0*/  @P2 LDG.E R42, desc[UR38][R246.64+-0x100] ;  /* 0xffff0026f62a2981 */ /* 0x0102e8000c1e1900 */
        /* <DEDUP_REMOVED lines=64> */
[C---:B------:R-:W-:Y:S01]  /*5af0*/  LEA R4, P0, R2.reuse, R248, 0x5 ;  /* 0x000000f802047211 */ /* 0x040fe200078028ff */
[----:B---3--:R1:W5:Y:S03]  /*5b00*/  LDL.LU.64 R38, [R1+0xb0] ;  /* 0x0000b00001267983 */ /* 0x0083660000300a00 */
[C---:B------:R-:W-:Y:S01]  /*5b10*/  LEA.HI.X.SX32 R5, R2.reuse, R249, 0x5, P0 ;  /* 0x000000f902057211 */ /* 0x040fe200000f2eff */
[----:B------:R-:W-:Y:S01]  /*5b20*/  REDG.E.ADD.F32.FTZ.RN.STRONG.GPU desc[UR38][R248.64+0x180], R77 ;  /* 0x0001804df80079a6 */ /* 0x000fe2000c12f326 */
        /* <DEDUP_REMOVED lines=30> */
[----:B------:R-:W-:Y:S03]  /*5d10*/  LEA R12, P0, R2, R70, 0x5 ;  /* 0x00000046020c7211 */ /* 0x000fe600078028ff */
[----:B------:R-:W-:Y:S01]  /*5d20*/  REDG.E.ADD.F32.FTZ.RN.STRONG.GPU desc[UR38][R20.64+0x280], R96 ;  /* 0x00028060140079a6 */ /* 0x000fe2000c12f326 */
[----:B--2---:R-:W-:Y:S01]  /*5d30*/  IMAD.SHL.U32 R251, R250, 0x8, RZ ;  /* 0x00000008fafb7824 */ /* 0x004fe200078e00ff */
[C---:B------:R-:W-:Y:S02]  /*5d40*/  LEA.HI.X.SX32 R13, R2.reuse, R71, 0x5, P0 ;  /* 0x00000047020d7211 */ /* 0x040fe400000f2eff */
        /* <DEDUP_REMOVED lines=65> */
[C---:B------:R-:W-:Y:S08]  /*6160*/  HMMA.16816.F32 R136, R80.reuse, R8, R136 ;  /* 0x000000085088723c */ /* 0x040ff00000001888 */
[-C--:B------:R-:W-:Y:S01]  /*6170*/  HMMA.16816.F32 R140, R80, R10.reuse, R140 ;  /* 0x0000000a508c723c */ /* 0x080fe2000000188c */
[----:B------:R-:W2:Y:S07]  /*6180*/  LDSM.16.MT88.4 R80, [R0+0x3800] ;  /* 0x003800000050783b */ /* 0x000eae0000004200 */
[----:B------:R-:W-:Y:S08]  /*6190*/  HMMA.16816.F32 R144, R72, R10, R144 ;  /* 0x0000000a4890723c */ /* 0x000ff00000001890 */
[-C--:B---3--:R-:W-:Y:S08]  /*61a0*/  HMMA.16816.F32 R100, R4, R12.reuse, R100 ;  /* 0x0000000c0464723c */ /* 0x088ff00000001864 */
[C---:B------:R-:W-:Y:S08]  /*61b0*/  HMMA.16816.F32 R104, R16.reuse, R12, R104 ;  /* 0x0000000c1068723c */ /* 0x040ff00000001868 */
[-C--:B------:R-:W-:Y:S08]  /*61c0*/  HMMA.16816.F32 R108, R16, R14.reuse, R108 ;  /* 0x0000000e106c723c */ /* 0x080ff0000000186c */
[C---:B------:R-:W-:Y:S08]  /*61d0*/  HMMA.16816.F32 R112, R4.reuse, R14, R112 ;  /* 0x0000000e0470723c */ /* 0x040ff00000001870 */
[-C--:B-1----:R-:W-:Y:S08]  /*61e0*/  HMMA.16816.F32 R116, R4, R68.reuse, R116 ;  /* 0x000000440474723c */ /* 0x082ff00000001874 */
[C---:B------:R-:W-:Y:S08]  /*61f0*/  HMMA.16816.F32 R120, R16.reuse, R68, R120 ;  /* 0x000000441078723c */ /* 0x040ff00000001878 */
        /* <DEDUP_REMOVED lines=10> */
[-C--:B--2---:R-:W-:Y:S08]  /*62a0*/  HMMA.16816.F32 R116, R84, R80.reuse, R116 ;  /* 0x000000505474723c */ /* 0x084ff00000001874 */
        /* <DEDUP_REMOVED lines=10> */
[----:B------:R-:W1:Y:S08]  /*6350*/  LDC R6, c[0x0][0x3b0] ;  /* 0x0000ec00ff067b82 */ /* 0x000e700000000800 */
[----:B------:R-:W-:Y:S01]  /*6360*/  BAR.SYNC.DEFER_BLOCKING 0x0 ;  /* 0x0000000000007b1d */ /* 0x000fe20000010000 */
[----:B------:R-:W-:Y:S02]  /*6370*/  IADD3 R2, P0, PT, RZ, -UR36, RZ ;  /* 0x80000024ff027c10 */ /* 0x000fe4000ff1e0ff */
[----:B------:R-:W-:Y:S04]  /*6380*/  LOP3.LUT R3, R251, 0x1f8, RZ, 0xc0, !PT ;  /* 0x000001f8fb037812 */ /* 0x000fe800078ec0ff */
[----:B------:R-:W-:Y:S04]  /*6390*/  LOP3.LUT R3, R3, 0x38, R250, 0x78, !PT ;  /* 0x0000003803037812 */ /* 0x000fe800078e78fa */
[----:B------:R-:W-:Y:S01]  /*63a0*/  LOP3.LUT R3, R3, 0x1e00, R251, 0xf8, !PT ;  /* 0x00001e0003037812 */ /* 0x000fe200078ef8fb */
[----:B------:R-:W3:Y:S01]  /*63b0*/  LDC R7, c[0x0][0x3b4] ;  /* 0x0000ed00ff077b82 */ /* 0x000ee20000000800 */
[----:B-1----:R-:W-:Y:S04]  /*63c0*/  IMAD.SHL.U32 R0, R6, 0x40, RZ ;  /* 0x0000004006007824 */ /* 0x002fe800078e00ff */
[----:B------:R-:W-:Y:S05]  /*63d0*/  IMAD.X R0, RZ, RZ, ~R0, P0 ;  /* 0x000000ffff007224 */ /* 0x000fea00000e0e00 */
[----:B------:R-:W-:Y:S04]  /*63e0*/  SHF.R.S64 R2, R2, 0x1f, R0 ;  /* 0x0000001f02027819 */ /* 0x000fe80000001000 */
[----:B--2---:R-:W-:Y:S04]  /*63f0*/  IADD3 R5, P0, PT, R244, R2, RZ ;  /* 0x00000002f4057210 */ /* 0x004fe80007f1e0ff */
[----:B------:R-:W-:Y:S01]  /*6400*/  LEA.HI.X.SX32 R4, R0, R245, 0x1, P0 ;  /* 0x000000f500047211 */ /* 0x000fe200000f0eff */
[----:B------:R-:W-:Y:S01]  /*6410*/  IMAD.MOV.U32 R8, RZ, RZ, R5 ;  /* 0x000000ffff087224 */ /* 0x000fe200078e0005 */
[----:B------:R-:W-:Y:S02]  /*6420*/  LEA R0, R3, UR4, 0x1 ;  /* 0x0000000403007c11 */ /* 0x000fe4000f8e08ff */
[C---:B------:R-:W-:Y:S01]  /*6430*/  LEA R2, P0, R6.reuse, R5, 0x6 ;  /* 0x0000000506027211 */ /* 0x040fe200078030ff */
[----:B------:R-:W-:Y:S03]  /*6440*/  IMAD.MOV.U32 R9, RZ, RZ, R4 ;  /* 0x000000ffff097224 */ /* 0x000fe600078e0004 */
[----:B---3--:R-:W-:Y:S02]  /*6450*/  LEA.HI.X R3, R6, R4, R7, 0x6, P0 ;  /* 0x0000000406037211 */ /* 0x008fe400000f3407 */
[----:B------:R-:W-:Y:S01]  /*6460*/  @!PT LDS RZ, [RZ] ;  /* 0x00000000fffff984 */ /* 0x000fe20000000800 */
[----:B------:R-:W-:Y:S01]  /*6470*/  @!PT LDS RZ, [RZ] ;  /* 0x00000000fffff984 */ /* 0x000fe20000000800 */
[----:B------:R-:W-:Y:S01]  /*6480*/  @!PT LDS RZ, [RZ] ;  /* 0x00000000fffff984 */ /* 0x000fe20000000800 */
[----:B------:R1:W-:Y:S04]  /*6490*/  LDGSTS.E.BYPASS.LTC128B.128 [R0], desc[UR38][R8.64] ;  /* 0x0000000008007fae */ /* 0x0003e8000b981a26 */
[----:B------:R1:W-:Y:S04]  /*64a0*/  LDGSTS.E.BYPASS.LTC128B.128 [R0+0x2000], desc[UR38][R8.64+0x80] ;  /* 0x0200008008007fae */ /* 0x0003e8000b981a26 */
[----:B------:R1:W-:Y:S04]  /*64b0*/  LDGSTS.E.BYPASS.LTC128B.128 [R0+0x4000], desc[UR38][R8.64+0x100] ;  /* 0x0400010008007fae */ /* 0x0003e8000b981a26 */
[----:B------:R1:W-:Y:S04]  /*64c0*/  LDGSTS.E.BYPASS.LTC128B.128 [R0+0x1000], desc[UR38][R2.64] ;  /* 0x0100000002007fae */ /* 0x0003e8000b981a26 */
[----:B------:R1:W-:Y:S04]  /*64d0*/  LDGSTS.E.BYPASS.LTC128B.128 [R0+0x3000], desc[UR38][R2.64+0x80] ;  /* 0x0300008002007fae */ /* 0x0003e8000b981a26 */
[----:B------:R1:W-:Y:S04]  /*64e0*/  LDGSTS.E.BYPASS.LTC128B.128 [R0+0x5000], desc[UR38][R2.64+0x100] ;  /* 0x0500010002007fae */ /* 0x0003e8000b981a26 */
[----:B------:R1:W-:Y:S04]  /*64f0*/  STL.64 [R1+0x40], R8 ;  /* 0x0000400801007387 */ /* 0x0003e80000100a00 */
[----:B------:R-:W0:Y:S02]  /*6500*/  LDGDEPBAR ;  /* 0x00000000000079af */ /* 0x000e240000000000 */
.L_x_91:
[----:B-1----:R-:W2:Y:S02]  /*6510*/  LDL.LU R0, [R1+0x50] ;  /* 0x0000500001007983 */ /* 0x002ea40000300800 */
[----:B--2---:R-:W-:Y:S05]  /*6520*/  IADD3 R0, PT, PT, R0, -0x40, RZ ;  /* 0xffffffc000007810 */ /* 0x004fea0007ffe0ff */
[----:B------:R1:W-:Y:S01]  /*6530*/  STL [R1+0x50], R0 ;  /* 0x0000500001007387 */ /* 0x0003e20000100800 */
[----:B------:R-:W-:Y:S05]  /*6540*/  BRA.U UP1, `(.L_x_92) ;  /* 0xffffffcd01047547 */ /* 0x000fea000b83ffff */
[----:B------:R-:W1:Y:S01]  /*6550*/  S2R R3, SR_TID.X ;  /* 0x0000000000037919 */ /* 0x000e620000002100 */
[----:B------:R-:W-:Y:S01]  /*6560*/  F2FP.F16.F32.PACK_AB R56, R57, R56 ;  /* 0x000000383938723e */ /* 0x000fe200000000ff */
[C---:B------:R-:W-:Y:S01]  /*6570*/  IMAD.SHL.U32 R2, R250.reuse, 0x20, RZ ;  /* 0x00000020fa027824 */ /* 0x040fe200078e00ff */
[----:B------:R-:W-:Y:S01]  /*6580*/  F2FP.F16.F32.PACK_AB R60, R61, R60 ;  /* 0x0000003c3d3c723e */ /* 0x000fe200000000ff */
[----:B------:R-:W2:Y:S01]  /*6590*/  S2R R57, SR_TID.X ;  /* 0x0000000000397919 */ /* 0x000ea20000002100 */
[----:B------:R-:W3:Y:S01]  /*65a0*/  LDCU UR8, c[0x0][0x500] ;  /* 0x0000a000ff0877ac */ /* 0x000ee20008000800 */
[----:B------:R-:W-:Y:S02]  /*65b0*/  LOP3.LUT P0, RZ, R250, 0x10, RZ, 0xc0, !PT ;  /* 0x00000010faff7812 */ /* 0x000fe4000780c0ff */
[----:B------:R-:W-:Y:S01]  /*65c0*/  LOP3.LUT R2, R2, 0x400, RZ, 0xc0, !PT ;  /* 0x0000040002027812 */ /* 0x000fe200078ec0ff */
[----:B------:R-:W-:Y:S01]  /*65d0*/  UISETP.NE.AND UP0, UPT, UR45, -0x1, UPT ;  /* 0xffffffff2d00788c */ /* 0x000fe2000bf05270 */
[----:B-----5:R-:W-:Y:S01]  /*65e0*/  F2FP.F16.F32.PACK_AB R68, R25, R24 ;  /* 0x000000181944723e */ /* 0x020fe200000000ff */
[----:B------:R-:W-:Y:S01]  /*65f0*/  UMOV UR41, UR7 ;  /* 0x0000000700297c82 */ /* 0x000fe20008000000 */
[----:B------:R-:W-:Y:S01]  /*6600*/  F2FP.F16.F32.PACK_AB R27, R27, R26 ;  /* 0x0000001a1b1b723e */ /* 0x000fe200000000ff */
[----:B------:R-:W-:Y:S01]  /*6610*/  UISETP.NE.AND UP1, UPT, UR45, -0x1, UPT ;  /* 0xffffffff2d00788c */ /* 0x000fe2000bf25270 */
[----:B------:R-:W-:-:S02]  /*6620*/  F2FP.F16.F32.PACK_AB R70, R21, R20 ;  /* 0x000000141546723e */ /* 0x000fc400000000ff */
[----:B------:R-:W-:Y:S02]  /*6630*/  F2FP.F16.F32.PACK_AB R69, R23, R22 ;  /* 0x000000161745723e */ /* 0x000fe400000000ff */
[----:B------:R-:W-:Y:S02]  /*6640*/  F2FP.F16.F32.PACK_AB R32, R33, R32 ;  /* 0x000000202120723e */ /* 0x000fe400000000ff */
[----:B------:R-:W-:Y:S01]  /*6650*/  F2FP.F16.F32.PACK_AB R34, R35, R34 ;  /* 0x000000222322723e */ /* 0x000fe200000000ff */
[----:B------:R-:W4:Y:S01]  /*6660*/  @UP0 LDCU.64 UR10, c[0x0][0x5c0] ;  /* 0x0000b800ff0a07ac */ /* 0x000f220008000a00 */
[----:B------:R-:W-:Y:S01]  /*6670*/  F2FP.F16.F32.PACK_AB R28, R29, R28 ;  /* 0x0000001c1d1c723e */ /* 0x000fe200000000ff */
[----:B---3--:R-:W-:Y:S01]  /*6680*/  FMUL.FTZ R100, R100, UR8 ;  /* 0x0000000864647c20 */ /* 0x008fe20008410000 */
        /* <DEDUP_REMOVED lines=8> */
[----:B-1----:R-:W-:-:S02]  /*6710*/  IMAD.SHL.U32 R0, R3, 0x10, RZ ;  /* 0x0000001003007824 */ /* 0x002fc400078e00ff */
[----:B------:R-:W-:Y:S01]  /*6720*/  FMUL.FTZ R24, R105, UR8 ;  /* 0x0000000869187c20 */ /* 0x000fe20008410000 */
[----:B------:R-:W-:Y:S02]  /*6730*/  IMAD.SHL.U32 R3, R3, 0x2, RZ ;  /* 0x0000000203037824 */ /* 0x000fe400078e00ff */
[----:B------:R-:W-:Y:S01]  /*6740*/  FMUL.FTZ R106, R106, UR8 ;  /* 0x000000086a6a7c20 */ /* 0x000fe20008410000 */
[----:B--2---:R-:W-:Y:S01]  /*6750*/  SHF.R.U32.HI R61, RZ, 0x3, R57 ;  /* 0x00000003ff3d7819 */ /* 0x004fe20000011639 */
[----:B------:R-:W-:Y:S01]  /*6760*/  FMUL.FTZ R23, R107, UR8 ;  /* 0x000000086b177c20 */ /* 0x000fe20008410000 */
[----:B------:R-:W-:Y:S01]  /*6770*/  LOP3.LUT R0, R0, 0x1c0, RZ, 0xc0, !PT ;  /* 0x000001c000007812 */ /* 0x000fe200078ec0ff */
[----:B------:R-:W-:Y:S01]  /*6780*/  FMUL.FTZ R108, R108, UR8 ;  /* 0x000000086c6c7c20 */ /* 0x000fe20008410000 */
[----:B------:R-:W-:Y:S01]  /*6790*/  LOP3.LUT R2, R2, 0x6, R3, 0xf8, !PT ;  /* 0x0000000602027812 */ /* 0x000fe200078ef803 */
        /* <DEDUP_REMOVED lines=64> */
[----:B----4-:R-:W-:Y:S01]  /*6ba0*/  @UP0 UIMAD.WIDE.U32 UR20, UR18, UR10, URZ ;  /* 0x0000000a121402a5 */ /* 0x010fe2000f8e00ff */
        /* <DEDUP_REMOVED lines=80> */
.L_x_93:
        /* <DEDUP_REMOVED lines=12> */
.L_x_94:
[----:B------:R-:W2:Y:S01]  /*7170*/  LDCU.64 UR8, c[0x0][0x5c8] ;  /* 0x0000b900ff0877ac */ /* 0x000ea20008000a00 */
[----:B------:R-:W-:-:S04]  /*7180*/  UIADD3 UR14, UPT, UPT, UR44, UR45, URZ ;  /* 0x0000002d2c0e7290 */ /* 0x000fc8000fffe0ff */
[----:B--2---:R-:W-:Y:S02]  /*7190*/  UIMAD.WIDE.U32 UR22, UR14, UR8, URZ ;  /* 0x000000080e1672a5 */ /* 0x004fe4000f8e00ff */
[----:B------:R-:W-:-:S04]  /*71a0*/  UIMAD UR14, UR14, UR9, URZ ;  /* 0x000000090e0e72a4 */ /* 0x000fc8000f8e02ff */
[----:B------:R-:W-:-:S06]  /*71b0*/  UIADD3 UR14, UPT, UPT, UR23, UR14, URZ ;  /* 0x0000000e170e7290 */ /* 0x000fcc000fffe0ff */
[----:B-1----:R-:W-:-:S07]  /*71c0*/  MOV R23, UR14 ;  /* 0x0000000e00177c02 */ /* 0x002fce0008000f00 */
.L_x_95:
[----:B------:R-:W-:Y:S01]  /*71d0*/  BAR.SYNC.DEFER_BLOCKING 0x0 ;  /* 0x0000000000007b1d */ /* 0x000fe20000010000 */
[----:B------:R-:W-:Y:S01]  /*71e0*/  LOP3.LUT R0, R251, 0x1f8, RZ, 0xc0, !PT ;  /* 0x000001f8fb007812 */ /* 0x000fe200078ec0ff */
[----:B------:R-:W-:Y:S01]  /*71f0*/  USHF.L.U32 UR16, UR40, 0x6, URZ ;  /* 0x0000000628107899 */ /* 0x000fe200080006ff */
[----:B------:R-:W-:Y:S01]  /*7200*/  VIADD R5, R61, 0x20 ;  /* 0x000000203d057836 */ /* 0x000fe20000000000 */
[----:B------:R-:W-:Y:S01]  /*7210*/  USHF.L.U32 UR15, UR40, 0x6, URZ ;  /* 0x00000006280f7899 */ /* 0x000fe200080006ff */
[----:B------:R-:W-:Y:S01]  /*7220*/  LOP3.LUT R0, R0, 0x38, R250, 0x78, !PT ;  /* 0x0000003800007812 */ /* 0x000fe200078e78fa */
[----:B------:R-:W-:Y:S02]  /*7230*/  UIMAD.WIDE.U32 UR44, UR16, UR10, URZ ;  /* 0x0000000a102c72a5 */ /* 0x000fe4000f8e00ff */
[----:B------:R-:W1:Y:S01]  /*7240*/  LDC.64 R6, c[0x0][0x5d8] ;  /* 0x00017600ff067b82 */ /* 0x000e620000000a00 */
[----:B------:R-:W-:Y:S01]  /*7250*/  USHF.R.S32.HI UR17, URZ, 0x1f, UR16 ;  /* 0x0000001fff117899 */ /* 0x000fe20008011410 */
[--C-:B------:R-:W-:Y:S01]  /*7260*/  LOP3.LUT R0, R0, 0x1e00, R251.reuse, 0xf8, !PT ;  /* 0x00001e0000007812 */ /* 0x100fe200078ef8fb */
[----:B------:R-:W-:Y:S01]  /*7270*/  UIADD3 UR37, UPT, UPT, -UR15, UR37, URZ ;  /* 0x000000250f257290 */ /* 0x000fe2000fffe1ff */
[----:B------:R-:W-:Y:S01]  /*7280*/  IMAD.SHL.U32 R57, R57, 0x8, RZ ;  /* 0x0000000839397824 */ /* 0x000fe200078e00ff */
[----:B------:R-:W-:Y:S01]  /*7290*/  UIMAD UR14, UR17, UR10, URZ ;  /* 0x0000000a110e72a4 */ /* 0x000fe2000f8e02ff */
[----:B------:R-:W-:Y:S01]  /*72a0*/  LEA R0, R0, UR4, 0x1 ;  /* 0x0000000400007c11 */ /* 0x000fe2000f8e08ff */
[----:B------:R-:W-:Y:S01]  /*72b0*/  IMAD.U32 R2, RZ, RZ, UR44 ;  /* 0x0000002cff027e24 */ /* 0x000fe2000f8e00ff */
[----:B------:R-:W2:Y:S01]  /*72c0*/  LDC.64 R58, c[0x0][0x5e0] ;  /* 0x00017800ff3a7b82 */ /* 0x000ea20000000a00 */
[----:B------:R-:W-:Y:S01]  /*72d0*/  UIMAD UR14, UR16, UR11, UR14 ;  /* 0x0000000b100e72a4 */ /* 0x000fe2000f8e020e */
[----:B------:R-:W-:Y:S01]  /*72e0*/  ISETP.GE.AND P1, PT, R61, UR37, PT ;  /* 0x000000253d007c0c */ /* 0x000fe2000bf26270 */
[----:B------:R-:W-:Y:S01]  /*72f0*/  IMAD.U32 R3, RZ, RZ, UR45 ;  /* 0x0000002dff037e24 */ /* 0x000fe2000f8e00ff */
[----:B------:R-:W-:Y:S01]  /*7300*/  LOP3.LUT R4, R2, 0x38, R251, 0xf8, !PT ;  /* 0x0000003802047812 */ /* 0x000fe200078ef8fb */
[----:B------:R-:W-:Y:S01]  /*7310*/  BSSY.RECONVERGENT B0, `(.L_x_96) ;  /* 0x0000021000007945 */ /* 0x000fe20003800200 */
[----:B------:R-:W-:Y:S01]  /*7320*/  ISETP.GE.AND P2, PT, R5, UR37, PT ;  /* 0x0000002505007c0c */ /* 0x000fe2000bf46270 */
[----:B------:R-:W-:Y:S01]  /*7330*/  IMAD.U32 R56, RZ, RZ, UR8 ;  /* 0x00000008ff387e24 */ /* 0x000fe2000f8e00ff */
[----:B------:R-:W-:Y:S01]  /*7340*/  IADD3 R2, P0, PT, R4, UR20, RZ ;  /* 0x0000001404027c10 */ /* 0x000fe2000ff1e0ff */
[----:B------:R3:W4:Y:S01]  /*7350*/  LDS.128 R28, [R0+0xd000] ;  /* 0x00d00000001c7984 */ /* 0x0007220000000c00 */
[----:B------:R-:W-:Y:S01]  /*7360*/  IMAD.U32 R4, RZ, RZ, UR14 ;  /* 0x0000000eff047e24 */ /* 0x000fe2000f8e00ff */
[----:B------:R-:W-:-:S02]  /*7370*/  LOP3.LUT R57, R57, 0x38, RZ, 0xc0, !PT ;  /* 0x0000003839397812 */ /* 0x000fc400078ec0ff */
[----:B------:R3:W2:Y:S02]  /*7380*/  LDS.128 R24, [R0+0xf000] ;  /* 0x00f0000000187984 */ /* 0x0006a40000000c00 */
[----:B------:R-:W-:Y:S02]  /*7390*/  IADD3.X R3, PT, PT, R3, UR18, R4, P0, !PT ;  /* 0x0000001203037c10 */ /* 0x000fe400087fe404 */
[----:B------:R3:W2:Y:S01]  /*73a0*/  LDS.128 R40, [R0+0x12000] ;  /* 0x0120000000287984 */ /* 0x0006a20000000c00 */
[----:B------:R-:W-:Y:S01]  /*73b0*/  IADD3 R21, P0, PT, R61, 0x20, RZ ;  /* 0x000000203d157810 */ /* 0x000fe20007f1e0ff */
[----:B-1----:R-:W-:Y:S02]  /*73c0*/  IMAD.WIDE.U32 R4, R6, UR25, R2 ;  /* 0x0000001906047c25 */ /* 0x002fe4000f8e0002 */
[----:B------:R3:W1:Y:S02]  /*73d0*/  LDS.128 R52, [R0+0x13000] ;  /* 0x0130000000347984 */ /* 0x0006640000000c00 */
[----:B------:R-:W-:-:S02]  /*73e0*/  IMAD.X R22, RZ, RZ, RZ, P0 ;  /* 0x000000ffff167224 */ /* 0x000fc400000e06ff */
[----:B------:R3:W1:Y:S01]  /*73f0*/  LDS.128 R36, [R0+0x14000] ;  /* 0x0140000000247984 */ /* 0x0006620000000c00 */
[----:B------:R-:W-:-:S03]  /*7400*/  IMAD R20, R7, UR25, R5 ;  /* 0x0000001907147c24 */ /* 0x000fc6000f8e0205 */
[----:B------:R3:W1:Y:S04]  /*7410*/  LDS.128 R48, [R0+0x15000] ;  /* 0x0150000000307984 */ /* 0x0006680000000c00 */
[----:B------:R3:W1:Y:S04]  /*7420*/  LDS.128 R32, [R0+0x16000] ;  /* 0x0160000000207984 */ /* 0x0006680000000c00 */
[----:B------:R3:W1:Y:S01]  /*7430*/  LDS.128 R44, [R0+0x17000] ;  /* 0x01700000002c7984 */ /* 0x0006620000000c00 */
[----:B--2-4-:R-:W-:Y:S05]  /*7440*/  @P1 BRA `(.L_x_97) ;  /* 0x0000000000341947 */ /* 0x014fea0003800000 */
[----:B------:R-:W2:Y:S01]  /*7450*/  LDS.128 R12, [R0+0xe000] ;  /* 0x00e00000000c7984 */ /* 0x000ea20000000c00 */
[----:B------:R-:W4:Y:S01]  /*7460*/  LDCU.64 UR14, c[0x0][0x560] ;  /* 0x0000ac00ff0e77ac */ /* 0x000f220008000a00 */
[----:B------:R-:W-:Y:S02]  /*7470*/  MOV R2, R4 ;  /* 0x0000000400027202 */ /* 0x000fe40000000f00 */
[----:B------:R-:W5:Y:S01]  /*7480*/  LDS.128 R8, [R0+0xc000] ;  /* 0x00c0000000087984 */ /* 0x000f620000000c00 */
[----:B------:R-:W-:-:S03]  /*7490*/  MOV R3, R20 ;  /* 0x0000001400037202 */ /* 0x000fc60000000f00 */
[----:B------:R-:W3:Y:S01]  /*74a0*/  LDS.128 R16, [R0+0x10000] ;  /* 0x0100000000107984 */ /* 0x000ee20000000c00 */
[----:B------:R-:W-:-:S04]  /*74b0*/  IMAD.WIDE.U32 R6, R61, UR10, R2 ;  /* 0x0000000a3d067c25 */ /* 0x000fc8000f8e0002 */
[----:B------:R-:W-:Y:S01]  /*74c0*/  IMAD R3, R61, UR11, R7 ;  /* 0x0000000b3d037c24 */ /* 0x000fe2000f8e0207 */
[----:B----4-:R-:W-:-:S04]  /*74d0*/  LEA R2, P0, R6, UR14, 0x1 ;  /* 0x0000000e06027c11 */ /* 0x010fc8000f8008ff */
[----:B------:R-:W-:-:S05]  /*74e0*/  LEA.HI.X R3, R6, UR15, R3, 0x1, P0 ;  /* 0x0000000f06037c11 */ /* 0x000fca00080f0c03 */
[----:B--2---:R2:W-:Y:S04]  /*74f0*/  STG.E.128 desc[UR38][R2.64+0x80], R12 ;  /* 0x0000800c02007986 */ /* 0x0045e8000c101d26 */
[----:B-----5:R2:W-:Y:S04]  /*7500*/  STG.E.128 desc[UR38][R2.64], R8 ;  /* 0x0000000802007986 */ /* 0x0205e8000c101d26 */
[----:B---3--:R2:W-:Y:S02]  /*7510*/  STG.E.128 desc[UR38][R2.64+0x100], R16 ;  /* 0x0001001002007986 */ /* 0x0085e4000c101d26 */
.L_x_97:
[----:B------:R-:W-:Y:S05]  /*7520*/  BSYNC.RECONVERGENT B0 ;  /* 0x0000000000007941 */ /* 0x000fea0003800200 */
.L_x_96:
[----:B--2---:R2:W4:Y:S01]  /*7530*/  LDS.128 R8, [R0+0x11000] ;  /* 0x0110000000087984 */ /* 0x0045220000000c00 */
[----:B------:R-:W-:Y:S04]  /*7540*/  BSSY.RECONVERGENT B0, `(.L_x_98) ;  /* 0x000000e000007945 */ /* 0x000fe80003800200 */
[----:B------:R-:W-:Y:S05]  /*7550*/  @P2 BRA `(.L_x_99) ;  /* 0x0000000000302947 */ /* 0x000fea0003800000 */
[----:B------:R-:W5:Y:S01]  /*7560*/  LDCU.64 UR14, c[0x0][0x560] ;  /* 0x0000ac00ff0e77ac */ /* 0x000f620008000a00 */
[----:B------:R-:W-:Y:S01]  /*7570*/  MOV R2, R4 ;  /* 0x0000000400027202 */ /* 0x000fe20000000f00 */
[----:B--23--:R-:W-:Y:S01]  /*7580*/  IMAD R0, R22, UR10, RZ ;  /* 0x0000000a16007c24 */ /* 0x00cfe2000f8e02ff */
[----:B------:R-:W-:-:S03]  /*7590*/  MOV R3, R20 ;  /* 0x0000001400037202 */ /* 0x000fc60000000f00 */
[C---:B------:R-:W-:Y:S02]  /*75a0*/  IMAD R0, R21.reuse, UR11, R0 ;  /* 0x0000000b15007c24 */ /* 0x040fe4000f8e0200 */
[----:B------:R-:W-:-:S05]  /*75b0*/  IMAD.WIDE.U32 R4, R21, UR10, R2 ;  /* 0x0000000a15047c25 */ /* 0x000fca000f8e0002 */
[----:B------:R-:W-:Y:S02]  /*75c0*/  IADD3 R0, PT, PT, R0, R5, RZ ;  /* 0x0000000500007210 */ /* 0x000fe40007ffe0ff */
[----:B-----5:R-:W-:-:S04]  /*75d0*/  LEA R2, P0, R4, UR14, 0x1 ;  /* 0x0000000e04027c11 */ /* 0x020fc8000f8008ff */
[----:B------:R-:W-:-:S05]  /*75e0*/  LEA.HI.X R3, R4, UR15, R0, 0x1, P0 ;  /* 0x0000000f04037c11 */ /* 0x000fca00080f0c00 */
[----:B------:R2:W-:Y:S04]  /*75f0*/  STG.E.128 desc[UR38][R2.64], R28 ;  /* 0x0000001c02007986 */ /* 0x0005e8000c101d26 */
[----:B------:R2:W-:Y:S04]  /*7600*/  STG.E.128 desc[UR38][R2.64+0x80], R24 ;  /* 0x0000801802007986 */ /* 0x0005e8000c101d26 */
[----:B----4-:R2:W-:Y:S02]  /*7610*/  STG.E.128 desc[UR38][R2.64+0x100], R8 ;  /* 0x0001000802007986 */ /* 0x0105e4000c101d26 */
.L_x_99:
[----:B------:R-:W-:Y:S05]  /*7620*/  BSYNC.RECONVERGENT B0 ;  /* 0x0000000000007941 */ /* 0x000fea0003800200 */
.L_x_98:
[----:B--2---:R-:W-:Y:S01]  /*7630*/  MOV R2, R57 ;  /* 0x0000003900027202 */ /* 0x004fe20000000f00 */
        /* <DEDUP_REMOVED lines=8> */
[----:B---3--:R-:W-:Y:S01]  /*76c0*/  IMAD R0, R59, UR25, R5 ;  /* 0x000000193b007c24 */ /* 0x008fe2000f8e0205 */
        /* <DEDUP_REMOVED lines=8> */
[----:B------:R2:W-:Y:S04]  /*7750*/  STG.E.128 desc[UR38][R2.64], R40 ;  /* 0x0000002802007986 */ /* 0x0005e8000c101d26 */
[----:B-1----:R2:W-:Y:S04]  /*7760*/  STG.E.128 desc[UR38][R2.64+0x80], R36 ;  /* 0x0000802402007986 */ /* 0x0025e8000c101d26 */
[----:B------:R2:W-:Y:S02]  /*7770*/  STG.E.128 desc[UR38][R2.64+0x100], R32 ;  /* 0x0001002002007986 */ /* 0x0005e4000c101d26 */
.L_x_101:
[----:B------:R-:W-:Y:S05]  /*7780*/  BSYNC.RECONVERGENT B0 ;  /* 0x0000000000007941 */ /* 0x000fea0003800200 */
.L_x_100:
[----:B------:R-:W-:Y:S05]  /*7790*/  @P2 BRA `(.L_x_89) ;  /* 0x0000000000302947 */ /* 0x000fea0003800000 */
[----:B------:R-:W3:Y:S01]  /*77a0*/  LDCU.64 UR10, c[0x0][0x568] ;  /* 0x0000ad00ff0a77ac */ /* 0x000ee20008000a00 */
[----:B--2---:R-:W-:Y:S01]  /*77b0*/  MOV R2, R4 ;  /* 0x0000000400027202 */ /* 0x004fe20000000f00 */
[----:B------:R-:W-:Y:S01]  /*77c0*/  IMAD R6, R22, UR8, RZ ;  /* 0x0000000816067c24 */ /* 0x000fe2000f8e02ff */
[----:B------:R-:W-:-:S03]  /*77d0*/  MOV R3, R0 ;  /* 0x0000000000037202 */ /* 0x000fc60000000f00 */
[C---:B------:R-:W-:Y:S02]  /*77e0*/  IMAD R0, R21.reuse, UR9, R6 ;  /* 0x0000000915007c24 */ /* 0x040fe4000f8e0206 */
[----:B------:R-:W-:-:S05]  /*77f0*/  IMAD.WIDE.U32 R4, R21, UR8, R2 ;  /* 0x0000000815047c25 */ /* 0x000fca000f8e0002 */
[----:B------:R-:W-:Y:S02]  /*7800*/  IADD3 R0, PT, PT, R0, R5, RZ ;  /* 0x0000000500007210 */ /* 0x000fe40007ffe0ff */
[----:B---3--:R-:W-:-:S04]  /*7810*/  LEA R2, P0, R4, UR10, 0x1 ;  /* 0x0000000a04027c11 */ /* 0x008fc8000f8008ff */
[----:B------:R-:W-:-:S05]  /*7820*/  LEA.HI.X R3, R4, UR11, R0, 0x1, P0 ;  /* 0x0000000b04037c11 */ /* 0x000fca00080f0c00 */
[----:B-1----:R3:W-:Y:S04]  /*7830*/  STG.E.128 desc[UR38][R2.64], R52 ;  /* 0x0000003402007986 */ /* 0x0027e8000c101d26 */
[----:B------:R3:W-:Y:S04]  /*7840*/  STG.E.128 desc[UR38][R2.64+0x80], R48 ;  /* 0x0000803002007986 */ /* 0x0007e8000c101d26 */
[----:B------:R3:W-:Y:S02]  /*7850*/  STG.E.128 desc[UR38][R2.64+0x100], R44 ;  /* 0x0001002c02007986 */ /* 0x0007e4000c101d26 */
.L_x_89:
[----:B------:R-:W-:Y:S05]  /*7860*/  BSYNC.RECONVERGENT B1 ;  /* 0x0000000000017941 */ /* 0x000fea0003800200 */
.L_x_67:
        /* <DEDUP_REMOVED lines=11> */
.L_x_103:
        /* <DEDUP_REMOVED lines=14> */
.L_x_1081:


//--------------------- .text._ZN5flash44flash_bwd_dq_dk_dv_loop_seqk_parallel_kernelI23Flash_bwd_kernel_traitsILi192ELi64ELi64ELi8ELi4ELi2ELi2ELb1ELb1EN7cutlass6half_tE19Flash_kernel_traitsILi192ELi64ELi64ELi8ES3_EELb0ELb1ELb0ELb1ELb0ELb0ELb0EEEvNS_16Flash_bwd_paramsE --------------------------
	.section	.text._ZN5flash44flash_bwd_dq_dk_dv_loop_seqk_parallel_kernelI23Flash_bwd_kernel_traitsILi192ELi64ELi64ELi8ELi4ELi2ELi2ELb1ELb1EN7cutlass6half_tE19Flash_kernel_traitsILi192ELi64ELi64ELi8ES3_EELb0ELb1ELb0ELb1ELb0ELb0ELb0EEEvNS_16Flash_bwd_paramsE,"ax",@progbits
	.align	128
        .global         _ZN5flash44flash_bwd_dq_dk_dv_loop_seqk_parallel_kernelI23Flash_bwd_kernel_traitsILi192ELi64ELi64ELi8ELi4ELi2ELi2ELb1ELb1EN7cutlass6half_tE19Flash_kernel_traitsILi192ELi64ELi64ELi8ES3_EELb0ELb1ELb0ELb1ELb0ELb0ELb0EEEvNS_16Flash_bwd_paramsE
        .type           _ZN5flash44flash_bwd_dq_dk_dv_loop_seqk_parallel_kernelI23Flash_bwd_kernel_traitsILi192ELi64ELi64ELi8ELi4ELi2ELi2ELb1ELb1EN7cutlass6half_tE19Flash_kernel_traitsILi192ELi64ELi64ELi8ES3_EELb0ELb1ELb0ELb1ELb0ELb0ELb0EEEvNS_16Flash_bwd_paramsE,@function
        .size           _ZN5flash44flash_bwd_dq_dk_dv_loop_seqk_parallel_kernelI23Flash_bwd_kernel_traitsILi192ELi64ELi64ELi8ELi4ELi2ELi2ELb1ELb1EN7cutlass6half_tE19Flash_kernel_traitsILi192ELi64ELi64ELi8ES3_EELb0ELb1ELb0ELb1ELb0ELb0ELb0EEEvNS_16Flash_bwd_paramsE,(.L_x_1082 - _ZN5flash44flash_bwd_dq_dk_dv_loop_seqk_parallel_kernelI23Flash_bwd_kernel_traitsILi192ELi64ELi64ELi8ELi4ELi2ELi2ELb1ELb1EN7cutlass6half_tE19Flash_kernel_traitsILi192ELi64ELi64ELi8ES3_EELb0ELb1ELb0ELb1ELb0ELb0ELb0EEEvNS_16Flash_bwd_paramsE)
        .other          _ZN5flash44flash_bwd_dq_dk_dv_loop_seqk_parallel_kernelI23Flash_bwd_kernel_traitsILi192ELi64ELi64ELi8ELi4ELi2ELi2ELb1ELb1EN7cutlass6half_tE19Flash_kernel_traitsILi192ELi64ELi64ELi8ES3_EELb0ELb1ELb0ELb1ELb0ELb0ELb0EEEvNS_16Flash_bwd_paramsE,@"STO_CUDA_ENTRY STV_DEFAULT"
_ZN5flash44flash_bwd_dq_dk_dv_loop_seqk_parallel_kernelI23Flash_bwd_kernel_traitsILi192ELi64ELi64ELi8ELi4ELi2ELi2ELb1ELb1EN7cutlass6half_tE19Flash_kernel_traitsILi192ELi64ELi64ELi8ES3_EELb0ELb1ELb0ELb1ELb0ELb0ELb0EEEvNS_16Flash_bwd_paramsE:
.text._ZN5flash44flash_bwd_dq_dk_dv_loop_seqk_parallel_kernelI23Flash_bwd_kernel_traitsILi192ELi64ELi64ELi8ELi4ELi2ELi2ELb1ELb1EN7cutlass6half_tE19Flash_kernel_traitsILi192ELi64ELi64ELi8ES3_EELb0ELb1ELb0ELb1ELb0ELb0ELb0EEEvNS_16Flash_bwd_paramsE:
        /* <DEDUP_REMOVED lines=16> */
[----:B------:R-:W-:Y:S01]  /*0100*/  S2UR UR24, SR_CTAID.Y ;  /* 0x00000000001879c3 */ /* 0x000fe20000002600 */
[----:B------:R-:W5:Y:S01]  /*0110*/  LDCU.64 UR12, c[0x0][0x470] ;  /* 0x00008e00ff0c77ac */ /* 0x000f620008000a00 */
[----:B------:R-:W4:Y:S06]  /*0120*/  LDCU UR10, c[0x0][0x438] ;  /* 0x00008700ff0a77ac */ /* 0x000f2c0008000800 */
[----:B------:R-:W-:Y:S01]  /*0130*/  S2UR UR27, SR_CTAID.X ;  /* 0x00000000001b79c3 */ /* 0x000fe20000002500 */
        /* <DEDUP_REMOVED lines=19> */
[----:B------:R-:W4:Y:S01]  /*0270*/  S2UR UR26, SR_CTAID.Z ;  /* 0x00000000001a79c3 */ /* 0x000f220000002700 */
[----:B-1----:R-:W-:Y:S01]  /*0280*/  ULEA UR4, UR4, UR5, 0x18 ;  /* 0x0000000504047291 */ /* 0x002fe2000f8ec0ff */
[----:B------:R-:W1:Y:S01]  /*0290*/  LDCU.64 UR38, c[0x0][0x358] ;  /* 0x00006b00ff2677ac */ /* 0x000e620008000a00 */
[----:B------:R-:W1:Y:S01]  /*02a0*/  LDCU.64 UR34, c[0x0][0x460] ;  /* 0x00008c00ff2277ac */ /* 0x000e620008000a00 */
[----:B------:R-:W1:Y:S01]  /*02b0*/  LDCU UR25, c[0x0][0x438] ;  /* 0x00008700ff1977ac */ /* 0x000e620008000800 */
[----:B------:R-:W1:Y:S01]  /*02c0*/  @!UP4 LDCU UR28, c[0x0][0x434] ;  /* 0x00008680ff1cc7ac */ /* 0x000e620008000800 */
[----:B--2---:R-:W-:-:S02]  /*02d0*/  ULEA UR6, UR6, UR8, 0x18 ;  /* 0x0000000806067291 */ /* 0x004fc4000f8ec0ff */
[----:B------:R-:W-:Y:S02]  /*02e0*/  UIADD3 UR5, UPT, UPT, UR4, 0x14000, URZ ;  /* 0x0001400004057890 */ /* 0x000fe4000fffe0ff */
[----:B------:R-:W-:Y:S01]  /*02f0*/  UISETP.NE.AND.EX UP3, UPT, UR13, URZ, UPT, UP0 ;  /* 0x000000ff0d00728c */ /* 0x000fe2000bf65300 */
[----:B------:R-:W-:Y:S01]  /*0300*/  UMOV UR36, URZ ;  /* 0x000000ff00247c82 */ /* 0x000fe20008000000 */
[----:B------:R-:W-:-:S09]  /*0310*/  UMOV UR37, URZ ;  /* 0x000000ff00257c82 */ /* 0x000fd20008000000 */
.L_x_168:
        /* <DEDUP_REMOVED lines=9> */
[----:B-1----:R-:W-:Y:S02]  /*03b0*/  UIMAD.WIDE.U32 UR14, UR30, 0x4, UR34 ;  /* 0x000000041e0e78a5 */ /* 0x002fe4000f8e0022 */
[----:B--2---:R-:W-:Y:S02]  /*03c0*/  UISETP.NE.U32.AND UP0, UPT, UR8, URZ, UPT ;  /* 0x000000ff0800728c */ /* 0x004fe4000bf05070 */
[----:B------:R-:W2:Y:S02]  /*03d0*/  @P1 LDG.E R6, desc[UR38][R4.64] ;  /* 0x0000002604061981 */ /* 0x000ea4000c1e1900 */
[----:B------:R-:W-:-:S06]  /*03e0*/  UISETP.NE.AND.EX UP0, UPT, UR9, URZ, UPT, UP0 ;  /* 0x000000ff0900728c */ /* 0x000fcc000bf05300 */
[----:B------:R-:W-:-:S05]  /*03f0*/  PLOP3.LUT P0, PT, PT, PT, UP0, 0x80, 0x8 ;  /* 0x000000000008781c */ /* 0x000fca0003f0f008 */
[----:B------:R-:W-:Y:S01]  /*0400*/  @UP0 ULEA UR16, UP1, UR30, UR8, 0x2 ;  /* 0x000000081e100291 */ /* 0x000fe2000f8210ff */
[----:B------:R-:W-:Y:S01]  /*0410*/  PLOP3.LUT P3, PT, PT, PT, UP2, 0x80, 0x8 ;  /* 0x000000000008781c */ /* 0x000fe20003f6f028 */
[----:B------:R-:W1:Y:S02]  /*0420*/  @!UP0 LDCU UR11, c[0x0][0x43c] ;  /* 0x00008780ff0b87ac */ /* 0x000e640008000800 */
[----:B------:R-:W-:Y:S02]  /*0430*/  @UP0 ULEA.HI.X UR17, UR30, UR9, URZ, 0x2, UP1 ;  /* 0x000000091e110291 */ /* 0x000fe400088f14ff */
[----:B---34-:R-:W-:Y:S01]  /*0440*/  IMAD.U32 R2, RZ, RZ, UR16 ;  /* 0x00000010ff027e24 */ /* 0x018fe2000f8e00ff */
[----:B------:R-:W5:Y:S03]  /*0450*/  @!UP0 LDCU.64 UR8, c[0x0][0x488] ;  /* 0x00009100ff0887ac */ /* 0x000f660008000a00 */
[----:B------:R-:W-:-:S05]  /*0460*/  IMAD.U32 R3, RZ, RZ, UR17 ;  /* 0x00000011ff037e24 */ /* 0x000fca000f8e00ff */
[----:B------:R3:W4:Y:S01]  /*0470*/  @P0 LDG.E R4, desc[UR38][R2.64] ;  /* 0x0000002602040981 */ /* 0x000722000c1e1900 */
[----:B------:R-:W-:Y:S01]  /*0480*/  UMOV UR43, URZ ;  /* 0x000000ff002b7c82 */ /* 0x000fe20008000000 */
[----:B------:R-:W-:Y:S01]  /*0490*/  UMOV UR21, 0xffffffff ;  /* 0xffffffff00157882 */ /* 0x000fe20000000000 */
[----:B------:R-:W-:Y:S01]  /*04a0*/  UMOV UR45, 0xffffffff ;  /* 0xffffffff002d7882 */ /* 0x000fe20000000000 */
[----:B-----5:R-:W-:-:S04]  /*04b0*/  @!UP0 UISETP.NE.U32.AND UP1, UPT, UR8, URZ, UPT ;  /* 0x000000ff0800828c */ /* 0x020fc8000bf25070 */
[----:B------:R-:W-:Y:S02]  /*04c0*/  @!UP0 UISETP.NE.AND.EX UP1, UPT, UR9, URZ, UPT, UP1 ;  /* 0x000000ff0900828c */ /* 0x000fe4000bf25310 */
[----:B------:R-:W-:Y:S02]  /*04d0*/  USHF.L.U32 UR33, UR46, 0x6, URZ ;  /* 0x000000062e217899 */ /* 0x000fe400080006ff */
[----:B-1----:R-:W-:Y:S01]  /*04e0*/  @!UP0 USEL UR9, UR11, URZ, UP1 ;  /* 0x000000ff0b098287 */ /* 0x002fe20008800000 */
[----:B---3--:R-:W-:Y:S02]  /*04f0*/  IMAD.U32 R2, RZ, RZ, UR14 ;  /* 0x0000000eff027e24 */ /* 0x008fe4000f8e00ff */
[----:B------:R-:W-:-:S05]  /*0500*/  IMAD.U32 R3, RZ, RZ, UR15 ;  /* 0x0000000fff037e24 */ /* 0x000fca000f8e00ff */
[----:B------:R-:W3:Y:S04]  /*0510*/  @P4 LDG.E R5, desc[UR38][R2.64] ;  /* 0x0000002602054981 */ /* 0x000ee8000c1e1900 */
[----:B------:R1:W5:Y:S02]  /*0520*/  @P2 LDG.E R0, desc[UR38][R2.64+0x4] ;  /* 0x0000042602002981 */ /* 0x000364000c1e1900 */
[----:B-1----:R-:W-:Y:S02]  /*0530*/  IMAD.U32 R2, RZ, RZ, UR48 ;  /* 0x00000030ff027e24 */ /* 0x002fe4000f8e00ff */
[----:B------:R-:W-:-:S05]  /*0540*/  IMAD.U32 R3, RZ, RZ, UR49 ;  /* 0x00000031ff037e24 */ /* 0x000fca000f8e00ff */
[----:B------:R-:W5:Y:S01]  /*0550*/  @!P3 LDG.E R2, desc[UR38][R2.64] ;  /* 0x000000260202b981 */ /* 0x000f62000c1e1900 */
[----:B--2---:R-:W-:Y:S02]  /*0560*/  @P1 R2UR UR43, R6 ;  /* 0x00000000062b12ca */ /* 0x004fe400000e0000 */
[----:B----4-:R-:W-:-:S13]  /*0570*/  @P0 R2UR UR42, R4 ;  /* 0x00000000042a02ca */ /* 0x010fda00000e0000 */
[----:B------:R-:W-:Y:S01]  /*0580*/  @UP0 UIADD3 UR42, UPT, UPT, UR42, -UR43, URZ ;  /* 0x8000002b2a2a0290 */ /* 0x000fe2000fffe0ff */
[----:B---3--:R-:W-:Y:S02]  /*0590*/  @P4 R2UR UR21, R5 ;  /* 0x00000000051542ca */ /* 0x008fe400000e0000 */
        /* <DEDUP_REMOVED lines=12> */
.L_x_104:
        /* <DEDUP_REMOVED lines=34> */
.L_x_106:
[----:B------:R-:W1:Y:S01]  /*0880*/  LDCU.64 UR16, c[0x0][0x3b8] ;  /* 0x00007700ff1077ac */ /* 0x000e620008000a00 */
[----:B------:R-:W-:-:S04]  /*0890*/  UIADD3 UR8, UPT, UPT, UR43, UR45, URZ ;  /* 0x0000002d2b087290 */ /* 0x000fc8000fffe0ff */
[----:B-1----:R-:W-:Y:S02]  /*08a0*/  UIMAD.WIDE.U32 UR54, UR8, UR16, URZ ;  /* 0x00000010083672a5 */ /* 0x002fe4000f8e00ff */
[----:B------:R-:W-:-:S04]  /*08b0*/  UIMAD UR8, UR8, UR17, URZ ;  /* 0x00000011080872a4 */ /* 0x000fc8000f8e02ff */
[----:B------:R-:W-:-:S06]  /*08c0*/  UIADD3 UR8, UPT, UPT, UR55, UR8, URZ ;  /* 0x0000000837087290 */ /* 0x000fcc000fffe0ff */
[----:B------:R-:W-:Y:S02]  /*08d0*/  MOV R22, UR8 ;  /* 0x0000000800167c02 */ /* 0x000fe40008000f00 */
.L_x_107:
        /* <DEDUP_REMOVED lines=43> */
.L_x_108:
[----:B------:R-:W1:Y:S01]  /*0b90*/  LDCU.64 UR14, c[0x0][0x3c0] ;  /* 0x00007800ff0e77ac */ /* 0x000e620008000a00 */
[----:B------:R-:W-:-:S04]  /*0ba0*/  UIADD3 UR8, UPT, UPT, UR43, UR45, URZ ;  /* 0x0000002d2b087290 */ /* 0x000fc8000fffe0ff */
[----:B-1----:R-:W-:Y:S02]  /*0bb0*/  UIMAD.WIDE.U32 UR56, UR8, UR14, URZ ;  /* 0x0000000e083872a5 */ /* 0x002fe4000f8e00ff */
[----:B------:R-:W-:-:S04]  /*0bc0*/  UIMAD UR8, UR8, UR15, URZ ;  /* 0x0000000f080872a4 */ /* 0x000fc8000f8e02ff */
[----:B------:R-:W-:-:S06]  /*0bd0*/  UIADD3 UR8, UPT, UPT, UR57, UR8, URZ ;  /* 0x0000000839087290 */ /* 0x000fcc000fffe0ff */
[----:B------:R-:W-:-:S07]  /*0be0*/  MOV R19, UR8 ;  /* 0x0000000800137c02 */ /* 0x000fce0008000f00 */
.L_x_109:
        /* <DEDUP_REMOVED lines=13> */
[----:B-1----:R-:W-:Y:S02]  /*0cc0*/  USHF.R.S32.HI UR9, URZ, 0x1f, UR8 ;  /* 0x0000001fff097899 */ /* 0x002fe40008011408 */
[----:B------:R-:W-:Y:S02]  /*0cd0*/  UIMAD.WIDE.U32 UR10, UR30, UR8, URZ ;  /* 0x000000081e0a72a5 */ /* 0x000fe4000f8e00ff */
[----:B------:R-:W-:Y:S02]  /*0ce0*/  UIMAD UR8, UR9, UR30, URZ ;  /* 0x0000001e090872a4 */ /* 0x000fe4000f8e02ff */
[----:B------:R-:W-:Y:S02]  /*0cf0*/  USHF.R.S32.HI UR9, URZ, 0x1f, UR22 ;  /* 0x0000001fff097899 */ /* 0x000fe40008011416 */
[----:B------:R-:W-:-:S02]  /*0d00*/  UIADD3 UR8, UPT, UPT, UR11, UR8, URZ ;  /* 0x000000080b087290 */ /* 0x000fc4000fffe0ff */
[----:B------:R-:W-:Y:S02]  /*0d10*/  UIMAD.WIDE.U32 UR52, UR10, UR22, URZ ;  /* 0x000000160a3472a5 */ /* 0x000fe4000f8e00ff */
[----:B------:R-:W-:-:S04]  /*0d20*/  UIMAD UR8, UR8, UR22, URZ ;  /* 0x00000016080872a4 */ /* 0x000fc8000f8e02ff */
[----:B------:R-:W-:Y:S01]  /*0d30*/  UIMAD UR8, UR9, UR10, UR8 ;  /* 0x0000000a090872a4 */ /* 0x000fe2000f8e0208 */
[----:B------:R-:W-:-:S03]  /*0d40*/  IMAD.WIDE.U32 R2, R11, UR52, RZ ;  /* 0x000000340b027c25 */ /* 0x000fc6000f8e00ff */
[----:B------:R-:W-:-:S06]  /*0d50*/  UIADD3 UR8, UPT, UPT, UR53, UR8, URZ ;  /* 0x0000000835087290 */ /* 0x000fcc000fffe0ff */
[----:B------:R-:W-:-:S04]  /*0d60*/  IMAD R0, R11, UR8, RZ ;  /* 0x000000080b007c24 */ /* 0x000fc8000f8e02ff */
[----:B------:R-:W-:Y:S01]  /*0d70*/  IMAD R0, R6, UR52, R0 ;  /* 0x0000003406007c24 */ /* 0x000fe2000f8e0200 */
[----:B------:R-:W-:-:S04]  /*0d80*/  MOV R6, R2 ;  /* 0x0000000200067202 */ /* 0x000fc80000000f00 */
[----:B------:R-:W-:Y:S01]  /*0d90*/  IADD3 R7, PT, PT, R3, R0, RZ ;  /* 0x0000000003077210 */ /* 0x000fe20007ffe0ff */
[----:B------:R-:W-:Y:S06]  /*0da0*/  BRA `(.L_x_111) ;  /* 0x0000000000107947 */ /* 0x000fec0003800000 */
.L_x_110:
[----:B------:R-:W-:Y:S02]  /*0db0*/  IMAD R0, R5, UR21, RZ ;  /* 0x0000001505007c24 */ /* 0x000fe4000f8e02ff */
[----:B------:R-:W-:-:S05]  /*0dc0*/  IMAD.WIDE.U32 R2, R4, UR21, RZ ;  /* 0x0000001504027c25 */ /* 0x000fca000f8e00ff */
[----:B------:R-:W-:Y:S02]  /*0dd0*/  IADD3 R7, PT, PT, R3, R0, RZ ;  /* 0x0000000003077210 */ /* 0x000fe40007ffe0ff */
[----:B------:R-:W-:-:S07]  /*0de0*/  MOV R6, R2 ;  /* 0x0000000200067202 */ /* 0x000fce0000000f00 */
.L_x_111:
[----:B------:R-:W-:Y:S01]  /*0df0*/  UMOV UR30, UR24 ;  /* 0x00000018001e7c82 */ /* 0x000fe20008000000 */
        /* <DEDUP_REMOVED lines=20> */
.L_x_112:
[----:B------:R-:W1:Y:S01]  /*0f40*/  LDCU UR55, c[0x0][0x434] ;  /* 0x00008680ff3777ac */ /* 0x000e620008000800 */
[----:B------:R-:W-:-:S04]  /*0f50*/  UIMAD UR8, UR30, UR22, UR29 ;  /* 0x000000161e0872a4 */ /* 0x000fc8000f8e021d */
[----:B-1----:R-:W-:-:S12]  /*0f60*/  UIMAD UR55, UR8, UR55, URZ ;  /* 0x00000037083772a4 */ /* 0x002fd8000f8e02ff */
.L_x_113:
        /* <DEDUP_REMOVED lines=10> */
.L_x_114:
[----:B------:R-:W1:Y:S01]  /*1010*/  LDCU UR53, c[0x0][0x444] ;  /* 0x00008880ff3577ac */ /* 0x000e620008000800 */
[----:B------:R-:W-:-:S04]  /*1020*/  UIMAD UR8, UR30, UR22, UR29 ;  /* 0x000000161e0872a4 */ /* 0x000fc8000f8e021d */
[----:B-1----:R-:W-:-:S12]  /*1030*/  UIMAD UR53, UR8, UR53, URZ ;  /* 0x00000035083572a4 */ /* 0x002fd8000f8e02ff */
.L_x_115:
        /* <DEDUP_REMOVED lines=38> */
[----:B------:R-:W-:Y:S02]  /*12a0*/  IMAD.MOV.U32 R9, RZ, RZ, RZ ;  /* 0x000000ffff097224 */ /* 0x000fe400078e00ff */
        /* <DEDUP_REMOVED lines=8> */
[----:B------:R-:W3:Y:S03]  /*1330*/  LDCU.64 UR10, c[0x0][0x570] ;  /* 0x0000ae00ff0a77ac */ /* 0x000ee60008000a00 */
[----:B------:R-:W-:-:S02]  /*1340*/  IMAD R10, R15, UR50, R10 ;  /* 0x000000320f0a7c24 */ /* 0x000fc4000f8e020a */
[----:B------:R-:W-:Y:S01]  /*1350*/  IMAD R3, R0, UR29, R3 ;  /* 0x0000001d00037c24 */ /* 0x000fe2000f8e0203 */
[----:B------:R-:W-:Y:S01]  /*1360*/  SEL R0, R6, RZ, P3 ;  /* 0x000000ff06007207 */ /* 0x000fe20001800000 */
[----:B------:R-:W-:Y:S01]  /*1370*/  IMAD R12, R13, UR27, R7 ;  /* 0x0000001b0d0c7c24 */ /* 0x000fe2000f8e0207 */
[----:B------:R-:W-:Y:S01]  /*1380*/  IADD3.X R5, PT, PT, R5, UR20, R10, P0, !PT ;  /* 0x0000001405057c10 */ /* 0x000fe200087fe40a */
[----:B------:R-:W5:Y:S01]  /*1390*/  LDCU.64 UR20, c[0x0][0x380] ;  /* 0x00007000ff1477ac */ /* 0x000f620008000a00 */
        /* <DEDUP_REMOVED lines=24> */
[C---:B---3--:R-:W-:Y:S01]  /*1520*/  LEA R30, P0, R5.reuse, UR10, 0x2 ;  /* 0x0000000a051e7c11 */ /* 0x048fe2000f8010ff */
[----:B------:R1:W-:Y:S01]  /*1530*/  STL [R1+0x38], R27 ;  /* 0x0000381b01007387 */ /* 0x0003e20000100800 */
[C---:B-----5:R-:W-:Y:S01]  /*1540*/  LEA R26, P1, R2.reuse, UR20, 0x1 ;  /* 0x00000014021a7c11 */ /* 0x060fe2000f8208ff */
[----:B------:R-:W-:Y:S01]  /*1550*/  USHF.L.U32 UR18, UR8, 0x5, URZ ;  /* 0x0000000508127899 */ /* 0x000fe200080006ff */
[----:B------:R-:W-:Y:S01]  /*1560*/  LEA.HI.X R31, R5, UR11, R4, 0x2, P0 ;  /* 0x0000000b051f7c11 */ /* 0x000fe200080f1404 */
[----:B------:R-:W-:Y:S01]  /*1570*/  UMOV UR10, UR60 ;  /* 0x0000003c000a7c82 */ /* 0x000fe20008000000 */
[----:B------:R-:W-:Y:S01]  /*1580*/  LEA.HI.X R20, R2, UR21, R0, 0x1, P1 ;  /* 0x0000001502147c11 */ /* 0x000fe200088f0c00 */
[----:B------:R1:W-:Y:S01]  /*1590*/  STL [R1+0x34], R26 ;  /* 0x0000341a01007387 */ /* 0x0003e20000100800 */
[----:B------:R-:W-:Y:S01]  /*15a0*/  IADD3 R13, P0, PT, R23, 0x20, RZ ;  /* 0x00000020170d7810 */ /* 0x000fe20007f1e0ff */
[----:B--2---:R-:W-:Y:S01]  /*15b0*/  UIMAD.WIDE UR20, UR55, 0x4, UR58 ;  /* 0x00000004371478a5 */ /* 0x004fe2000f8e023a */
[----:B------:R-:W-:Y:S01]  /*15c0*/  LOP3.LUT R11, R8, 0x40, RZ, 0xfc, !PT ;  /* 0x00000040080b7812 */ /* 0x000fe200078efcff */
[----:B------:R1:W-:Y:S01]  /*15d0*/  STL.64 [R1+0x28], R30 ;  /* 0x0000281e01007387 */ /* 0x0003e20000100a00 */
[----:B------:R-:W-:Y:S01]  /*15e0*/  UMOV UR11, UR61 ;  /* 0x0000003d000b7c82 */ /* 0x000fe20008000000 */
        /* <DEDUP_REMOVED lines=16> */
.L_x_117:
[----:B------:R-:W2:Y:S01]  /*16f0*/  LDCU.64 UR10, c[0x0][0x5c0] ;  /* 0x0000b800ff0a77ac */ /* 0x000ea20008000a00 */
[----:B------:R-:W-:-:S04]  /*1700*/  UIADD3 UR8, UPT, UPT, UR43, UR45, URZ ;  /* 0x0000002d2b087290 */ /* 0x000fc8000fffe0ff */
[----:B--2---:R-:W-:Y:S02]  /*1710*/  UIMAD.WIDE.U32 UR18, UR8, UR10, URZ ;  /* 0x0000000a081272a5 */ /* 0x004fe4000f8e00ff */
[----:B------:R-:W-:-:S04]  /*1720*/  UIMAD UR8, UR8, UR11, URZ ;  /* 0x0000000b080872a4 */ /* 0x000fc8000f8e02ff */
[----:B------:R-:W-:-:S06]  /*1730*/  UIADD3 UR8, UPT, UPT, UR19, UR8, URZ ;  /* 0x0000000813087290 */ /* 0x000fcc000fffe0ff */
[----:B------:R-:W-:Y:S02]  /*1740*/  MOV R0, UR8 ;  /* 0x0000000800007c02 */ /* 0x000fe40008000f00 */
.L_x_118:
        /* <DEDUP_REMOVED lines=13> */
.L_x_119:
[----:B------:R-:W2:Y:S01]  /*1820*/  LDCU.64 UR8, c[0x0][0x5c8] ;  /* 0x0000b900ff0877ac */ /* 0x000ea20008000a00 */
[----:B------:R-:W-:-:S04]  /*1830*/  UIADD3 UR43, UPT, UPT, UR43, UR45, URZ ;  /* 0x0000002d2b2b7290 */ /* 0x000fc8000fffe0ff */
[----:B--2---:R-:W-:Y:S02]  /*1840*/  UIMAD.WIDE.U32 UR16, UR43, UR8, URZ ;  /* 0x000000082b1072a5 */ /* 0x004fe4000f8e00ff */
[----:B------:R-:W-:-:S04]  /*1850*/  UIMAD UR43, UR43, UR9, URZ ;  /* 0x000000092b2b72a4 */ /* 0x000fc8000f8e02ff */
[----:B------:R-:W-:-:S06]  /*1860*/  UIADD3 UR43, UPT, UPT, UR17, UR43, URZ ;  /* 0x0000002b112b7290 */ /* 0x000fcc000fffe0ff */
[----:B------:R-:W-:-:S07]  /*1870*/  MOV R10, UR43 ;  /* 0x0000002b000a7c02 */ /* 0x000fce0008000f00 */
.L_x_120:
        /* <DEDUP_REMOVED lines=30> */
.L_x_122:
[----:B------:R-:W-:Y:S05]  /*1a60*/  BSYNC.RECONVERGENT B0 ;  /* 0x0000000000007941 */ /* 0x000fea0003800200 */
.L_x_121:
        /* <DEDUP_REMOVED lines=17> */
.L_x_124:
[----:B------:R-:W-:Y:S05]  /*1b80*/  BSYNC.RECONVERGENT B0 ;  /* 0x0000000000007941 */ /* 0x000fea0003800200 */
.L_x_123:
        /* <DEDUP_REMOVED lines=27> */
.L_x_126:
[----:B------:R-:W-:Y:S05]  /*1d40*/  BSYNC.RECONVERGENT B0 ;  /* 0x0000000000007941 */ /* 0x000fea0003800200 */
.L_x_125:
        /* <DEDUP_REMOVED lines=18> */
.L_x_116:
        /* <DEDUP_REMOVED lines=47> */
.L_x_130:
[----:B------:R3:W-:Y:S01]  /*2160*/  STS.128 [R0+0x16000], RZ ;  /* 0x016000ff00007388 */ /* 0x0007e20000000c00 */
[----:B------:R-:W-:Y:S05]  /*2170*/  BRA `(.L_x_131) ;  /* 0x00000000000c7947 */ /* 0x000fea0003800000 */
.L_x_129:
[----:B------:R2:W-:Y:S04]  /*2180*/  STS.128 [R0+0x12000], RZ ;  /* 0x012000ff00007388 */ /* 0x0005e80000000c00 */
[----:B------:R2:W-:Y:S04]  /*2190*/  STS.128 [R0+0x14000], RZ ;  /* 0x014000ff00007388 */ /* 0x0005e80000000c00 */
[----:B------:R2:W-:Y:S02]  /*21a0*/  STS.128 [R0+0x16000], RZ ;  /* 0x016000ff00007388 */ /* 0x0005e40000000c00 */
.L_x_131:
[----:B------:R-:W-:Y:S05]  /*21b0*/  BSYNC.RECONVERGENT B0 ;  /* 0x0000000000007941 */ /* 0x000fea0003800200 */
.L_x_128:
        /* <DEDUP_REMOVED lines=34> */
.L_x_134:
[----:B------:R4:W-:Y:S02]  /*23e0*/  STS.128 [R0+0x17000], RZ ;  /* 0x017000ff00007388 */ /* 0x0009e40000000c00 */
.L_x_133:
[----:B------:R-:W-:Y:S05]  /*23f0*/  BSYNC.RECONVERGENT B0 ;  /* 0x0000000000007941 */ /* 0x000fea0003800200 */
.L_x_132:
        /* <DEDUP_REMOVED lines=31> */
.L_x_137:
[----:B------:R4:W-:Y:S01]  /*25f0*/  STS.128 [R0+0xa000], RZ ;  /* 0x00a000ff00007388 */ /* 0x0009e20000000c00 */
[----:B------:R-:W-:Y:S05]  /*2600*/  BRA `(.L_x_138) ;  /* 0x00000000000c7947 */ /* 0x000fea0003800000 */
.L_x_136:
[----:B------:R1:W-:Y:S04]  /*2610*/  STS.128 [R0+0x6000], RZ ;  /* 0x006000ff00007388 */ /* 0x0003e80000000c00 */
[----:B------:R1:W-:Y:S04]  /*2620*/  STS.128 [R0+0x8000], RZ ;  /* 0x008000ff00007388 */ /* 0x0003e80000000c00 */
[----:B------:R1:W-:Y:S02]  /*2630*/  STS.128 [R0+0xa000], RZ ;  /* 0x00a000ff00007388 */ /* 0x0003e40000000c00 */
.L_x_138:
[----:B------:R-:W-:Y:S05]  /*2640*/  BSYNC.RECONVERGENT B0 ;  /* 0x0000000000007941 */ /* 0x000fea0003800200 */
.L_x_135:
        /* <DEDUP_REMOVED lines=31> */
.L_x_141:
[----:B------:R4:W-:Y:S02]  /*2840*/  STS.128 [R0+0xb000], RZ ;  /* 0x00b000ff00007388 */ /* 0x0009e40000000c00 */
.L_x_140:
[----:B------:R-:W-:Y:S05]  /*2850*/  BSYNC.RECONVERGENT B0 ;  /* 0x0000000000007941 */ /* 0x000fea0003800200 */
.L_x_139:
        /* <DEDUP_REMOVED lines=28> */
.L_x_144:
[----:B------:R4:W-:Y:S01]  /*2a20*/  STS.128 [R0+0x4000], RZ ;  /* 0x004000ff00007388 */ /* 0x0009e20000000c00 */
[----:B------:R-:W-:Y:S05]  /*2a30*/  BRA `(.L_x_145) ;  /* 0x00000000000c7947 */ /* 0x000fea0003800000 */
.L_x_143:
[----:B------:R1:W-:Y:S04]  /*2a40*/  STS.128 [R0], RZ ;  /* 0x000000ff00007388 */ /* 0x0003e80000000c00 */
[----:B------:R1:W-:Y:S04]  /*2a50*/  STS.128 [R0+0x2000], RZ ;  /* 0x002000ff00007388 */ /* 0x0003e80000000c00 */
[----:B------:R1:W-:Y:S02]  /*2a60*/  STS.128 [R0+0x4000], RZ ;  /* 0x004000ff00007388 */ /* 0x0003e40000000c00 */
.L_x_145:
[----:B------:R-:W-:Y:S05]  /*2a70*/  BSYNC.RECONVERGENT B0 ;  /* 0x0000000000007941 */ /* 0x000fea0003800200 */
.L_x_142:
        /* <DEDUP_REMOVED lines=27> */
.L_x_148:
[----:B------:R4:W-:Y:S02]  /*2c30*/  STS.128 [R0+0x5000], RZ ;  /* 0x005000ff00007388 */ /* 0x0009e40000000c00 */
.L_x_147:
[----:B------:R-:W-:Y:S05]  /*2c40*/  BSYNC.RECONVERGENT B0 ;  /* 0x0000000000007941 */ /* 0x000fea0003800200 */
.L_x_146:
        /* <DEDUP_REMOVED lines=56> */
.L_x_151:
[----:B------:R4:W-:Y:S01]  /*2fd0*/  STS.128 [R0+0x10000], RZ ;  /* 0x010000ff00007388 */ /* 0x0009e20000000c00 */
[----:B------:R-:W-:Y:S05]  /*2fe0*/  BRA `(.L_x_152) ;  /* 0x00000000000c7947 */ /* 0x000fea0003800000 */
.L_x_150:
[----:B------:R2:W-:Y:S04]  /*2ff0*/  STS.128 [R0+0xc000], RZ ;  /* 0x00c000ff00007388 */ /* 0x0005e80000000c00 */
[----:B------:R2:W-:Y:S04]  /*3000*/  STS.128 [R0+0xe000], RZ ;  /* 0x00e000ff00007388 */ /* 0x0005e80000000c00 */
[----:B------:R2:W-:Y:S02]  /*3010*/  STS.128 [R0+0x10000], RZ ;  /* 0x010000ff00007388 */ /* 0x0005e40000000c00 */
.L_x_152:
[----:B------:R-:W-:Y:S05]  /*3020*/  BSYNC.RECONVERGENT B0 ;  /* 0x0000000000007941 */ /* 0x000fea0003800200 */
.L_x_149:
        /* <DEDUP_REMOVED lines=33> */
.L_x_155:
[----:B------:R3:W-:Y:S02]  /*3240*/  STS.128 [R0+0x11000], RZ ;  /* 0x011000ff00007388 */ /* 0x0007e40000000c00 */
.L_x_154:
[----:B------:R-:W-:Y:S05]  /*3250*/  BSYNC.RECONVERGENT B0 ;  /* 0x0000000000007941 */ /* 0x000fea0003800200 */
.L_x_153:
[----:B------:R-:W5:Y:S01]  /*3260*/  LDCU.64 UR8, c[0x0][0x538] ;  /* 0x0000a700ff0877ac */ /* 0x000f620008000a00 */
[----:B------:R-:W0:Y:S01]  /*3270*/  LDGDEPBAR ;  /* 0x00000000000079af */ /* 0x000e220000000000 */
[----:B--23--:R-:W-:Y:S01]  /*3280*/  IMAD.U32 R2, RZ, RZ, UR29 ;  /* 0x0000001dff027e24 */ /* 0x00cfe2000f8e00ff */
[----:B------:R-:W2:Y:S01]  /*3290*/  S2R R16, SR_TID.X ;  /* 0x0000000000107919 */ /* 0x000ea20000002100 */
[C---:B-1--4-:R-:W-:Y:S02]  /*32a0*/  IMAD.SHL.U32 R0, R24.reuse, 0x40, RZ ;  /* 0x0000004018007824 */ /* 0x052fe400078e00ff */
[C---:B------:R-:W-:Y:S01]  /*32b0*/  IMAD.SHL.U32 R6, R24.reuse, 0x10, RZ ;  /* 0x0000001018067824 */ /* 0x040fe200078e00ff */
[----:B------:R-:W-:Y:S01]  /*32c0*/  LOP3.LUT P2, RZ, R24, 0x2, RZ, 0xc0, !PT ;  /* 0x0000000218ff7812 */ /* 0x000fe2000784c0ff */
[----:B------:R-:W1:Y:S01]  /*32d0*/  LDCU UR15, c[0x0][0x590] ;  /* 0x0000b200ff0f77ac */ /* 0x000e620008000800 */
[----:B------:R-:W-:Y:S01]  /*32e0*/  UIADD3 UR52, UPT, UPT, UR52, 0x40, -UR42 ;  /* 0x0000004034347890 */ /* 0x000fe2000fffe82a */
[----:B------:R-:W3:Y:S01]  /*32f0*/  LDCU UR14, c[0x0][0x45c] ;  /* 0x00008b80ff0e77ac */ /* 0x000ee20008000800 */
[----:B-----5:R-:W-:-:S04]  /*3300*/  ISETP.NE.U32.AND P0, PT, RZ, UR8, PT ;  /* 0x00000008ff007c0c */ /* 0x020fc8000bf05070 */
[----:B------:R-:W-:Y:S01]  /*3310*/  ISETP.NE.AND.EX P0, PT, RZ, UR9, PT, P0 ;  /* 0x00000009ff007c0c */ /* 0x000fe2000bf05300 */
[----:B------:R-:W-:-:S12]  /*3320*/  DEPBAR.LE SB0, 0x1 ;  /* 0x000080400000791a */ /* 0x000fd80000000000 */
[----:B------:R-:W4:Y:S01]  /*3330*/  @P0 LDC.64 R4, c[0x0][0x540] ;  /* 0x00015000ff040b82 */ /* 0x000f220000000a00 */
[----:B------:R-:W-:-:S07]  /*3340*/  @P0 IMAD.MOV.U32 R3, RZ, RZ, RZ ;  /* 0x000000ffff030224 */ /* 0x000fce00078e00ff */
[----:B------:R-:W5:Y:S01]  /*3350*/  @P0 LDC R8, c[0x0][0x458] ;  /* 0x00011600ff080b82 */ /* 0x000f620000000800 */
[----:B----4-:R-:W-:-:S04]  /*3360*/  @P0 IMAD.WIDE.U32 R2, R4, UR30, R2 ;  /* 0x0000001e04020c25 */ /* 0x010fc8000f8e0002 */
[----:B------:R-:W-:Y:S01]  /*3370*/  @P0 IMAD R5, R5, UR30, R3 ;  /* 0x0000001e05050c24 */ /* 0x000fe2000f8e0203 */
[----:B------:R-:W-:Y:S01]  /*3380*/  @P0 LEA R4, P1, R2, UR8, 0x2 ;  /* 0x0000000802040c11 */ /* 0x000fe2000f8210ff */
[----:B--2---:R-:W-:Y:S01]  /*3390*/  IMAD.SHL.U32 R15, R16, 0x20, RZ ;  /* 0x00000020100f7824 */ /* 0x004fe200078e00ff */
[----:B------:R-:W-:Y:S02]  /*33a0*/  BAR.SYNC.DEFER_BLOCKING 0x0 ;  /* 0x0000000000007b1d */ /* 0x000fe40000010000 */
[----:B------:R-:W-:Y:S02]  /*33b0*/  @P0 LEA.HI.X R5, R2, UR9, R5, 0x2, P1 ;  /* 0x0000000902050c11 */ /* 0x000fe400088f1405 */
[C---:B------:R-:W-:Y:S02]  /*33c0*/  LOP3.LUT R2, R0.reuse, 0x1c0, RZ, 0xc0, !PT ;  /* 0x000001c000027812 */ /* 0x040fe400078ec0ff */
[----:B------:R-:W-:Y:S01]  /*33d0*/  LOP3.LUT R3, R0, 0x200, RZ, 0xc0, !PT ;  /* 0x0000020000037812 */ /* 0x000fe200078ec0ff */
[----:B------:R-:W-:Y:S01]  /*33e0*/  IMAD.SHL.U32 R18, R16, 0x2, RZ ;  /* 0x0000000210127824 */ /* 0x000fe200078e00ff */
[----:B------:R-:W-:-:S02]  /*33f0*/  SHF.R.U32.HI R10, RZ, 0x2, R16 ;  /* 0x00000002ff0a7819 */ /* 0x000fc40000011610 */
        /* <DEDUP_REMOVED lines=14> */
[----:B------:R-:W-:Y:S01]  /*34e0*/  CS2R R118, SRZ ;  /* 0x0000000000767805 */ /* 0x000fe2000001ff00 */
[----:B------:R2:W4:Y:S01]  /*34f0*/  @P0 LDG.E R7, desc[UR38][R4.64] ;  /* 0x0000002604070981 */ /* 0x000522000c1e1900 */
[----:B------:R-:W-:Y:S02]  /*3500*/  LOP3.LUT R0, R2, 0x38, R25, 0xf8, !PT ;  /* 0x0000003802007812 */ /* 0x000fe400078ef819 */
[----:B------:R-:W-:Y:S02]  /*3510*/  CS2R R116, SRZ ;  /* 0x0000000000747805 */ /* 0x000fe4000001ff00 */
[----:B------:R-:W-:-:S02]  /*3520*/  LOP3.LUT P1, RZ, R24, 0x4, RZ, 0xc0, !PT ;  /* 0x0000000418ff7812 */ /* 0x000fc4000782c0ff */
[----:B------:R-:W-:Y:S02]  /*3530*/  CS2R R110, SRZ ;  /* 0x00000000006e7805 */ /* 0x000fe4000001ff00 */
[----:B------:R-:W-:Y:S02]  /*3540*/  LOP3.LUT R2, R0, 0x8, R14, 0x78, !PT ;  /* 0x0000000800027812 */ /* 0x000fe400078e780e */
        /* <DEDUP_REMOVED lines=19> */
[----:B--2---:R-:W-:Y:S01]  /*3680*/  IMAD.SHL.U32 R5, R24, 0x20, RZ ;  /* 0x0000002018057824 */ /* 0x004fe200078e00ff */
[----:B------:R-:W-:Y:S02]  /*3690*/  CS2R R42, SRZ ;  /* 0x00000000002a7805 */ /* 0x000fe4000001ff00 */
[----:B------:R-:W-:Y:S02]  /*36a0*/  CS2R R40, SRZ ;  /* 0x0000000000287805 */ /* 0x000fe4000001ff00 */
[----:B------:R-:W-:-:S02]  /*36b0*/  CS2R R38, SRZ ;  /* 0x0000000000267805 */ /* 0x000fc4000001ff00 */
[----:B------:R-:W-:Y:S02]  /*36c0*/  CS2R R36, SRZ ;  /* 0x0000000000247805 */ /* 0x000fe4000001ff00 */
[----:B------:R-:W-:Y:S02]  /*36d0*/  LOP3.LUT R4, R5, 0x200, RZ, 0xc0, !PT ;  /* 0x0000020005047812 */ /* 0x000fe400078ec0ff */
[----:B------:R-:W-:Y:S02]  /*36e0*/  CS2R R30, SRZ ;  /* 0x00000000001e7805 */ /* 0x000fe4000001ff00 */
[----:B------:R-:W-:Y:S02]  /*36f0*/  LOP3.LUT R5, R3, 0xc00, R5, 0xf8, !PT ;  /* 0x00000c0003057812 */ /* 0x000fe400078ef805 */
[----:B------:R-:W-:Y:S02]  /*3700*/  CS2R R28, SRZ ;  /* 0x00000000001c7805 */ /* 0x000fe4000001ff00 */
[----:B------:R-:W-:Y:S01]  /*3710*/  LOP3.LUT R4, R4, 0x3800, R6, 0xf8, !PT ;  /* 0x0000380004047812 */ /* 0x000fe200078ef806 */
[----:B------:R-:W-:Y:S01]  /*3720*/  IMAD.SHL.U32 R6, R24, 0x2, RZ ;  /* 0x0000000218067824 */ /* 0x000fe200078e00ff */
[----:B------:R-:W-:-:S02]  /*3730*/  LOP3.LUT R252, R5, R2, RZ, 0xfc, !PT ;  /* 0x0000000205fc7212 */ /* 0x000fc400078efcff */
[----:B------:R-:W-:Y:S02]  /*3740*/  CS2R R34, SRZ ;  /* 0x0000000000227805 */ /* 0x000fe4000001ff00 */
[----:B------:R-:W-:Y:S01]  /*3750*/  LOP3.LUT R3, R0, 0x8, R24, 0x78, !PT ;  /* 0x0000000800037812 */ /* 0x000fe200078e7818 */
[----:B-----5:R2:W4:Y:S01]  /*3760*/  @P0 MUFU.RCP R5, R8 ;  /* 0x0000000800050308 */ /* 0x0205220000001000 */
[----:B------:R-:W-:Y:S02]  /*3770*/  LOP3.LUT R6, R6, 0x6, RZ, 0xc0, !PT ;  /* 0x0000000606067812 */ /* 0x000fe400078ec0ff */
[----:B------:R-:W-:Y:S02]  /*3780*/  CS2R R32, SRZ ;  /* 0x0000000000207805 */ /* 0x000fe4000001ff00 */
[----:B------:R-:W-:Y:S01]  /*3790*/  LOP3.LUT R0, R4, R3, RZ, 0xfc, !PT ;  /* 0x0000000304007212 */ /* 0x000fe200078efcff */
[----:B------:R-:W-:Y:S01]  /*37a0*/  IMAD.SHL.U32 R4, R16, 0x10, RZ ;  /* 0x0000001010047824 */ /* 0x000fe200078e00ff */
[----:B------:R-:W-:-:S02]  /*37b0*/  LOP3.LUT R3, R15, 0xc00, RZ, 0xc0, !PT ;  /* 0x00000c000f037812 */ /* 0x000fc400078ec0ff */
[----:B------:R-:W-:Y:S02]  /*37c0*/  CS2R R26, SRZ ;  /* 0x00000000001a7805 */ /* 0x000fe4000001ff00 */
[----:B------:R-:W-:Y:S02]  /*37d0*/  LOP3.LUT R2, R18, 0x38, RZ, 0xc0, !PT ;  /* 0x0000003812027812 */ /* 0x000fe400078ec0ff */
[----:B------:R-:W-:Y:S02]  /*37e0*/  CS2R R24, SRZ ;  /* 0x0000000000187805 */ /* 0x000fe4000001ff00 */
[----:B------:R-:W-:Y:S02]  /*37f0*/  LOP3.LUT R6, R6, 0xe0, R17, 0xf8, !PT ;  /* 0x000000e006067812 */ /* 0x000fe400078ef811 */
[----:B------:R-:W-:Y:S02]  /*3800*/  CS2R R22, SRZ ;  /* 0x0000000000167805 */ /* 0x000fe4000001ff00 */
[----:B------:R-:W-:-:S02]  /*3810*/  LOP3.LUT R9, R4, 0x1c0, RZ, 0xc0, !PT ;  /* 0x000001c004097812 */ /* 0x000fc400078ec0ff */
[----:B------:R-:W-:Y:S02]  /*3820*/  CS2R R20, SRZ ;  /* 0x0000000000147805 */ /* 0x000fe4000001ff00 */
[----:B------:R-:W-:Y:S01]  /*3830*/  LEA R13, R0, UR6, 0x1 ;  /* 0x00000006000d7c11 */ /* 0x000fe2000f8e08ff */
[----:B------:R-:W-:Y:S01]  /*3840*/  IMAD.MOV.U32 R0, RZ, RZ, RZ ;  /* 0x000000ffff007224 */ /* 0x000fe200078e00ff */
[----:B------:R-:W-:Y:S01]  /*3850*/  LOP3.LUT R3, R3, 0x6, R18, 0xf8, !PT ;  /* 0x0000000603037812 */ /* 0x000fe200078ef812 */
[----:B------:R-:W1:Y:S01]  /*3860*/  LDCU UR8, c[0x0][0x440] ;  /* 0x00008800ff0877ac */ /* 0x000e620008000800 */
[----:B------:R-:W-:Y:S01]  /*3870*/  LOP3.LUT R2, R2, 0x20, R10, 0x78, !PT ;  /* 0x0000002002027812 */ /* 0x000fe200078e780a */
[C---:B------:R-:W-:Y:S01]  /*3880*/  VIADD R4, R13.reuse, 0x12000 ;  /* 0x000120000d047836 */ /* 0x040fe20000000000 */
[----:B------:R-:W-:Y:S01]  /*3890*/  STL [R1+0xc], R13 ;  /* 0x00000c0d01007387 */ /* 0x000fe20000100800 */
[----:B------:R-:W-:Y:S01]  /*38a0*/  VIADD R232, R13, 0x12040 ;  /* 0x000120400de87836 */ /* 0x000fe20000000000 */
[----:B------:R-:W-:Y:S01]  /*38b0*/  LOP3.LUT R3, R3, R2, R9, 0xfe, !PT ;  /* 0x0000000203037212 */ /* 0x000fe200078efe09 */
[----:B------:R-:W-:Y:S01]  /*38c0*/  VIADD R2, R6, UR33 ;  /* 0x0000002106027c36 */ /* 0x000fe20008000000 */
[----:B------:R-:W-:Y:S01]  /*38d0*/  LEA R252, R252, UR6, 0x1 ;  /* 0x00000006fcfc7c11 */ /* 0x000fe2000f8e08ff */
[----:B------:R-:W-:Y:S01]  /*38e0*/  @P1 VIADD R232, R4, 0xffffffc0 ;  /* 0xffffffc004e81836 */ /* 0x000fe20000000000 */
[----:B------:R-:W3:Y:S01]  /*38f0*/  LDSM.16.M88.4 R148, [R13+0x12000] ;  /* 0x012000000d94783b */ /* 0x000ee20000000200 */
[C---:B------:R-:W-:Y:S01]  /*3900*/  VIADD R4, R2.reuse, 0x8 ;  /* 0x0000000802047836 */ /* 0x040fe20000000000 */
[----:B------:R-:W-:Y:S01]  /*3910*/  I2FP.F32.S32 R12, R2 ;  /* 0x00000002000c7245 */ /* 0x000fe20000201400 */
[C---:B------:R-:W-:Y:S01]  /*3920*/  VIADD R3, R2.reuse, 0x9 ;  /* 0x0000000902037836 */ /* 0x040fe20000000000 */
[----:B------:R-:W3:Y:S01]  /*3930*/  LDSM.16.M88.4 R164, [R232] ;  /* 0x00000000e8a4783b */ /* 0x000ee20000000200 */
[C---:B------:R-:W-:Y:S01]  /*3940*/  VIADD R9, R2.reuse, 0x11 ;  /* 0x0000001102097836 */ /* 0x040fe20000000000 */
[----:B--2---:R-:W-:Y:S01]  /*3950*/  I2FP.F32.S32 R8, R4 ;  /* 0x0000000400087245 */ /* 0x004fe20000201400 */
[----:B------:R-:W-:Y:S01]  /*3960*/  VIADD R11, R2, 0x18 ;  /* 0x00000018020b7836 */ /* 0x000fe20000000000 */
[----:B------:R-:W-:Y:S01]  /*3970*/  I2FP.F32.S32 R6, R3 ;  /* 0x0000000300067245 */ /* 0x000fe20000201400 */
[----:B------:R-:W2:Y:S01]  /*3980*/  LDSM.16.M88.4 R168, [R232+0x800] ;  /* 0x00080000e8a8783b */ /* 0x000ea20000000200 */
[----:B------:R-:W-:Y:S01]  /*3990*/  I2FP.F32.S32 R4, R9 ;  /* 0x0000000900047245 */ /* 0x000fe20000201400 */
[----:B------:R-:W2:Y:S01]  /*39a0*/  LDCU UR9, c[0x0][0x3e0] ;  /* 0x00007c00ff0977ac */ /* 0x000ea20008000800 */
[----:B------:R-:W-:Y:S01]  /*39b0*/  I2FP.F32.S32 R3, R11 ;  /* 0x0000000b00037245 */ /* 0x000fe20000201400 */
[----:B------:R-:W2:Y:S01]  /*39c0*/  LDSM.16.M88.4 R196, [R232+0x2000] ;  /* 0x00200000e8c4783b */ /* 0x000ea20000000200 */
[----:B-1----:R-:W-:-:S03]  /*39d0*/  USHF.L.U32 UR15, UR15, 0x6, URZ ;  /* 0x000000060f0f7899 */ /* 0x002fc600080006ff */
[----:B------:R-:W1:Y:S04]  /*39e0*/  LDSM.16.M88.4 R200, [R232+0x2800] ;  /* 0x00280000e8c8783b */ /* 0x000e680000000200 */
[----:B------:R-:W1:Y:S04]  /*39f0*/  LDSM.16.M88.4 R228, [R232+0x4000] ;  /* 0x00400000e8e4783b */ /* 0x000e680000000200 */
[----:B------:R-:W1:Y:S04]  /*3a00*/  LDSM.16.M88.4 R152, [R13+0x12800] ;  /* 0x012800000d98783b */ /* 0x000e680000000200 */
[----:B------:R-:W1:Y:S04]  /*3a10*/  LDSM.16.M88.4 R180, [R13+0x14000] ;  /* 0x014000000db4783b */ /* 0x000e680000000200 */
[----:B------:R-:W1:Y:S04]  /*3a20*/  LDSM.16.M88.4 R184, [R13+0x14800] ;  /* 0x014800000db8783b */ /* 0x000e680000000200 */
[----:B------:R-:W1:Y:S04]  /*3a30*/  LDSM.16.M88.4 R212, [R13+0x16000] ;  /* 0x016000000dd4783b */ /* 0x000e680000000200 */
[----:B------:R-:W1:Y:S01]  /*3a40*/  LDSM.16.M88.4 R216, [R13+0x16800] ;  /* 0x016800000dd8783b */ /* 0x000e620000000200 */
[----:B----4-:R-:W-:Y:S01]  /*3a50*/  @P0 FMUL.FTZ R0, R7, R5 ;  /* 0x0000000507000220 */ /* 0x010fe20000410000 */
[----:B------:R-:W-:Y:S01]  /*3a60*/  VIADD R5, R2, 0x1 ;  /* 0x0000000102057836 */ /* 0x000fe20000000000 */
[----:B------:R-:W-:Y:S01]  /*3a70*/  LOP3.LUT P0, RZ, R16, 0x2, RZ, 0xc0, !PT ;  /* 0x0000000210ff7812 */ /* 0x000fe2000780c0ff */
[----:B------:R-:W-:-:S02]  /*3a80*/  VIADD R7, R2, 0x10 ;  /* 0x0000001002077836 */ /* 0x000fc40000000000 */
[-C--:B------:R-:W-:Y:S01]  /*3a90*/  FMUL.FTZ R8, R8, R0.reuse ;  /* 0x0000000008087220 */ /* 0x080fe20000410000 */
[----:B------:R-:W-:Y:S01]  /*3aa0*/  VIADD R2, R2, 0x19 ;  /* 0x0000001902027836 */ /* 0x000fe20000000000 */
[----:B------:R-:W-:Y:S02]  /*3ab0*/  I2FP.F32.S32 R10, R5 ;  /* 0x00000005000a7245 */ /* 0x000fe40000201400 */
[----:B------:R-:W-:Y:S01]  /*3ac0*/  I2FP.F32.S32 R5, R7 ;  /* 0x0000000700057245 */ /* 0x000fe20000201400 */
[----:B------:R-:W-:Y:S01]  /*3ad0*/  FMUL.FTZ R7, R6, R0 ;  /* 0x0000000006077220 */ /* 0x000fe20000410000 */
[----:B------:R-:W-:Y:S01]  /*3ae0*/  I2FP.F32.S32 R2, R2 ;  /* 0x0000000200027245 */ /* 0x000fe20000201400 */
[-C--:B------:R-:W-:Y:S01]  /*3af0*/  FMUL.FTZ R9, R10, R0.reuse ;  /* 0x000000000a097220 */ /* 0x080fe20000410000 */
[----:B------:R-:W-:Y:S01]  /*3b00*/  SHF.R.U32.HI R10, RZ, 0x1, R16 ;  /* 0x00000001ff0a7819 */ /* 0x000fe20000011610 */
[-C--:B------:R-:W-:Y:S01]  /*3b10*/  FMUL.FTZ R6, R5, R0.reuse ;  /* 0x0000000005067220 */ /* 0x080fe20000410000 */
[-C--:B------:R-:W-:Y:S01]  /*3b20*/  FMUL.FTZ R5, R4, R0.reuse ;  /* 0x0000000004057220 */ /* 0x080fe20000410000 */
[-C--:B------:R-:W-:Y:S01]  /*3b30*/  FMUL.FTZ R4, R3, R0.reuse ;  /* 0x0000000003047220 */ /* 0x080fe20000410000 */
[----:B------:R4:W-:Y:S01]  /*3b40*/  STL [R1+0x6c], R9 ;  /* 0x00006c0901007387 */ /* 0x0009e20000100800 */
[-C--:B------:R-:W-:Y:S01]  /*3b50*/  FMUL.FTZ R3, R12, R0.reuse ;  /* 0x000000000c037220 */ /* 0x080fe20000410000 */
[----:B------:R-:W-:Y:S01]  /*3b60*/  FMUL.FTZ R2, R2, R0 ;  /* 0x0000000002027220 */ /* 0x000fe20000410000 */
[----:B------:R-:W-:Y:S01]  /*3b70*/  IMAD.U32 R0, RZ, RZ, UR40 ;  /* 0x00000028ff007e24 */ /* 0x000fe2000f8e00ff */
[----:B------:R5:W-:Y:S01]  /*3b80*/  STL [R1+0x68], R8 ;  /* 0x0000680801007387 */ /* 0x000be20000100800 */
[----:B------:R-:W-:-:S03]  /*3b90*/  IMAD.SHL.U32 R12, R16, 0x8, RZ ;  /* 0x00000008100c7824 */ /* 0x000fc600078e00ff */
[----:B------:R3:W-:Y:S04]  /*3ba0*/  STL [R1+0x64], R7 ;  /* 0x0000640701007387 */ /* 0x0007e80000100800 */
[----:B------:R2:W-:Y:S04]  /*3bb0*/  STL [R1+0x60], R6 ;  /* 0x0000600601007387 */ /* 0x0005e80000100800 */
[----:B------:R1:W-:Y:S04]  /*3bc0*/  STL [R1+0x5c], R5 ;  /* 0x00005c0501007387 */ /* 0x0003e80000100800 */
[----:B------:R1:W-:Y:S04]  /*3bd0*/  STL [R1+0x58], R4 ;  /* 0x0000580401007387 */ /* 0x0003e80000100800 */
[----:B------:R1:W-:Y:S01]  /*3be0*/  STL [R1+0x54], R3 ;  /* 0x0000540301007387 */ /* 0x0003e20000100800 */
[----:B----4-:R-:W-:-:S03]  /*3bf0*/  IMAD.MOV.U32 R9, RZ, RZ, 0x10 ;  /* 0x00000010ff097424 */ /* 0x010fc600078e00ff */
[----:B------:R4:W-:Y:S01]  /*3c00*/  STL [R1+0x50], R2 ;  /* 0x0000500201007387 */ /* 0x0009e20000100800 */
[----:B-----5:R-:W-:Y:S02]  /*3c10*/  SHF.R.U32.HI R8, RZ, 0x3, R16 ;  /* 0x00000003ff087819 */ /* 0x020fe40000011610 */
[----:B---3--:R-:W-:Y:S01]  /*3c20*/  IADD3 R7, PT, PT, R0, UR42, R19 ;  /* 0x0000002a00077c10 */ /* 0x008fe2000fffe013 */
[----:B--2---:R-:W-:-:S04]  /*3c30*/  IMAD.MOV.U32 R6, RZ, RZ, 0x20 ;  /* 0x00000020ff067424 */ /* 0x004fc800078e00ff */
[----:B------:R-:W-:Y:S02]  /*3c40*/  VIADD R11, R7, -UR44 ;  /* 0x8000002c070b7c36 */ /* 0x000fe40008000000 */
[----:B-1----:R-:W-:Y:S02]  /*3c50*/  IMAD.MOV.U32 R5, RZ, RZ, 0x40 ;  /* 0x00000040ff057424 */ /* 0x002fe400078e00ff */
[----:B------:R-:W-:Y:S02]  /*3c60*/  IMAD.SHL.U32 R4, R16, 0x40, RZ ;  /* 0x0000004010047824 */ /* 0x000fe400078e00ff */
[----:B------:R-:W-:-:S03]  /*3c70*/  IMAD.MOV.U32 R3, RZ, RZ, 0x40 ;  /* 0x00000040ff037424 */ /* 0x000fc600078e00ff */
[----:B------:R-:W-:Y:S01]  /*3c80*/  LOP3.LUT R7, R4, 0x1c0, RZ, 0xc0, !PT ;  /* 0x000001c004077812 */ /* 0x000fe200078ec0ff */
[----:B----4-:R-:W-:Y:S01]  /*3c90*/  IMAD.MOV.U32 R2, RZ, RZ, 0x20 ;  /* 0x00000020ff027424 */ /* 0x010fe200078e00ff */
[----:B------:R-:W-:Y:S02]  /*3ca0*/  SEL R3, R3, 0xffffffc0, !P1 ;  /* 0xffffffc003037807 */ /* 0x000fe40004800000 */
[----:B------:R-:W-:Y:S02]  /*3cb0*/  LOP3.LUT P1, RZ, R16, 0x4, RZ, 0xc0, !PT ;  /* 0x0000000410ff7812 */ /* 0x000fe4000782c0ff */
[----:B------:R-:W-:Y:S02]  /*3cc0*/  SEL R0, R2, 0xffffffe0, !P2 ;  /* 0xffffffe002007807 */ /* 0x000fe40005000000 */
[----:B------:R-:W-:Y:S02]  /*3cd0*/  LOP3.LUT R2, R18, 0x20, RZ, 0xc0, !PT ;  /* 0x0000002012027812 */ /* 0x000fe400078ec0ff */
[----:B------:R-:W-:Y:S01]  /*3ce0*/  LOP3.LUT P2, RZ, R16, 0x8, RZ, 0xc0, !PT ;  /* 0x0000000810ff7812 */ /* 0x000fe2000784c0ff */
[----:B------:R-:W-:Y:S01]  /*3cf0*/  IMAD.IADD R240, R0, 0x1, R232 ;  /* 0x0000000100f07824 */ /* 0x000fe200078e02e8 */
[----:B------:R-:W-:Y:S01]  /*3d00*/  LOP3.LUT R2, R2, 0x18, R8, 0xf8, !PT ;  /* 0x0000001802027812 */ /* 0x000fe200078ef808 */
[----:B------:R-:W-:Y:S01]  /*3d10*/  IMAD.IADD R8, R0, 0x1, R13 ;  /* 0x0000000100087824 */ /* 0x000fe200078e020d */
[----:B------:R-:W1:Y:S02]  /*3d20*/  LDSM.16.M88.4 R232, [R232+0x4800] ;  /* 0x00480000e8e8783b */ /* 0x000e640000000200 */
[----:B------:R-:W-:-:S02]  /*3d30*/  LOP3.LUT R2, R2, 0x1c0, R4, 0xf8, !PT ;  /* 0x000001c002027812 */ /* 0x000fc400078ef804 */
[----:B------:R-:W-:Y:S02]  /*3d40*/  STL [R1+0x10], R8 ;  /* 0x0000100801007387 */ /* 0x000fe40000100800 */
[----:B------:R-:W-:Y:S02]  /*3d50*/  LOP3.LUT R2, R2, 0x38, R12, 0x78, !PT ;  /* 0x0000003802027812 */ /* 0x000fe400078e780c */
[----:B------:R-:W2:Y:S02]  /*3d60*/  LDSM.16.M88.4 R156, [R8+0x12000] ;  /* 0x01200000089c783b */ /* 0x000ea40000000200 */
[----:B------:R-:W-:Y:S02]  /*3d70*/  LOP3.LUT R14, R2, 0x200, R4, 0xf8, !PT ;  /* 0x00000200020e7812 */ /* 0x000fe400078ef804 */
[----:B------:R-:W3:Y:S01]  /*3d80*/  LDSM.16.M88.4 R160, [R8+0x12800] ;  /* 0x0128000008a0783b */ /* 0x000ee20000000200 */
[----:B------:R-:W-:Y:S02]  /*3d90*/  LOP3.LUT R2, R7, 0x38, R12, 0xf8, !PT ;  /* 0x0000003807027812 */ /* 0x000fe400078ef80c */
[----:B------:R-:W-:Y:S01]  /*3da0*/  SEL R7, R5, 0xffffffc0, !P1 ;  /* 0xffffffc005077807 */ /* 0x000fe20004800000 */
[----:B------:R-:W4:Y:S01]  /*3db0*/  LDSM.16.M88.4 R188, [R8+0x14000] ;  /* 0x0140000008bc783b */ /* 0x000f220000000200 */
[----:B------:R-:W-:-:S02]  /*3dc0*/  SEL R5, R6, 0xffffffe0, !P0 ;  /* 0xffffffe006057807 */ /* 0x000fc40004000000 */
[----:B------:R-:W-:Y:S01]  /*3dd0*/  LOP3.LUT R7, R2, 0x8, R10, 0x78, !PT ;  /* 0x0000000802077812 */ /* 0x000fe200078e780a */
[----:B------:R-:W1:Y:S01]  /*3de0*/  LDSM.16.M88.4 R192, [R8+0x14800] ;  /* 0x0148000008c0783b */ /* 0x000e620000000200 */
[----:B------:R-:W-:Y:S01]  /*3df0*/  SEL R6, R9, 0xfffffff0, !P1 ;  /* 0xfffffff009067807 */ /* 0x000fe20004800000 */
[----:B------:R-:W-:Y:S02]  /*3e00*/  IMAD.IADD R6, R13, 0x1, R3 ;  /* 0x000000010d067824 */ /* 0x000fe400078e0203 */
[----:B------:R-:W1:Y:S04]  /*3e10*/  LDSM.16.M88.4 R220, [R8+0x16000] ;  /* 0x0160000008dc783b */ /* 0x000e680000000200 */
[----:B------:R5:W1:Y:S04]  /*3e20*/  LDSM.16.M88.4 R224, [R8+0x16800] ;  /* 0x0168000008e0783b */ /* 0x000a680000000200 */
[----:B------:R2:W-:Y:S04]  /*3e30*/  STL [R1+0x40], R11 ;  /* 0x0000400b01007387 */ /* 0x0005e80000100800 */
[----:B------:R-:W1:Y:S04]  /*3e40*/  LDSM.16.M88.4 R172, [R240] ;  /* 0x00000000f0ac783b */ /* 0x000e680000000200 */
[----:B------:R-:W1:Y:S04]  /*3e50*/  LDSM.16.M88.4 R176, [R240+0x800] ;  /* 0x00080000f0b0783b */ /* 0x000e680000000200 */
[----:B------:R-:W1:Y:S04]  /*3e60*/  LDSM.16.M88.4 R204, [R240+0x2000] ;  /* 0x00200000f0cc783b */ /* 0x000e680000000200 */
[----:B------:R-:W1:Y:S01]  /*3e70*/  LDSM.16.M88.4 R208, [R240+0x2800] ;  /* 0x00280000f0d0783b */ /* 0x000e620000000200 */
[----:B-----5:R-:W-:-:S03]  /*3e80*/  LOP3.LUT R8, R10, 0x10, RZ, 0xc0, !PT ;  /* 0x000000100a087812 */ /* 0x020fc600078ec0ff */
[----:B------:R-:W1:Y:S04]  /*3e90*/  LDSM.16.M88.4 R236, [R240+0x4000] ;  /* 0x00400000f0ec783b */ /* 0x000e680000000200 */
[----:B------:R-:W1:Y:S01]  /*3ea0*/  LDSM.16.M88.4 R240, [R240+0x4800] ;  /* 0x00480000f0f0783b */ /* 0x000e620000000200 */
[----:B--2---:R-:W-:Y:S02]  /*3eb0*/  LOP3.LUT R11, R4, 0x200, RZ, 0xc0, !PT ;  /* 0x00000200040b7812 */ /* 0x004fe400078ec0ff */
[----:B------:R-:W-:Y:S01]  /*3ec0*/  LOP3.LUT R4, R8, 0x8, R16, 0xf8, !PT ;  /* 0x0000000808047812 */ /* 0x000fe200078ef810 */
[----:B------:R-:W-:Y:S01]  /*3ed0*/  STL [R1+0x20], R14 ;  /* 0x0000200e01007387 */ /* 0x000fe20000100800 */
[----:B------:R-:W-:Y:S02]  /*3ee0*/  LOP3.LUT R5, R11, 0xc00, R15, 0xf8, !PT ;  /* 0x00000c000b057812 */ /* 0x000fe400078ef80f */
[----:B------:R-:W-:Y:S01]  /*3ef0*/  LOP3.LUT R4, R4, R2, RZ, 0x3c, !PT ;  /* 0x0000000204047212 */ /* 0x000fe200078e3cff */
[----:B------:R-:W-:Y:S01]  /*3f00*/  IMAD.IADD R2, R3, 0x1, R252 ;  /* 0x0000000103027824 */ /* 0x000fe200078e02fc */
[----:B------:R-:W-:-:S02]  /*3f10*/  LOP3.LUT R3, R5, R7, RZ, 0xfc, !PT ;  /* 0x0000000705037212 */ /* 0x000fc400078efcff */
[----:B------:R-:W-:-:S05]  /*3f20*/  LOP3.LUT R4, R4, 0x200, R15, 0xf8, !PT ;  /* 0x0000020004047812 */ /* 0x000fca00078ef80f */
[----:B------:R2:W-:Y:S04]  /*3f30*/  STL [R1+0x1c], R4 ;  /* 0x00001c0401007387 */ /* 0x0005e80000100800 */
[----:B------:R-:W-:Y:S04]  /*3f40*/  STL [R1+0x14], R6 ;  /* 0x0000140601007387 */ /* 0x000fe80000100800 */
[----:B------:R5:W-:Y:S01]  /*3f50*/  STL [R1+0x70], R3 ;  /* 0x0000700301007387 */ /* 0x000be20000100800 */
[----:B--2---:R-:W-:-:S05]  /*3f60*/  IMAD.IADD R4, R0, 0x1, R252 ;  /* 0x0000000100047824 */ /* 0x004fca00078e02fc */
[----:B------:R2:W-:Y:S01]  /*3f70*/  STL [R1+0x4], R4 ;  /* 0x0000040401007387 */ /* 0x0005e20000100800 */
[----:B-----5:R-:W-:-:S03]  /*3f80*/  IMAD.IADD R3, R0, 0x1, R6 ;  /* 0x0000000100037824 */ /* 0x020fc600078e0206 */
[----:B------:R2:W-:Y:S01]  /*3f90*/  STL [R1], R2 ;  /* 0x0000000201007387 */ /* 0x0005e20000100800 */
[----:B------:R-:W-:-:S03]  /*3fa0*/  IMAD.IADD R0, R0, 0x1, R2 ;  /* 0x0000000100007824 */ /* 0x000fc600078e0202 */
[----:B------:R2:W-:Y:S04]  /*3fb0*/  STL [R1+0x18], R3 ;  /* 0x0000180301007387 */ /* 0x0005e80000100800 */
[----:B-1-34-:R2:W-:Y:S02]  /*3fc0*/  STL [R1+0x8], R0 ;  /* 0x0000080001007387 */ /* 0x01a5e40000100800 */
.L_x_158:
[----:B------:R-:W3:Y:S01]  /*3fd0*/  LDL R249, [R1+0xc] ;  /* 0x00000c0001f97983 */ /* 0x000ee20000100800 */
[----:B------:R-:W-:Y:S01]  /*3fe0*/  UIADD3 UR40, UPT, UPT, UR40, -0x40, URZ ;  /* 0xffffffc028287890 */ /* 0x000fe2000fffe0ff */
[----:B------:R-:W-:Y:S01]  /*3ff0*/  IMAD.MOV.U32 R251, RZ, RZ, 0x37 ;  /* 0x00000037fffb7424 */ /* 0x000fe200078e00ff */
[----:B------:R-:W-:Y:S02]  /*4000*/  USHF.L.U32 UR16, UR46, 0x6, URZ ;  /* 0x000000062e107899 */ /* 0x000fe400080006ff */
[----:B------:R-:W4:Y:S01]  /*4010*/  LDL.LU R248, [R1+0x4] ;  /* 0x0000040001f87983 */ /* 0x000f220000300800 */
[----:B------:R-:W-:Y:S01]  /*4020*/  UISETP.GE.AND UP0, UPT, UR40, UR52, UPT ;  /* 0x000000342800728c */ /* 0x000fe2000bf06270 */
[----:B------:R-:W-:Y:S01]  /*4030*/  IMAD.U32 R244, RZ, RZ, UR10 ;  /* 0x0000000afff47e24 */ /* 0x000fe2000f8e00ff */
[----:B------:R-:W-:Y:S02]  /*4040*/  UIADD3 UR16, UPT, UPT, UR16, 0x40, URZ ;  /* 0x0000004010107890 */ /* 0x000fe4000fffe0ff */
[----:B-----5:R-:W5:Y:S01]  /*4050*/  LDL R247, [R1+0x10] ;  /* 0x0000100001f77983 */ /* 0x020f620000100800 */
[----:B------:R-:W-:Y:S01]  /*4060*/  IMAD.U32 R245, RZ, RZ, UR11 ;  /* 0x0000000bfff57e24 */ /* 0x000fe2000f8e00ff */
[----:B------:R-:W-:Y:S03]  /*4070*/  UIADD3 UR41, UPT, UPT, UR41, -0x1, URZ ;  /* 0xffffffff29297890 */ /* 0x000fe6000fffe0ff */
[----:B------:R-:W5:Y:S01]  /*4080*/  LDL.LU R246, [R1] ;  /* 0x0000000001f67983 */ /* 0x000f620000300800 */
[----:B------:R-:W-:Y:S04]  /*4090*/  UISETP.LT.AND UP0, UPT, UR16, UR42, UP0 ;  /* 0x0000002a1000728c */ /* 0x000fe80008701270 */
[----:B--2---:R-:W2:Y:S02]  /*40a0*/  LDL R3, [R1+0x14] ;  /* 0x0000140001037983 */ /* 0x004ea40000100800 */
[----:B------:R-:W-:Y:S03]  /*40b0*/  PLOP3.LUT P0, PT, PT, PT, UP0, 0x80, 0x8 ;  /* 0x000000000008781c */ /* 0x000fe60003f0f008 */
[----:B------:R-:W2:Y:S01]  /*40c0*/  LDL.LU R2, [R1+0x8] ;  /* 0x0000080001027983 */ /* 0x000ea20000300800 */
[----:B------:R-:W-:Y:S04]  /*40d0*/  UISETP.GT.AND UP0, UPT, UR41, UR51, UPT ;  /* 0x000000332900728c */ /* 0x000fe8000bf04270 */
[----:B-1----:R-:W2:Y:S05]  /*40e0*/  LDL R0, [R1+0x18] ;  /* 0x0000180001007983 */ /* 0x002eaa0000100800 */
[----:B------:R-:W0:Y:S05]  /*40f0*/  LDGDEPBAR ;  /* 0x00000000000079af */ /* 0x000e2a0000000000 */
[----:B------:R-:W2:Y:S01]  /*4100*/  LDL R250, [R1+0x40] ;  /* 0x0000400001fa7983 */ /* 0x000ea20000100800 */
[----:B------:R-:W-:Y:S04]  /*4110*/  @UP0 UIADD3 UR17, UP1, UPT, UR20, -0x100, URZ ;  /* 0xffffff0014110890 */ /* 0x000fe8000ff3e0ff */
[----:B------:R-:W-:Y:S02]  /*4120*/  @UP0 UIADD3.X UR16, UPT, UPT, UR21, -0x1, URZ, UP1, !UPT ;  /* 0xffffffff15100890 */ /* 0x000fe40008ffe4ff */
[----:B------:R-:W-:Y:S04]  /*4130*/  @UP0 UIADD3 UR10, UP1, UPT, UR10, -0x100, URZ ;  /* 0xffffff000a0a0890 */ /* 0x000fe8000ff3e0ff */
[----:B------:R-:W-:Y:S01]  /*4140*/  @UP0 UIADD3.X UR11, UPT, UPT, UR11, -0x1, URZ, UP1, !UPT ;  /* 0xffffffff0b0b0890 */ /* 0x000fe20008ffe4ff */
[----:B------:R-:W-:Y:S04]  /*4150*/  DEPBAR.LE SB0, 0x0 ;  /* 0x000080000000791a */ /* 0x000fe80000000000 */
[----:B------:R-:W-:Y:S06]  /*4160*/  BAR.SYNC.DEFER_BLOCKING 0x0 ;  /* 0x0000000000007b1d */ /* 0x000fec0000010000 */
[----:B------:R-:W-:Y:S05]  /*4170*/  LDSM.16.M88.4 R16, [R252] ;  /* 0x00000000fc10783b */ /* 0x000fea0000000200 */
[----:B---3--:R-:W1:Y:S05]  /*4180*/  LDSM.16.M88.4 R8, [R249+0xc000] ;  /* 0x00c00000f908783b */ /* 0x008e6a0000000200 */
[----:B------:R-:W3:Y:S05]  /*4190*/  LDSM.16.M88.4 R68, [R249+0xc800] ;  /* 0x00c80000f944783b */ /* 0x000eea0000000200 */
[----:B----4-:R-:W-:Y:S05]  /*41a0*/  LDSM.16.M88.4 R72, [R248] ;  /* 0x00000000f848783b */ /* 0x010fea0000000200 */
[----:B-----5:R-:W4:Y:S05]  /*41b0*/  LDSM.16.M88.4 R76, [R247+0xc000] ;  /* 0x00c00000f74c783b */ /* 0x020f2a0000000200 */
[----:B------:R-:W5:Y:S05]  /*41c0*/  LDSM.16.M88.4 R80, [R247+0xc800] ;  /* 0x00c80000f750783b */ /* 0x000f6a0000000200 */
[----:B------:R-:W-:Y:S05]  /*41d0*/  LDSM.16.M88.4 R84, [R246] ;  /* 0x00000000f654783b */ /* 0x000fea0000000200 */
[----:B--2---:R-:W2:Y:S05]  /*41e0*/  LDSM.16.M88.4 R88, [R3+0xc000] ;  /* 0x00c000000358783b */ /* 0x004eaa0000000200 */
[----:B------:R-:W-:Y:S01]  /*41f0*/  LDSM.16.M88.4 R92, [R2] ;  /* 0x00000000025c783b */ /* 0x000fe20000000200 */
[C---:B-1----:R-:W-:Y:S04]  /*4200*/  HMMA.16816.F32 R4, R16.reuse, R8, RZ ;  /* 0x000000081004723c */ /* 0x042fe800000018ff */
[----:B------:R-:W-:Y:S04]  /*4210*/  LDSM.16.M88.4 R96, [R0+0xc000] ;  /* 0x00c000000060783b */ /* 0x000fe80000000200 */
[C---:B------:R-:W-:Y:S08]  /*4220*/  HMMA.16816.F32 R8, R16.reuse, R10, RZ ;  /* 0x0000000a1008723c */ /* 0x040ff000000018ff */
[C---:B---3--:R-:W-:Y:S08]  /*4230*/  HMMA.16816.F32 R12, R16.reuse, R68, RZ ;  /* 0x00000044100c723c */ /* 0x048ff000000018ff */
[----:B------:R-:W-:Y:S01]  /*4240*/  HMMA.16816.F32 R16, R16, R70, RZ ;  /* 0x000000461010723c */ /* 0x000fe200000018ff */
[----:B------:R-:W1:Y:S07]  /*4250*/  LDSM.16.M88.4 R68, [R3+0xc800] ;  /* 0x00c800000344783b */ /* 0x000e6e0000000200 */
[C---:B----4-:R-:W-:Y:S08]  /*4260*/  HMMA.16816.F32 R4, R72.reuse, R76, R4 ;  /* 0x0000004c4804723c */ /* 0x050ff00000001804 */
[C---:B------:R-:W-:Y:S01]  /*4270*/  HMMA.16816.F32 R8, R72.reuse, R78, R8 ;  /* 0x0000004e4808723c */ /* 0x040fe20000001808 */
[----:B------:R-:W-:Y:S07]  /*4280*/  LDSM.16.M88.4 R76, [R252+0x2000] ;  /* 0x00200000fc4c783b */ /* 0x000fee0000000200 */
[C---:B-----5:R-:W-:Y:S08]  /*4290*/  HMMA.16816.F32 R12, R72.reuse, R80, R12 ;  /* 0x00000050480c723c */ /* 0x060ff0000000180c */
[----:B------:R-:W-:Y:S01]  /*42a0*/  HMMA.16816.F32 R16, R72, R82, R16 ;  /* 0x000000524810723c */ /* 0x000fe20000001810 */
[----:B------:R-:W3:Y:S05]  /*42b0*/  LDSM.16.M88.4 R72, [R0+0xc800] ;  /* 0x00c800000048783b */ /* 0x000eea0000000200 */
[----:B------:R-:W4:Y:S02]  /*42c0*/  LDSM.16.M88.4 R80, [R249+0xe000] ;  /* 0x00e00000f950783b */ /* 0x000f240000000200 */
[C---:B--2---:R-:W-:Y:S08]  /*42d0*/  HMMA.16816.F32 R4, R84.reuse, R88, R4 ;  /* 0x000000585404723c */ /* 0x044ff00000001804 */
[C---:B------:R-:W-:Y:S01]  /*42e0*/  HMMA.16816.F32 R8, R84.reuse, R90, R8 ;  /* 0x0000005a5408723c */ /* 0x040fe20000001808 */
[----:B------:R-:W-:Y:S07]  /*42f0*/  LDSM.16.M88.4 R88, [R247+0xe000] ;  /* 0x00e00000f758783b */ /* 0x000fee0000000200 */
[C---:B-1----:R-:W-:Y:S08]  /*4300*/  HMMA.16816.F32 R12, R84.reuse, R68, R12 ;  /* 0x00000044540c723c */ /* 0x042ff0000000180c */
[----:B------:R-:W-:Y:S01]  /*4310*/  HMMA.16816.F32 R16, R84, R70, R16 ;  /* 0x000000465410723c */ /* 0x000fe20000001810 */
[----:B------:R-:W1:Y:S05]  /*4320*/  LDSM.16.M88.4 R68, [R249+0xe800] ;  /* 0x00e80000f944783b */ /* 0x000e6a0000000200 */
[----:B------:R-:W2:Y:S02]  /*4330*/  LDSM.16.M88.4 R84, [R248+0x2000] ;  /* 0x00200000f854783b */ /* 0x000ea40000000200 */
[C---:B------:R-:W-:Y:S08]  /*4340*/  HMMA.16816.F32 R4, R92.reuse, R96, R4 ;  /* 0x000000605c04723c */ /* 0x040ff00000001804 */
[C---:B------:R-:W-:Y:S01]  /*4350*/  HMMA.16816.F32 R8, R92.reuse, R98, R8 ;  /* 0x000000625c08723c */ /* 0x040fe20000001808 */
[----:B------:R-:W-:Y:S07]  /*4360*/  LDSM.16.M88.4 R96, [R3+0xe000] ;  /* 0x00e000000360783b */ /* 0x000fee0000000200 */
[C---:B---3--:R-:W-:Y:S08]  /*4370*/  HMMA.16816.F32 R12, R92.reuse, R72, R12 ;  /* 0x000000485c0c723c */ /* 0x048ff0000000180c */
[----:B------:R-:W-:Y:S01]  /*4380*/  HMMA.16816.F32 R16, R92, R74, R16 ;  /* 0x0000004a5c10723c */ /* 0x000fe20000001810 */
[----:B------:R-:W3:Y:S05]  /*4390*/  LDSM.16.M88.4 R72, [R247+0xe800] ;  /* 0x00e80000f748783b */ /* 0x000eea0000000200 */
[----:B------:R-:W5:Y:S02]  /*43a0*/  LDSM.16.M88.4 R92, [R246+0x2000] ;  /* 0x00200000f65c783b */ /* 0x000f640000000200 */
[C---:B----4-:R-:W-:Y:S08]  /*43b0*/  HMMA.16816.F32 R4, R76.reuse, R80, R4 ;  /* 0x000000504c04723c */ /* 0x050ff00000001804 */
[C---:B------:R-:W-:Y:S01]  /*43c0*/  HMMA.16816.F32 R8, R76.reuse, R82, R8 ;  /* 0x000000524c08723c */ /* 0x040fe20000001808 */
[----:B------:R-:W-:Y:S07]  /*43d0*/  LDSM.16.M88.4 R80, [R0+0xe000] ;  /* 0x00e000000050783b */ /* 0x000fee0000000200 */
[C---:B-1----:R-:W-:Y:S08]  /*43e0*/  HMMA.16816.F32 R12, R76.reuse, R68, R12 ;  /* 0x000000444c0c723c */ /* 0x042ff0000000180c */
[----:B------:R-:W-:Y:S01]  /*43f0*/  HMMA.16816.F32 R16, R76, R70, R16 ;  /* 0x000000464c10723c */ /* 0x000fe20000001810 */
[----:B------:R-:W1:Y:S05]  /*4400*/  LDSM.16.M88.4 R68, [R3+0xe800] ;  /* 0x00e800000344783b */ /* 0x000e6a0000000200 */
[----:B------:R-:W4:Y:S02]  /*4410*/  LDSM.16.M88.4 R76, [R2+0x2000] ;  /* 0x00200000024c783b */ /* 0x000f240000000200 */
[C---:B--2---:R-:W-:Y:S08]  /*4420*/  HMMA.16816.F32 R4, R84.reuse, R88, R4 ;  /* 0x000000585404723c */ /* 0x044ff00000001804 */
[C---:B------:R-:W-:Y:S01]  /*4430*/  HMMA.16816.F32 R8, R84.reuse, R90, R8 ;  /* 0x0000005a5408723c */ /* 0x040fe20000001808 */
[----:B------:R-:W-:Y:S07]  /*4440*/  LDSM.16.M88.4 R88, [R249+0x10000] ;  /* 0x01000000f958783b */ /* 0x000fee0000000200 */
[C---:B---3--:R-:W-:Y:S08]  /*4450*/  HMMA.16816.F32 R12, R84.reuse, R72, R12 ;  /* 0x00000048540c723c */ /* 0x048ff0000000180c */
[----:B------:R-:W-:Y:S01]  /*4460*/  HMMA.16816.F32 R16, R84, R74, R16 ;  /* 0x0000004a5410723c */ /* 0x000fe20000001810 */
[----:B------:R-:W2:Y:S05]  /*4470*/  LDSM.16.M88.4 R72, [R0+0xe800] ;  /* 0x00e800000048783b */ /* 0x000eaa0000000200 */
[----:B------:R3:W2:Y:S02]  /*4480*/  LDSM.16.M88.4 R84, [R252+0x4000] ;  /* 0x00400000fc54783b */ /* 0x0006a40000000200 */
[C---:B-----5:R-:W-:Y:S08]  /*4490*/  HMMA.16816.F32 R4, R92.reuse, R96, R4 ;  /* 0x000000605c04723c */ /* 0x060ff00000001804 */
[C---:B------:R-:W-:Y:S01]  /*44a0*/  HMMA.16816.F32 R8, R92.reuse, R98, R8 ;  /* 0x000000625c08723c */ /* 0x040fe20000001808 */
[----:B------:R-:W-:Y:S07]  /*44b0*/  LDSM.16.M88.4 R96, [R247+0x10000] ;  /* 0x01000000f760783b */ /* 0x000fee0000000200 */
[C---:B-1----:R-:W-:Y:S01]  /*44c0*/  HMMA.16816.F32 R12, R92.reuse, R68, R12 ;  /* 0x000000445c0c723c */ /* 0x042fe2000000180c */
[----:B---3--:R-:W-:Y:S07]  /*44d0*/  IMAD.MOV.U32 R252, RZ, RZ, 0x3f ;  /* 0x0000003ffffc7424 */ /* 0x008fee00078e00ff */
[----:B------:R-:W-:Y:S01]  /*44e0*/  HMMA.16816.F32 R16, R92, R70, R16 ;  /* 0x000000465c10723c */ /* 0x000fe20000001810 */
[----:B------:R-:W1:Y:S05]  /*44f0*/  LDSM.16.M88.4 R68, [R249+0x10800] ;  /* 0x01080000f944783b */ /* 0x000e6a0000000200 */
[----:B------:R3:W5:Y:S02]  /*4500*/  LDSM.16.M88.4 R92, [R248+0x4000] ;  /* 0x00400000f85c783b */ /* 0x0007640000000200 */
[C---:B----4-:R-:W-:Y:S08]  /*4510*/  HMMA.16816.F32 R4, R76.reuse, R80, R4 ;  /* 0x000000504c04723c */ /* 0x050ff00000001804 */
[C---:B------:R-:W-:Y:S01]  /*4520*/  HMMA.16816.F32 R8, R76.reuse, R82, R8 ;  /* 0x000000524c08723c */ /* 0x040fe20000001808 */
[----:B------:R-:W-:Y:S07]  /*4530*/  LDSM.16.M88.4 R80, [R3+0x10000] ;  /* 0x010000000350783b */ /* 0x000fee0000000200 */
[C---:B--2---:R-:W-:Y:S01]  /*4540*/  HMMA.16816.F32 R12, R76.reuse, R72, R12 ;  /* 0x000000484c0c723c */ /* 0x044fe2000000180c */
[----:B---3--:R-:W2:Y:S07]  /*4550*/  LDL R248, [R1+0x48] ;  /* 0x0000480001f87983 */ /* 0x008eae0000100800 */
[----:B------:R-:W-:Y:S01]  /*4560*/  HMMA.16816.F32 R16, R76, R74, R16 ;  /* 0x0000004a4c10723c */ /* 0x000fe20000001810 */
[----:B------:R-:W3:Y:S05]  /*4570*/  LDSM.16.M88.4 R72, [R247+0x10800] ;  /* 0x01080000f748783b */ /* 0x000eea0000000200 */
[----:B------:R4:W3:Y:S02]  /*4580*/  LDSM.16.M88.4 R76, [R246+0x4000] ;  /* 0x00400000f64c783b */ /* 0x0008e40000000200 */
[C---:B------:R-:W-:Y:S08]  /*4590*/  HMMA.16816.F32 R4, R84.reuse, R88, R4 ;  /* 0x000000585404723c */ /* 0x040ff00000001804 */
[C---:B------:R-:W-:Y:S01]  /*45a0*/  HMMA.16816.F32 R8, R84.reuse, R90, R8 ;  /* 0x0000005a5408723c */ /* 0x040fe20000001808 */
[----:B------:R-:W-:Y:S07]  /*45b0*/  LDSM.16.M88.4 R88, [R0+0x10000] ;  /* 0x010000000058783b */ /* 0x000fee0000000200 */
[C---:B-1----:R-:W-:Y:S01]  /*45c0*/  HMMA.16816.F32 R12, R84.reuse, R68, R12 ;  /* 0x00000044540c723c */ /* 0x042fe2000000180c */
[----:B----4-:R-:W1:Y:S07]  /*45d0*/  S2R R246, SR_TID.X ;  /* 0x0000000000f67919 */ /* 0x010e6e0000002100 */
[----:B------:R-:W-:Y:S01]  /*45e0*/  HMMA.16816.F32 R16, R84, R70, R16 ;  /* 0x000000465410723c */ /* 0x000fe20000001810 */
[----:B------:R4:W1:Y:S05]  /*45f0*/  LDSM.16.M88.4 R68, [R3+0x10800] ;  /* 0x010800000344783b */ /* 0x00086a0000000200 */
[----:B------:R1:W1:Y:S02]  /*4600*/  LDSM.16.M88.4 R84, [R2+0x4000] ;  /* 0x004000000254783b */ /* 0x0002640000000200 */
[C---:B-----5:R-:W-:Y:S03]  /*4610*/  HMMA.16816.F32 R4, R92.reuse, R96, R4 ;  /* 0x000000605c04723c */ /* 0x060fe60000001804 */
[----:B------:R-:W5:Y:S05]  /*4620*/  LDL R97, [R1+0x54] ;  /* 0x0000540001617983 */ /* 0x000f6a0000100800 */
[----:B------:R-:W5:Y:S01]  /*4630*/  LDL R96, [R1+0x6c] ;  /* 0x00006c0001607983 */ /* 0x000f620000100800 */
[C---:B------:R-:W-:Y:S08]  /*4640*/  HMMA.16816.F32 R8, R92.reuse, R98, R8 ;  /* 0x000000625c08723c */ /* 0x040ff00000001808 */
[C---:B---3--:R-:W-:Y:S01]  /*4650*/  HMMA.16816.F32 R12, R92.reuse, R72, R12 ;  /* 0x000000485c0c723c */ /* 0x048fe2000000180c */
[----:B----4-:R-:W3:Y:S02]  /*4660*/  LDL R3, [R1+0x4c] ;  /* 0x00004c0001037983 */ /* 0x010ee40000100800 */
[----:B------:R-:W-:Y:S01]  /*4670*/  @!P0 VIADDMNMX R73, R250, -R252, UR42, PT ;  /* 0x0000002afa498e46 */ /* 0x000fe2000b8009fc */
[----:B-1----:R-:W-:Y:S01]  /*4680*/  IMAD.SHL.U32 R247, R246, 0x2, RZ ;  /* 0x00000002f6f77824 */ /* 0x002fe200078e00ff */
[----:B------:R-:W-:Y:S03]  /*4690*/  @!P0 VIADDMNMX R72, R250, -R251, UR42, PT ;  /* 0x0000002afa488e46 */ /* 0x000fe6000b8009fb */
[----:B------:R-:W-:Y:S01]  /*46a0*/  HMMA.16816.F32 R16, R92, R74, R16 ;  /* 0x0000004a5c10723c */ /* 0x000fe20000001810 */
[----:B------:R-:W1:Y:S02]  /*46b0*/  S2R R250, SR_TID.X ;  /* 0x0000000000fa7919 */ /* 0x000e640000002100 */
[----:B------:R-:W-:Y:S02]  /*46c0*/  @!P0 LOP3.LUT R2, R247, 0x6, RZ, 0xc0, !PT ;  /* 0x00000006f7028812 */ /* 0x000fe400078ec0ff */
[----:B------:R-:W-:Y:S03]  /*46d0*/  SHF.R.U32.HI R249, RZ, 0x2, R246 ;  /* 0x00000002fff97819 */ /* 0x000fe600000116f6 */
[C---:B------:R-:W-:Y:S05]  /*46e0*/  HMMA.16816.F32 R4, R76.reuse, R80, R4 ;  /* 0x000000504c04723c */ /* 0x040fea0000001804 */
[----:B------:R-:W-:Y:S03]  /*46f0*/  @!P0 LOP3.LUT R2, R2, 0xe0, R249, 0xf8, !PT ;  /* 0x000000e002028812 */ /* 0x000fe600078ef8f9 */
[C---:B------:R-:W-:Y:S08]  /*4700*/  HMMA.16816.F32 R8, R76.reuse, R82, R8 ;  /* 0x000000524c08723c */ /* 0x040ff00000001808 */
[C---:B------:R-:W-:Y:S08]  /*4710*/  HMMA.16816.F32 R12, R76.reuse, R68, R12 ;  /* 0x000000444c0c723c */ /* 0x040ff0000000180c */
[----:B------:R-:W-:Y:S01]  /*4720*/  HMMA.16816.F32 R16, R76, R70, R16 ;  /* 0x000000464c10723c */ /* 0x000fe20000001810 */
[----:B------:R-:W4:Y:S02]  /*4730*/  LDL R79, [R1+0x68] ;  /* 0x00006800014f7983 */ /* 0x000f240000100800 */
[----:B-1----:R-:W-:Y:S03]  /*4740*/  SHF.R.U32.HI R251, RZ, 0x1, R250 ;  /* 0x00000001fffb7819 */ /* 0x002fe600000116fa */
[----:B------:R-:W4:Y:S02]  /*4750*/  LDL R78, [R1+0x64] ;  /* 0x00006400014e7983 */ /* 0x000f240000100800 */
[C---:B------:R-:W-:Y:S03]  /*4760*/  HMMA.16816.F32 R4, R84.reuse, R88, R4 ;  /* 0x000000585404723c */ /* 0x040fe60000001804 */
[----:B------:R1:W1:Y:S05]  /*4770*/  LDSM.16.M88.4 R68, [R0+0x10800] ;  /* 0x010800000044783b */ /* 0x00026a0000000200 */
[----:B------:R-:W4:Y:S01]  /*4780*/  LDL R77, [R1+0x60] ;  /* 0x00006000014d7983 */ /* 0x000f220000100800 */
[C---:B------:R-:W-:Y:S04]  /*4790*/  HMMA.16816.F32 R8, R84.reuse, R90, R8 ;  /* 0x0000005a5408723c */ /* 0x040fe80000001808 */
[----:B------:R-:W4:Y:S01]  /*47a0*/  LDL R76, [R1+0x5c] ;  /* 0x00005c00014c7983 */ /* 0x000f220000100800 */
[----:B-1----:R-:W-:Y:S05]  /*47b0*/  MOV R0, UR46 ;  /* 0x0000002e00007c02 */ /* 0x002fea0008000f00 */
[----:B------:R-:W-:Y:S04]  /*47c0*/  @!P0 IMAD R0, R0, 0x40, R2 ;  /* 0x0000004000008824 */ /* 0x000fe800078e0202 */
[C---:B------:R-:W-:Y:S01]  /*47d0*/  @!P0 VIADD R75, R0.reuse, 0x8 ;  /* 0x00000008004b8836 */ /* 0x040fe20000000000 */
[C---:B------:R-:W-:Y:S01]  /*47e0*/  @!P0 IADD3 R2, PT, PT, R0.reuse, 0x1, RZ ;  /* 0x0000000100028810 */ /* 0x040fe20007ffe0ff */
[----:B------:R-:W-:Y:S03]  /*47f0*/  @!P0 VIADD R74, R0, 0x9 ;  /* 0x00000009004a8836 */ /* 0x000fe60000000000 */
[CC--:B------:R-:W-:Y:S02]  /*4800*/  @!P0 ISETP.GE.AND P6, PT, R2.reuse, R73.reuse, PT ;  /* 0x000000490200820c */ /* 0x0c0fe40003fc6270 */
[-C--:B------:R-:W-:Y:S01]  /*4810*/  @!P0 ISETP.GE.AND P5, PT, R2, R72.reuse, PT ;  /* 0x000000480200820c */ /* 0x080fe20003fa6270 */
[C---:B------:R-:W-:Y:S03]  /*4820*/  HMMA.16816.F32 R12, R84.reuse, R68, R12 ;  /* 0x00000044540c723c */ /* 0x040fe6000000180c */
[C---:B------:R-:W-:Y:S01]  /*4830*/  @!P0 IADD3 R68, PT, PT, R0.reuse, 0x11, RZ ;  /* 0x0000001100448810 */ /* 0x040fe20007ffe0ff */
[----:B------:R-:W-:Y:S04]  /*4840*/  @!P0 VIADD R69, R0, 0x10 ;  /* 0x0000001000458836 */ /* 0x000fe80000000000 */
[----:B------:R-:W-:Y:S03]  /*4850*/  HMMA.16816.F32 R16, R84, R70, R16 ;  /* 0x000000465410723c */ /* 0x000fe60000001810 */
[C---:B--2---:R-:W-:Y:S01]  /*4860*/  FMUL.FTZ R2, R248.reuse, 1.4426950216293334961 ;  /* 0x3fb8aa3bf8027820 */ /* 0x044fe20000410000 */
[----:B------:R-:W-:Y:S01]  /*4870*/  FSETP.NEU.FTZ.AND P3, PT, R248, -INF , PT ;  /* 0xff800000f800780b */ /* 0x000fe20003f7d000 */
[C---:B------:R-:W-:Y:S01]  /*4880*/  IMAD.SHL.U32 R248, R246.reuse, 0x20, RZ ;  /* 0x00000020f6f87824 */ /* 0x040fe200078e00ff */
[----:B------:R-:W-:Y:S02]  /*4890*/  SHF.L.U32 R246, R246, 0x4, RZ ;  /* 0x00000004f6f67819 */ /* 0x000fe400000006ff */
[----:B------:R-:W-:Y:S02]  /*48a0*/  FSEL R2, R2, RZ, P3 ;  /* 0x000000ff02027208 */ /* 0x000fe40001800000 */
[-C--:B------:R-:W-:Y:S02]  /*48b0*/  @!P0 ISETP.GE.AND P3, PT, R0, R72.reuse, PT ;  /* 0x000000480000820c */ /* 0x080fe40003f66270 */
[----:B------:R-:W-:Y:S01]  /*48c0*/  LOP3.LUT R246, R246, 0x1c0, RZ, 0xc0, !PT ;  /* 0x000001c0f6f67812 */ /* 0x000fe200078ec0ff */
[C---:B-----5:R-:W-:Y:S01]  /*48d0*/  FADD.FTZ R4, R97.reuse, R4 ;  /* 0x0000000461047221 */ /* 0x060fe20000010000 */
[----:B------:R-:W-:Y:S01]  /*48e0*/  FADD.FTZ R6, R97, R6 ;  /* 0x0000000661067221 */ /* 0x000fe20000010000 */
[C---:B------:R-:W-:Y:S01]  /*48f0*/  FADD.FTZ R5, R96.reuse, R5 ;  /* 0x0000000560057221 */ /* 0x040fe20000010000 */
[----:B------:R-:W-:Y:S03]  /*4900*/  FADD.FTZ R7, R96, R7 ;  /* 0x0000000760077221 */ /* 0x000fe60000010000 */
[----:B------:R-:W-:Y:S02]  /*4910*/  @!P0 FSEL R6, R6, -INF , !P3 ;  /* 0xff80000006068808 */ /* 0x000fe40005800000 */
[-C--:B------:R-:W-:Y:S02]  /*4920*/  @!P0 ISETP.GE.AND P3, PT, R74, R73.reuse, PT ;  /* 0x000000494a00820c */ /* 0x080fe40003f66270 */
[----:B------:R-:W-:Y:S01]  /*4930*/  @!P0 FSEL R5, R5, -INF , !P6 ;  /* 0xff80000005058808 */ /* 0x000fe20007000000 */
[--C-:B------:R-:W-:Y:S01]  /*4940*/  FFMA.FTZ R6, R6, UR14, -R2.reuse ;  /* 0x0000000e06067c23 */ /* 0x100fe20008010802 */
[-C--:B------:R-:W-:Y:S02]  /*4950*/  @!P0 ISETP.GE.AND P6, PT, R75, R72.reuse, PT ;  /* 0x000000484b00820c */ /* 0x080fe40003fc6270 */
[C---:B---3--:R-:W-:Y:S01]  /*4960*/  FSETP.NEU.FTZ.AND P4, PT, R3.reuse, -INF , PT ;  /* 0xff8000000300780b */ /* 0x048fe20003f9d000 */
[----:B------:R-:W-:Y:S01]  /*4970*/  FMUL.FTZ R3, R3, 1.4426950216293334961 ;  /* 0x3fb8aa3b03037820 */ /* 0x000fe20000410000 */
[----:B------:R-:W-:Y:S01]  /*4980*/  @!P0 FSEL R7, R7, -INF , !P5 ;  /* 0xff80000007078808 */ /* 0x000fe20006800000 */
[----:B------:R1:W-:Y:S01]  /*4990*/  MUFU.EX2 R99, R6 ;  /* 0x0000000600637308 */ /* 0x0003e20000000800 */
[-C--:B------:R-:W-:Y:S02]  /*49a0*/  @!P0 ISETP.GE.AND P5, PT, R74, R72.reuse, PT ;  /* 0x000000484a00820c */ /* 0x080fe40003fa6270 */
[----:B------:R-:W-:Y:S01]  /*49b0*/  FSEL R3, R3, RZ, P4 ;  /* 0x000000ff03037208 */ /* 0x000fe20002000000 */
[----:B------:R-:W2:Y:S01]  /*49c0*/  LDL R74, [R1+0x50] ;  /* 0x00005000014a7983 */ /* 0x000ea20000100800 */
[-C--:B------:R-:W-:Y:S01]  /*49d0*/  @!P0 ISETP.GE.AND P4, PT, R0, R73.reuse, PT ;  /* 0x000000490000820c */ /* 0x080fe20003f86270 */
[----:B------:R-:W-:Y:S02]  /*49e0*/  FFMA.FTZ R7, R7, UR14, -R2 ;  /* 0x0000000e07077c23 */ /* 0x000fe40008010802 */
[--C-:B------:R-:W-:Y:S01]  /*49f0*/  FFMA.FTZ R5, R5, UR14, -R3.reuse ;  /* 0x0000000e05057c23 */ /* 0x100fe20008010803 */
[----:B------:R-:W-:Y:S01]  /*4a00*/  @!P0 FSEL R4, R4, -INF , !P4 ;  /* 0xff80000004048808 */ /* 0x000fe20006000000 */
[----:B------:R3:W5:Y:S01]  /*4a10*/  MUFU.EX2 R98, R7 ;  /* 0x0000000700627308 */ /* 0x0007620000000800 */
[----:B------:R-:W-:Y:S02]  /*4a20*/  @!P0 ISETP.GE.AND P4, PT, R75, R73, PT ;  /* 0x000000494b00820c */ /* 0x000fe40003f86270 */
[----:B------:R-:W2:Y:S01]  /*4a30*/  LDL R75, [R1+0x58] ;  /* 0x00005800014b7983 */ /* 0x000ea20000100800 */
[----:B------:R-:W-:Y:S06]  /*4a40*/  FFMA.FTZ R4, R4, UR14, -R3 ;  /* 0x0000000e04047c23 */ /* 0x000fec0008010803 */
[----:B------:R-:W-:Y:S01]  /*4a50*/  MUFU.EX2 R94, R5 ;  /* 0x00000005005e7308 */ /* 0x000fe20000000800 */
[----:B-1----:R-:W-:Y:S02]  /*4a60*/  LOP3.LUT R6, R248, 0xc00, RZ, 0xc0, !PT ;  /* 0x00000c00f8067812 */ /* 0x002fe400078ec0ff */
[----:B------:R-:W1:Y:S07]  /*4a70*/  S2R R248, SR_TID.X ;  /* 0x0000000000f87919 */ /* 0x000e6e0000002100 */
[----:B------:R5:W1:Y:S01]  /*4a80*/  MUFU.EX2 R95, R4 ;  /* 0x00000004005f7308 */ /* 0x000a620000000800 */
[----:B------:R-:W-:Y:S02]  /*4a90*/  LOP3.LUT R6, R6, 0x6, R247, 0xf8, !PT ;  /* 0x0000000606067812 */ /* 0x000fe400078ef8f7 */
[----:B---3--:R-:W-:Y:S04]  /*4aa0*/  LOP3.LUT R7, R247, 0x38, RZ, 0xc0, !PT ;  /* 0x00000038f7077812 */ /* 0x008fe800078ec0ff */
[----:B------:R-:W-:Y:S04]  /*4ab0*/  LOP3.LUT R7, R7, 0x20, R249, 0x78, !PT ;  /* 0x0000002007077812 */ /* 0x000fe800078e78f9 */
[----:B------:R-:W-:Y:S01]  /*4ac0*/  LOP3.LUT R6, R6, R7, R246, 0xfe, !PT ;  /* 0x0000000706067212 */ /* 0x000fe200078efef6 */
[----:B-----5:R-:W-:Y:S01]  /*4ad0*/  @!P0 VIADD R4, R0, 0x18 ;  /* 0x0000001800048836 */ /* 0x020fe20000000000 */
[----:B------:R-:W-:Y:S01]  /*4ae0*/  F2FP.F16.F32.PACK_AB R7, R98, R99 ;  /* 0x000000636207723e */ /* 0x000fe200000000ff */
[----:B------:R-:W-:Y:S01]  /*4af0*/  @!P0 VIADD R0, R0, 0x19 ;  /* 0x0000001900008836 */ /* 0x000fe20000000000 */
[----:B------:R-:W-:Y:S01]  /*4b00*/  LEA R81, R6, UR4, 0x1 ;  /* 0x0000000406517c11 */ /* 0x000fe2000f8e08ff */
[C---:B----4-:R-:W-:Y:S01]  /*4b10*/  FADD.FTZ R10, R79.reuse, R10 ;  /* 0x0000000a4f0a7221 */ /* 0x050fe20000010000 */
[----:B------:R-:W-:Y:S01]  /*4b20*/  FADD.FTZ R8, R79, R8 ;  /* 0x000000084f087221 */ /* 0x000fe20000010000 */
[----:B------:R-:W3:Y:S01]  /*4b30*/  S2R R246, SR_TID.X ;  /* 0x0000000000f67919 */ /* 0x000ee20000002100 */
[----:B------:R-:W-:Y:S02]  /*4b40*/  FADD.FTZ R11, R78, R11 ;  /* 0x0000000b4e0b7221 */ /* 0x000fe40000010000 */
[----:B------:R-:W-:Y:S01]  /*4b50*/  @!P0 FSEL R10, R10, -INF , !P6 ;  /* 0xff8000000a0a8808 */ /* 0x000fe20007000000 */
[----:B------:R-:W-:Y:S01]  /*4b60*/  FADD.FTZ R9, R78, R9 ;  /* 0x000000094e097221 */ /* 0x000fe20000010000 */
[-C--:B------:R-:W-:Y:S01]  /*4b70*/  @!P0 ISETP.GE.AND P6, PT, R68, R73.reuse, PT ;  /* 0x000000494400820c */ /* 0x080fe20003fc6270 */
[----:B------:R4:W-:Y:S01]  /*4b80*/  STS [R81+0x14400], R7 ;  /* 0x0144000751007388 */ /* 0x0009e20000000800 */
[----:B------:R-:W-:Y:S01]  /*4b90*/  @!P0 FSEL R11, R11, -INF , !P5 ;  /* 0xff8000000b0b8808 */ /* 0x000fe20006800000 */
[----:B------:R-:W-:Y:S01]  /*4ba0*/  FFMA.FTZ R10, R10, UR14, -R2 ;  /* 0x0000000e0a0a7c23 */ /* 0x000fe20008010802 */
[-C--:B------:R-:W-:Y:S02]  /*4bb0*/  @!P0 ISETP.GE.AND P5, PT, R68, R72.reuse, PT ;  /* 0x000000484400820c */ /* 0x080fe40003fa6270 */
[----:B------:R-:W5:Y:S01]  /*4bc0*/  LDL R68, [R1+0x44] ;  /* 0x0000440001447983 */ /* 0x000f620000100800 */
[----:B------:R-:W-:Y:S01]  /*4bd0*/  @!P0 FSEL R9, R9, -INF , !P3 ;  /* 0xff80000009098808 */ /* 0x000fe20005800000 */
[C---:B------:R-:W-:Y:S01]  /*4be0*/  FADD.FTZ R12, R77.reuse, R12 ;  /* 0x0000000c4d0c7221 */ /* 0x040fe20000010000 */
[----:B------:R-:W-:Y:S01]  /*4bf0*/  @!P0 FSEL R8, R8, -INF , !P4 ;  /* 0xff80000008088808 */ /* 0x000fe20006000000 */
[----:B------:R-:W-:Y:S01]  /*4c00*/  FADD.FTZ R14, R77, R14 ;  /* 0x0000000e4d0e7221 */ /* 0x000fe20000010000 */
[-C--:B------:R-:W-:Y:S01]  /*4c10*/  @!P0 ISETP.GE.AND P4, PT, R69, R73.reuse, PT ;  /* 0x000000494500820c */ /* 0x080fe20003f86270 */
[----:B------:R-:W-:Y:S01]  /*4c20*/  FFMA.FTZ R9, R9, UR14, -R3 ;  /* 0x0000000e09097c23 */ /* 0x000fe20008010803 */
[-C--:B------:R-:W-:Y:S01]  /*4c30*/  @!P0 ISETP.GE.AND P3, PT, R69, R72.reuse, PT ;  /* 0x000000484500820c */ /* 0x080fe20003f66270 */
[----:B------:R-:W-:Y:S01]  /*4c40*/  FADD.FTZ R15, R76, R15 ;  /* 0x0000000f4c0f7221 */ /* 0x000fe20000010000 */
[----:B------:R-:W-:Y:S01]  /*4c50*/  FFMA.FTZ R8, R8, UR14, -R3 ;  /* 0x0000000e08087c23 */ /* 0x000fe20008010803 */
[----:B------:R1:W-:Y:S01]  /*4c60*/  MUFU.EX2 R88, R9 ;  /* 0x0000000900587308 */ /* 0x0003e20000000800 */
[----:B------:R-:W-:Y:S01]  /*4c70*/  @!P0 FSEL R12, R12, -INF , !P4 ;  /* 0xff8000000c0c8808 */ /* 0x000fe20006000000 */
[----:B------:R-:W-:Y:S01]  /*4c80*/  FADD.FTZ R13, R76, R13 ;  /* 0x0000000d4c0d7221 */ /* 0x000fe20000010000 */
[-C--:B------:R-:W-:Y:S07]  /*4c90*/  @!P0 ISETP.GE.AND P4, PT, R4, R73.reuse, PT ;  /* 0x000000490400820c */ /* 0x080fee0003f86270 */
[----:B------:R4:W3:Y:S01]  /*4ca0*/  MUFU.EX2 R91, R8 ;  /* 0x00000008005b7308 */ /* 0x0008e20000000800 */
[----:B------:R-:W-:Y:S01]  /*4cb0*/  @!P0 FSEL R14, R14, -INF , !P3 ;  /* 0xff8000000e0e8808 */ /* 0x000fe20005800000 */
[--C-:B------:R-:W-:Y:S01]  /*4cc0*/  FFMA.FTZ R11, R11, UR14, -R2.reuse ;  /* 0x0000000e0b0b7c23 */ /* 0x100fe20008010802 */
[-C--:B------:R-:W-:Y:S07]  /*4cd0*/  @!P0 ISETP.GE.AND P3, PT, R4, R72.reuse, PT ;  /* 0x000000480400820c */ /* 0x080fee0003f66270 */
[----:B------:R-:W-:Y:S01]  /*4ce0*/  MUFU.EX2 R97, R10 ;  /* 0x0000000a00617308 */ /* 0x000fe20000000800 */
[----:B------:R-:W-:Y:S01]  /*4cf0*/  @!P0 FSEL R15, R15, -INF , !P5 ;  /* 0xff8000000f0f8808 */ /* 0x000fe20006800000 */
[--C-:B------:R-:W-:Y:S01]  /*4d00*/  FFMA.FTZ R14, R14, UR14, -R2.reuse ;  /* 0x0000000e0e0e7c23 */ /* 0x100fe20008010802 */
[C---:B------:R-:W-:Y:S07]  /*4d10*/  @!P0 ISETP.GE.AND P5, PT, R0.reuse, R72, PT ;  /* 0x000000480000820c */ /* 0x040fee0003fa6270 */
[----:B------:R-:W-:Y:S01]  /*4d20*/  MUFU.EX2 R96, R11 ;  /* 0x0000000b00607308 */ /* 0x000fe20000000800 */
[----:B------:R-:W-:Y:S01]  /*4d30*/  @!P0 FSEL R13, R13, -INF , !P6 ;  /* 0xff8000000d0d8808 */ /* 0x000fe20007000000 */
[----:B-1----:R-:W5:Y:S01]  /*4d40*/  LDL R9, [R1+0x70] ;  /* 0x0000700001097983 */ /* 0x002f620000100800 */
[----:B------:R-:W-:Y:S01]  /*4d50*/  FFMA.FTZ R15, R15, UR14, -R2 ;  /* 0x0000000e0f0f7c23 */ /* 0x000fe20008010802 */
[----:B------:R-:W-:Y:S01]  /*4d60*/  @!P0 ISETP.GE.AND P6, PT, R0, R73, PT ;  /* 0x000000490000820c */ /* 0x000fe20003fc6270 */
[--C-:B------:R-:W-:Y:S01]  /*4d70*/  FFMA.FTZ R12, R12, UR14, -R3.reuse ;  /* 0x0000000e0c0c7c23 */ /* 0x100fe20008010803 */
[----:B------:R-:W-:Y:S01]  /*4d80*/  LEA R0, R6, UR5, 0x1 ;  /* 0x0000000506007c11 */ /* 0x000fe2000f8e08ff */
[----:B------:R-:W-:Y:S01]  /*4d90*/  FFMA.FTZ R13, R13, UR14, -R3 ;  /* 0x0000000e0d0d7c23 */ /* 0x000fe20008010803 */
[----:B----4-:R-:W-:Y:S02]  /*4da0*/  F2FP.F16.F32.PACK_AB R8, R94, R95 ;  /* 0x0000005f5e08723e */ /* 0x010fe400000000ff */
[----:B------:R-:W-:Y:S01]  /*4db0*/  MUFU.EX2 R87, R12 ;  /* 0x0000000c00577308 */ /* 0x000fe20000000800 */
[----:B---3--:R-:W-:Y:S01]  /*4dc0*/  F2FP.F16.F32.PACK_AB R6, R88, R91 ;  /* 0x0000005b5806723e */ /* 0x008fe200000000ff */
[C---:B------:R-:W-:Y:S01]  /*4dd0*/  VIADD R80, R0.reuse, 0x20 ;  /* 0x0000002000507836 */ /* 0x040fe20000000000 */
[----:B------:R-:W-:Y:S01]  /*4de0*/  @P2 IADD3 R80, PT, PT, R0, -0x20, RZ ;  /* 0xffffffe000502810 */ /* 0x000fe20007ffe0ff */
[----:B------:R-:W-:Y:S06]  /*4df0*/  STS [R81+0x14000], R8 ;  /* 0x0140000851007388 */ /* 0x000fec0000000800 */
[----:B------:R-:W1:Y:S01]  /*4e00*/  MUFU.EX2 R86, R13 ;  /* 0x0000000d00567308 */ /* 0x000e620000000800 */
[----:B------:R-:W-:Y:S02]  /*4e10*/  IMAD.MOV.U32 R76, RZ, RZ, 0x20 ;  /* 0x00000020ff4c7424 */ /* 0x000fe400078e00ff */
[----:B------:R-:W-:Y:S07]  /*4e20*/  IMAD.SHL.U32 R249, R248, 0x8, RZ ;  /* 0x00000008f8f97824 */ /* 0x000fee00078e00ff */
[----:B------:R-:W-:Y:S01]  /*4e30*/  MUFU.EX2 R93, R14 ;  /* 0x0000000e005d7308 */ /* 0x000fe20000000800 */
[----:B------:R-:W-:Y:S09]  /*4e40*/  IMAD.SHL.U32 R248, R250, 0x40, RZ ;  /* 0x00000040faf87824 */ /* 0x000ff200078e00ff */
[----:B------:R-:W-:Y:S01]  /*4e50*/  MUFU.EX2 R92, R15 ;  /* 0x0000000f005c7308 */ /* 0x000fe20000000800 */
[----:B------:R-:W-:Y:S02]  /*4e60*/  LOP3.LUT R248, R248, 0x1c0, RZ, 0xc0, !PT ;  /* 0x000001c0f8f87812 */ /* 0x000fe400078ec0ff */
[----:B-1----:R-:W-:Y:S02]  /*4e70*/  F2FP.F16.F32.PACK_AB R7, R86, R87 ;  /* 0x000000575607723e */ /* 0x002fe400000000ff */
[----:B------:R-:W-:Y:S02]  /*4e80*/  LOP3.LUT R248, R248, 0x38, R249, 0xf8, !PT ;  /* 0x00000038f8f87812 */ /* 0x000fe400078ef8f9 */
[C---:B------:R-:W-:Y:S01]  /*4e90*/  SHF.L.U32 R249, R250.reuse, 0x6, RZ ;  /* 0x00000006faf97819 */ /* 0x040fe200000006ff */
[----:B------:R-:W-:Y:S01]  /*4ea0*/  IMAD.SHL.U32 R250, R250, 0x20, RZ ;  /* 0x00000020fafa7824 */ /* 0x000fe200078e00ff */
[----:B------:R-:W-:Y:S02]  /*4eb0*/  LOP3.LUT R248, R248, 0x8, R251, 0x78, !PT ;  /* 0x00000008f8f87812 */ /* 0x000fe400078e78fb */
[----:B------:R-:W-:Y:S01]  /*4ec0*/  LOP3.LUT R249, R249, 0x200, RZ, 0xc0, !PT ;  /* 0x00000200f9f97812 */ /* 0x000fe200078ec0ff */
[C---:B--2---:R-:W-:Y:S01]  /*4ed0*/  FADD.FTZ R19, R74.reuse, R19 ;  /* 0x000000134a137221 */ /* 0x044fe20000010000 */
[----:B------:R-:W-:Y:S04]  /*4ee0*/  FADD.FTZ R17, R74, R17 ;  /* 0x000000114a117221 */ /* 0x000fe80000010000 */
[----:B------:R-:W-:Y:S02]  /*4ef0*/  @!P0 FSEL R19, R19, -INF , !P5 ;  /* 0xff80000013138808 */ /* 0x000fe40006800000 */
[----:B------:R-:W-:Y:S01]  /*4f00*/  @!P0 FSEL R17, R17, -INF , !P6 ;  /* 0xff80000011118808 */ /* 0x000fe20007000000 */
[C---:B------:R-:W-:Y:S01]  /*4f10*/  FADD.FTZ R16, R75.reuse, R16 ;  /* 0x000000104b107221 */ /* 0x040fe20000010000 */
[----:B------:R-:W-:Y:S04]  /*4f20*/  FADD.FTZ R18, R75, R18 ;  /* 0x000000124b127221 */ /* 0x000fe80000010000 */
[----:B------:R-:W-:Y:S02]  /*4f30*/  @!P0 FSEL R16, R16, -INF , !P4 ;  /* 0xff80000010108808 */ /* 0x000fe40006000000 */
[----:B------:R-:W-:Y:S02]  /*4f40*/  @!P0 FSEL R18, R18, -INF , !P3 ;  /* 0xff80000012128808 */ /* 0x000fe40005800000 */
[----:B------:R-:W-:Y:S01]  /*4f50*/  LOP3.LUT P0, RZ, R246, 0x2, RZ, 0xc0, !PT ;  /* 0x00000002f6ff7812 */ /* 0x000fe2000780c0ff */
[--C-:B------:R-:W-:Y:S01]  /*4f60*/  FFMA.FTZ R16, R16, UR14, -R3.reuse ;  /* 0x0000000e10107c23 */ /* 0x100fe20008010803 */
[----:B------:R-:W-:Y:S01]  /*4f70*/  FFMA.FTZ R3, R17, UR14, -R3 ;  /* 0x0000000e11037c23 */ /* 0x000fe20008010803 */
[--C-:B------:R-:W-:Y:S01]  /*4f80*/  FFMA.FTZ R18, R18, UR14, -R2.reuse ;  /* 0x0000000e12127c23 */ /* 0x100fe20008010802 */
[----:B------:R-:W-:Y:S01]  /*4f90*/  FFMA.FTZ R2, R19, UR14, -R2 ;  /* 0x0000000e13027c23 */ /* 0x000fe20008010802 */
[----:B------:R-:W-:Y:S01]  /*4fa0*/  MUFU.EX2 R85, R16 ;  /* 0x0000001000557308 */ /* 0x000fe20000000800 */
[----:B------:R-:W-:Y:S09]  /*4fb0*/  SEL R76, R76, 0xffffffe0, !P0 ;  /* 0xffffffe04c4c7807 */ /* 0x000ff20004000000 */
[----:B------:R1:W-:Y:S10]  /*4fc0*/  MUFU.EX2 R89, R2 ;  /* 0x0000000200597308 */ /* 0x0003f40000000800 */
[----:B------:R-:W2:Y:S10]  /*4fd0*/  MUFU.EX2 R90, R18 ;  /* 0x00000012005a7308 */ /* 0x000eb40000000800 */
[----:B------:R3:W4:Y:S01]  /*4fe0*/  MUFU.EX2 R84, R3 ;  /* 0x0000000300547308 */ /* 0x0007220000000800 */
[----:B-1----:R-:W-:Y:S02]  /*4ff0*/  F2FP.F16.F32.PACK_AB R2, R96, R97 ;  /* 0x000000616002723e */ /* 0x002fe400000000ff */
[C---:B-----5:R-:W-:Y:S01]  /*5000*/  LEA R4, P4, R68.reuse, R244, 0x2 ;  /* 0x000000f444047211 */ /* 0x060fe200078810ff */
[----:B------:R-:W-:Y:S03]  /*5010*/  IMAD.MOV.U32 R244, RZ, RZ, 0x40 ;  /* 0x00000040fff47424 */ /* 0x000fe600078e00ff */
[----:B------:R-:W-:Y:S01]  /*5020*/  LEA.HI.X R5, R68, R245, RZ, 0x2, P4 ;  /* 0x000000f544057211 */ /* 0x000fe200020f14ff */
[----:B------:R-:W-:Y:S01]  /*5030*/  IMAD.MOV.U32 R68, RZ, RZ, 0x10 ;  /* 0x00000010ff447424 */ /* 0x000fe200078e00ff */
[----:B------:R-:W-:Y:S03]  /*5040*/  SEL R244, R244, 0xffffffc0, !P1 ;  /* 0xffffffc0f4f47807 */ /* 0x000fe60004800000 */
[----:B---3--:R-:W3:Y:S01]  /*5050*/  LDG.E R3, desc[UR38][R4.64] ;  /* 0x0000002604037981 */ /* 0x008ee2000c1e1900 */
[----:B------:R-:W-:Y:S05]  /*5060*/  SEL R68, R68, 0xfffffff0, !P1 ;  /* 0xfffffff044447807 */ /* 0x000fea0004800000 */
[----:B------:R-:W-:Y:S01]  /*5070*/  IMAD.IADD R82, R0, 0x1, R68 ;  /* 0x0000000100527824 */ /* 0x000fe200078e0244 */
[----:B--2---:R-:W-:Y:S01]  /*5080*/  F2FP.F16.F32.PACK_AB R0, R89, R90 ;  /* 0x0000005a5900723e */ /* 0x004fe200000000ff */
[----:B------:R-:W-:Y:S03]  /*5090*/  IMAD.IADD R83, R68, 0x1, R80 ;  /* 0x0000000144537824 */ /* 0x000fe600078e0250 */
[----:B------:R1:W-:Y:S05]  /*50a0*/  STS [R82], R6 ;  /* 0x0000000652007388 */ /* 0x0003ea0000000800 */
[----:B------:R4:W-:Y:S01]  /*50b0*/  STS [R82+0x400], R2 ;  /* 0x0004000252007388 */ /* 0x0009e20000000800 */
[----:B------:R-:W-:Y:S04]  /*50c0*/  LEA R252, R9, UR4, 0x1 ;  /* 0x0000000409fc7c11 */ /* 0x000fe8000f8e08ff */
[----:B------:R-:W-:Y:S01]  /*50d0*/  STS [R80], R7 ;  /* 0x0000000750007388 */ /* 0x000fe20000000800 */
[----:B------:R-:W-:Y:S01]  /*50e0*/  IADD3 R246, PT, PT, R76, R252, RZ ;  /* 0x000000fc4cf67210 */ /* 0x000fe20007ffe0ff */
[----:B------:R-:W-:Y:S04]  /*50f0*/  IMAD.IADD R245, R244, 0x1, R252 ;  /* 0x00000001f4f57824 */ /* 0x000fe800078e02fc */
[----:B------:R-:W-:Y:S05]  /*5100*/  STL [R1+0x4], R246 ;  /* 0x000004f601007387 */ /* 0x000fea0000100800 */
[----:B------:R-:W-:Y:S01]  /*5110*/  STL [R1], R245 ;  /* 0x000000f501007387 */ /* 0x000fe20000100800 */
[----:B-1----:R-:W-:Y:S02]  /*5120*/  F2FP.F16.F32.PACK_AB R6, R92, R93 ;  /* 0x0000005d5c06723e */ /* 0x002fe400000000ff */
[----:B----4-:R-:W-:Y:S03]  /*5130*/  F2FP.F16.F32.PACK_AB R2, R84, R85 ;  /* 0x000000555402723e */ /* 0x010fe600000000ff */
[----:B------:R-:W-:Y:S05]  /*5140*/  STS [R80+0x400], R6 ;  /* 0x0004000650007388 */ /* 0x000fea0000000800 */
[----:B------:R1:W-:Y:S05]  /*5150*/  STS [R83+0x400], R0 ;  /* 0x0004000053007388 */ /* 0x0003ea0000000800 */
[----:B------:R2:W-:Y:S05]  /*5160*/  STS [R83], R2 ;  /* 0x0000000253007388 */ /* 0x0005ea0000000800 */
[----:B------:R-:W4:Y:S05]  /*5170*/  LDSM.16.M88.4 R16, [R252+0x6000] ;  /* 0x00600000fc10783b */ /* 0x000f2a0000000200 */
[----:B------:R-:W5:Y:S05]  /*5180*/  LDSM.16.M88.4 R68, [R246+0x6000] ;  /* 0x00600000f644783b */ /* 0x000f6a0000000200 */
[----:B------:R-:W5:Y:S05]  /*5190*/  LDSM.16.M88.4 R72, [R245+0x6000] ;  /* 0x00600000f548783b */ /* 0x000f6a0000000200 */
[----:B-1----:R4:W3:Y:S01]  /*51a0*/  LDG.E R0, desc[UR38][R4.64+0x20] ;  /* 0x0000202604007981 */ /* 0x0028e2000c1e1900 */
[----:B--2---:R-:W-:Y:S05]  /*51b0*/  IMAD.IADD R2, R76, 0x1, R245 ;  /* 0x000000014c027824 */ /* 0x004fea00078e02f5 */
[----:B------:R-:W1:Y:S05]  /*51c0*/  LDSM.16.M88.4 R76, [R2+0x6000] ;  /* 0x00600000024c783b */ /* 0x000e6a0000000200 */
[----:B------:R-:W-:Y:S01]  /*51d0*/  STL [R1+0x8], R2 ;  /* 0x0000080201007387 */ /* 0x000fe20000100800 */
[C---:B----4-:R-:W-:Y:S08]  /*51e0*/  HMMA.16816.F32 R4, R16.reuse, R148, RZ ;  /* 0x000000941004723c */ /* 0x050ff000000018ff */
[C---:B------:R-:W-:Y:S08]  /*51f0*/  HMMA.16816.F32 R8, R16.reuse, R150, RZ ;  /* 0x000000961008723c */ /* 0x040ff000000018ff */
[C---:B------:R-:W-:Y:S08]  /*5200*/  HMMA.16816.F32 R12, R16.reuse, R152, RZ ;  /* 0x00000098100c723c */ /* 0x040ff000000018ff */
[----:B------:R-:W-:Y:S08]  /*5210*/  HMMA.16816.F32 R16, R16, R154, RZ ;  /* 0x0000009a1010723c */ /* 0x000ff000000018ff */
[C---:B-----5:R-:W-:Y:S08]  /*5220*/  HMMA.16816.F32 R4, R68.reuse, R156, R4 ;  /* 0x0000009c4404723c */ /* 0x060ff00000001804 */
[C---:B------:R-:W-:Y:S08]  /*5230*/  HMMA.16816.F32 R8, R68.reuse, R158, R8 ;  /* 0x0000009e4408723c */ /* 0x040ff00000001808 */
[C---:B------:R-:W-:Y:S08]  /*5240*/  HMMA.16816.F32 R12, R68.reuse, R160, R12 ;  /* 0x000000a0440c723c */ /* 0x040ff0000000180c */
[----:B------:R-:W-:Y:S01]  /*5250*/  HMMA.16816.F32 R16, R68, R162, R16 ;  /* 0x000000a24410723c */ /* 0x000fe20000001810 */
[----:B------:R-:W2:Y:S07]  /*5260*/  LDSM.16.M88.4 R68, [R252+0x8000] ;  /* 0x00800000fc44783b */ /* 0x000eae0000000200 */
[C---:B------:R-:W-:Y:S08]  /*5270*/  HMMA.16816.F32 R4, R72.reuse, R164, R4 ;  /* 0x000000a44804723c */ /* 0x040ff00000001804 */
[C---:B------:R-:W-:Y:S08]  /*5280*/  HMMA.16816.F32 R8, R72.reuse, R166, R8 ;  /* 0x000000a64808723c */ /* 0x040ff00000001808 */
[C---:B------:R-:W-:Y:S08]  /*5290*/  HMMA.16816.F32 R12, R72.reuse, R168, R12 ;  /* 0x000000a8480c723c */ /* 0x040ff0000000180c */
[----:B------:R-:W-:Y:S01]  /*52a0*/  HMMA.16816.F32 R16, R72, R170, R16 ;  /* 0x000000aa4810723c */ /* 0x000fe20000001810 */
[----:B------:R-:W4:Y:S07]  /*52b0*/  LDSM.16.M88.4 R72, [R246+0x8000] ;  /* 0x00800000f648783b */ /* 0x000f2e0000000200 */
        /* <DEDUP_REMOVED lines=10> */
[C---:B----4-:R-:W-:Y:S08]  /*5360*/  HMMA.16816.F32 R4, R72.reuse, R188, R4 ;  /* 0x000000bc4804723c */ /* 0x050ff00000001804 */
        /* <DEDUP_REMOVED lines=8> */
[----:B------:R1:W5:Y:S07]  /*53f0*/  LDSM.16.M88.4 R76, [R246+0xa000] ;  /* 0x00a00000f64c783b */ /* 0x00036e0000000200 */
[C---:B--2---:R-:W-:Y:S08]  /*5400*/  HMMA.16816.F32 R4, R68.reuse, R204, R4 ;  /* 0x000000cc4404723c */ /* 0x044ff00000001804 */
[C---:B------:R-:W-:Y:S08]  /*5410*/  HMMA.16816.F32 R8, R68.reuse, R206, R8 ;  /* 0x000000ce4408723c */ /* 0x040ff00000001808 */
[C---:B------:R-:W-:Y:S01]  /*5420*/  HMMA.16816.F32 R12, R68.reuse, R208, R12 ;  /* 0x000000d0440c723c */ /* 0x040fe2000000180c */
[----:B-1----:R-:W2:Y:S07]  /*5430*/  LDL R246, [R1+0x1c] ;  /* 0x00001c0001f67983 */ /* 0x002eae0000100800 */
[----:B------:R-:W-:Y:S01]  /*5440*/  HMMA.16816.F32 R16, R68, R210, R16 ;  /* 0x000000d24410723c */ /* 0x000fe20000001810 */
[----:B------:R1:W3:Y:S07]  /*5450*/  LDSM.16.M88.4 R68, [R245+0xa000] ;  /* 0x00a00000f544783b */ /* 0x0002ee0000000200 */
[C---:B----4-:R-:W-:Y:S08]  /*5460*/  HMMA.16816.F32 R4, R72.reuse, R212, R4 ;  /* 0x000000d44804723c */ /* 0x050ff00000001804 */
[C---:B------:R-:W-:Y:S08]  /*5470*/  HMMA.16816.F32 R8, R72.reuse, R214, R8 ;  /* 0x000000d64808723c */ /* 0x040ff00000001808 */
[C---:B------:R-:W-:Y:S01]  /*5480*/  HMMA.16816.F32 R12, R72.reuse, R216, R12 ;  /* 0x000000d8480c723c */ /* 0x040fe2000000180c */
[----:B-1----:R-:W4:Y:S07]  /*5490*/  LDL R245, [R1+0x20] ;  /* 0x0000200001f57983 */ /* 0x002f2e0000100800 */
        /* <DEDUP_REMOVED lines=15> */
[C---:B------:R-:W-:Y:S01]  /*5590*/  FADD.FTZ R6, -R0.reuse, R6 ;  /* 0x0000000600067221 */ /* 0x040fe20000010100 */
[----:B------:R-:W-:Y:S01]  /*55a0*/  FADD.FTZ R7, -R0, R7 ;  /* 0x0000000700077221 */ /* 0x000fe20000010100 */
[----:B------:R-:W-:Y:S01]  /*55b0*/  FMUL.FTZ R4, R95, R4 ;  /* 0x000000045f047220 */ /* 0x000fe20000410000 */
[----:B------:R-:W-:Y:S03]  /*55c0*/  HMMA.16816.F32 R16, R72, R242, R16 ;  /* 0x000000f24810723c */ /* 0x000fe60000001810 */
[----:B------:R-:W-:Y:S01]  /*55d0*/  FMUL.FTZ R2, R94, R2 ;  /* 0x000000025e027220 */ /* 0x000fe20000410000 */
[----:B------:R-:W-:Y:S01]  /*55e0*/  FMUL.FTZ R6, R99, R6 ;  /* 0x0000000663067220 */ /* 0x000fe20000410000 */
[----:B------:R-:W-:Y:S01]  /*55f0*/  FADD.FTZ R11, -R0, R11 ;  /* 0x0000000b000b7221 */ /* 0x000fe20000010100 */
[C---:B------:R-:W-:Y:S01]  /*5600*/  FADD.FTZ R8, -R3.reuse, R8 ;  /* 0x0000000803087221 */ /* 0x040fe20000010100 */
[----:B------:R-:W-:Y:S01]  /*5610*/  FADD.FTZ R5, -R3, R9 ;  /* 0x0000000903057221 */ /* 0x000fe20000010100 */
[----:B------:R-:W-:Y:S02]  /*5620*/  F2FP.F16.F32.PACK_AB R2, R2, R4 ;  /* 0x000000040202723e */ /* 0x000fe400000000ff */
[----:B------:R-:W-:Y:S01]  /*5630*/  FMUL.FTZ R9, R91, R8 ;  /* 0x000000085b097220 */ /* 0x000fe20000410000 */
[----:B------:R-:W-:Y:S01]  /*5640*/  FMUL.FTZ R5, R88, R5 ;  /* 0x0000000558057220 */ /* 0x000fe20000410000 */
[C---:B------:R-:W-:Y:S01]  /*5650*/  FADD.FTZ R8, -R3.reuse, R12 ;  /* 0x0000000c03087221 */ /* 0x040fe20000010100 */
[----:B------:R1:W-:Y:S01]  /*5660*/  STS [R81+0x12000], R2 ;  /* 0x0120000251007388 */ /* 0x0003e20000000800 */
[----:B------:R-:W-:Y:S02]  /*5670*/  FADD.FTZ R13, -R3, R13 ;  /* 0x0000000d030d7221 */ /* 0x000fe40000010100 */
[----:B------:R-:W-:Y:S01]  /*5680*/  F2FP.F16.F32.PACK_AB R5, R5, R9 ;  /* 0x000000090505723e */ /* 0x000fe200000000ff */
[----:B------:R-:W-:Y:S02]  /*5690*/  FMUL.FTZ R8, R87, R8 ;  /* 0x0000000857087220 */ /* 0x000fe40000410000 */
[C---:B------:R-:W-:Y:S01]  /*56a0*/  FADD.FTZ R16, -R3.reuse, R16 ;  /* 0x0000001003107221 */ /* 0x040fe20000010100 */
[----:B------:R-:W-:Y:S01]  /*56b0*/  FADD.FTZ R4, -R3, R17 ;  /* 0x0000001103047221 */ /* 0x000fe20000010100 */
[----:B------:R-:W-:Y:S01]  /*56c0*/  FMUL.FTZ R3, R86, R13 ;  /* 0x0000000d56037220 */ /* 0x000fe20000410000 */
[----:B------:R-:W-:Y:S01]  /*56d0*/  FADD.FTZ R18, -R0, R18 ;  /* 0x0000001200127221 */ /* 0x000fe20000010100 */
[----:B------:R-:W-:Y:S01]  /*56e0*/  FMUL.FTZ R9, R85, R16 ;  /* 0x0000001055097220 */ /* 0x000fe20000410000 */
[----:B------:R-:W-:Y:S01]  /*56f0*/  FMUL.FTZ R4, R84, R4 ;  /* 0x0000000454047220 */ /* 0x000fe20000410000 */
[C---:B------:R-:W-:Y:S01]  /*5700*/  FADD.FTZ R19, -R0.reuse, R19 ;  /* 0x0000001300137221 */ /* 0x040fe20000010100 */
[----:B------:R-:W-:Y:S01]  /*5710*/  F2FP.F16.F32.PACK_AB R3, R3, R8 ;  /* 0x000000080303723e */ /* 0x000fe200000000ff */
[----:B------:R-:W-:Y:S02]  /*5720*/  FADD.FTZ R8, -R0, R15 ;  /* 0x0000000f00087221 */ /* 0x000fe40000010100 */
[----:B------:R-:W-:Y:S01]  /*5730*/  F2FP.F16.F32.PACK_AB R4, R4, R9 ;  /* 0x000000090404723e */ /* 0x000fe200000000ff */
[----:B------:R-:W-:Y:S01]  /*5740*/  FADD.FTZ R9, -R0, R14 ;  /* 0x0000000e00097221 */ /* 0x000fe20000010100 */
[----:B------:R-:W-:Y:S03]  /*5750*/  FMUL.FTZ R8, R92, R8 ;  /* 0x000000085c087220 */ /* 0x000fe60000410000 */
[----:B------:R-:W-:Y:S01]  /*5760*/  FMUL.FTZ R9, R93, R9 ;  /* 0x000000095d097220 */ /* 0x000fe20000410000 */
[----:B-1----:R-:W-:Y:S01]  /*5770*/  FMUL.FTZ R2, R98, R7 ;  /* 0x0000000762027220 */ /* 0x002fe20000410000 */
[----:B------:R-:W-:Y:S03]  /*5780*/  FADD.FTZ R7, -R0, R10 ;  /* 0x0000000a00077221 */ /* 0x000fe60000010100 */
[----:B------:R-:W-:Y:S02]  /*5790*/  F2FP.F16.F32.PACK_AB R0, R8, R9 ;  /* 0x000000090800723e */ /* 0x000fe400000000ff */
[----:B------:R-:W-:Y:S01]  /*57a0*/  F2FP.F16.F32.PACK_AB R2, R2, R6 ;  /* 0x000000060202723e */ /* 0x000fe200000000ff */
[----:B------:R-:W-:Y:S01]  /*57b0*/  FMUL.FTZ R7, R97, R7 ;  /* 0x0000000761077220 */ /* 0x000fe20000410000 */
[----:B------:R-:W-:Y:S03]  /*57c0*/  FMUL.FTZ R6, R96, R11 ;  /* 0x0000000b60067220 */ /* 0x000fe60000410000 */
[----:B------:R1:W-:Y:S05]  /*57d0*/  STS [R81+0x12400], R2 ;  /* 0x0124000251007388 */ /* 0x0003ea0000000800 */
[----:B------:R-:W-:Y:S01]  /*57e0*/  STS [R82+-0x2000], R5 ;  /* 0xffe0000552007388 */ /* 0x000fe20000000800 */
[----:B-1----:R-:W-:Y:S01]  /*57f0*/  F2FP.F16.F32.PACK_AB R2, R6, R7 ;  /* 0x000000070602723e */ /* 0x002fe200000000ff */
[----:B------:R-:W-:Y:S01]  /*5800*/  FMUL.FTZ R7, R90, R18 ;  /* 0x000000125a077220 */ /* 0x000fe20000410000 */
[----:B------:R-:W-:Y:S03]  /*5810*/  FMUL.FTZ R6, R89, R19 ;  /* 0x0000001359067220 */ /* 0x000fe60000410000 */
[----:B------:R1:W-:Y:S05]  /*5820*/  STS [R82+-0x1c00], R2 ;  /* 0xffe4000252007388 */ /* 0x0003ea0000000800 */
[----:B------:R-:W-:Y:S05]  /*5830*/  STS [R80+-0x2000], R3 ;  /* 0xffe0000350007388 */ /* 0x000fea0000000800 */
[----:B------:R-:W-:Y:S05]  /*5840*/  STS [R80+-0x1c00], R0 ;  /* 0xffe4000050007388 */ /* 0x000fea0000000800 */
[----:B------:R-:W-:Y:S01]  /*5850*/  STS [R83+-0x2000], R4 ;  /* 0xffe0000453007388 */ /* 0x000fe20000000800 */
[----:B-1----:R-:W-:Y:S05]  /*5860*/  F2FP.F16.F32.PACK_AB R2, R6, R7 ;  /* 0x000000070602723e */ /* 0x002fea00000000ff */
[----:B------:R1:W-:Y:S01]  /*5870*/  STS [R83+-0x1c00], R2 ;  /* 0xffe4000253007388 */ /* 0x0003e20000000800 */
[----:B------:R-:W-:Y:S01]  /*5880*/  BAR.SYNC.DEFER_BLOCKING 0x0 ;  /* 0x0000000000007b1d */ /* 0x000fe20000010000 */
[----:B-1----:R-:W-:Y:S04]  /*5890*/  LOP3.LUT R2, R249, 0x400, R250, 0xf8, !PT ;  /* 0x00000400f9027812 */ /* 0x002fe800078ef8fa */
[----:B------:R-:W-:Y:S04]  /*58a0*/  LOP3.LUT R2, R2, R248, RZ, 0xfc, !PT ;  /* 0x000000f802027212 */ /* 0x000fe800078efcff */
[----:B------:R-:W-:Y:S02]  /*58b0*/  LEA R2, R2, UR4, 0x1 ;  /* 0x0000000402027c11 */ /* 0x000fe4000f8e08ff */
[C---:B--2---:R-:W-:Y:S02]  /*58c0*/  LEA R3, R246.reuse, UR4, 0x1 ;  /* 0x00000004f6037c11 */ /* 0x044fe4000f8e08ff */
[----:B------:R-:W-:Y:S03]  /*58d0*/  LEA R92, R246, UR5, 0x1 ;  /* 0x00000005f65c7c11 */ /* 0x000fe6000f8e08ff */
[----:B------:R-:W-:Y:S01]  /*58e0*/  LDSM.16.MT88.4 R4, [R3+0x14000] ;  /* 0x014000000304783b */ /* 0x000fe20000004200 */
[----:B------:R-:W-:Y:S04]  /*58f0*/  IADD3 R92, PT, PT, R244, R92, RZ ;  /* 0x0000005cf45c7210 */ /* 0x000fe80007ffe0ff */
[----:B------:R-:W-:Y:S05]  /*5900*/  LDSM.16.MT88.4 R72, [R3+0x14800] ;  /* 0x014800000348783b */ /* 0x000fea0000004200 */
[----:B------:R-:W-:Y:S05]  /*5910*/  LDSM.16.MT88.4 R12, [R92] ;  /* 0x000000005c0c783b */ /* 0x000fea0000004200 */
[----:B------:R-:W-:Y:S01]  /*5920*/  LDSM.16.MT88.4 R80, [R92+0x800] ;  /* 0x000800005c50783b */ /* 0x000fe20000004200 */
[----:B------:R-:W1:Y:S01]  /*5930*/  S2R R248, SR_TID.X ;  /* 0x0000000000f87919 */ /* 0x000e620000002100 */
[----:B----4-:R-:W-:Y:S05]  /*5940*/  LEA R0, R245, UR4, 0x1 ;  /* 0x00000004f5007c11 */ /* 0x010fea000f8e08ff */
[----:B------:R-:W2:Y:S05]  /*5950*/  LDSM.16.MT88.4 R8, [R0+0x6000] ;  /* 0x006000000008783b */ /* 0x000eaa0000004200 */
[----:B------:R-:W3:Y:S05]  /*5960*/  LDSM.16.MT88.4 R16, [R0+0x8000] ;  /* 0x008000000010783b */ /* 0x000eea0000004200 */
[----:B------:R-:W4:Y:S05]  /*5970*/  LDSM.16.MT88.4 R68, [R0+0xa000] ;  /* 0x00a000000044783b */ /* 0x000f2a0000004200 */
[----:B------:R-:W5:Y:S05]  /*5980*/  LDSM.16.MT88.4 R76, [R0+0x6800] ;  /* 0x00680000004c783b */ /* 0x000f6a0000004200 */
[----:B------:R-:W1:Y:S05]  /*5990*/  LDSM.16.MT88.4 R84, [R0+0x8800] ;  /* 0x008800000054783b */ /* 0x000e6a0000004200 */
[----:B------:R-:W-:Y:S05]  /*59a0*/  LDSM.16.MT88.4 R88, [R0+0x7800] ;  /* 0x007800000058783b */ /* 0x000fea0000004200 */
[----:B------:R-:W-:Y:S05]  /*59b0*/  LDSM.16.MT88.4 R96, [R0+0x9800] ;  /* 0x009800000060783b */ /* 0x000fea0000004200 */
[----:B------:R-:W-:Y:S01]  /*59c0*/  LDSM.16.MT88.4 R244, [R0+0xb800] ;  /* 0x00b8000000f4783b */ /* 0x000fe20000004200 */
[-C--:B--2---:R-:W-:Y:S08]  /*59d0*/  HMMA.16816.F32 R20, R4, R8.reuse, R20 ;  /* 0x000000080414723c */ /* 0x084ff00000001814 */
[C---:B------:R-:W-:Y:S08]  /*59e0*/  HMMA.16816.F32 R24, R12.reuse, R8, R24 ;  /* 0x000000080c18723c */ /* 0x040ff00000001818 */
[-C--:B------:R-:W-:Y:S08]  /*59f0*/  HMMA.16816.F32 R28, R12, R10.reuse, R28 ;  /* 0x0000000a0c1c723c */ /* 0x080ff0000000181c */
[C---:B------:R-:W-:Y:S01]  /*5a00*/  HMMA.16816.F32 R32, R4.reuse, R10, R32 ;  /* 0x0000000a0420723c */ /* 0x040fe20000001820 */
[----:B------:R-:W2:Y:S07]  /*5a10*/  LDSM.16.MT88.4 R8, [R0+0xa800] ;  /* 0x00a800000008783b */ /* 0x000eae0000004200 */
[-C--:B---3--:R-:W-:Y:S08]  /*5a20*/  HMMA.16816.F32 R36, R4, R16.reuse, R36 ;  /* 0x000000100424723c */ /* 0x088ff00000001824 */
[C---:B------:R-:W-:Y:S08]  /*5a30*/  HMMA.16816.F32 R40, R12.reuse, R16, R40 ;  /* 0x000000100c28723c */ /* 0x040ff00000001828 */
[-C--:B------:R-:W-:Y:S08]  /*5a40*/  HMMA.16816.F32 R44, R12, R18.reuse, R44 ;  /* 0x000000120c2c723c */ /* 0x080ff0000000182c */
[C---:B------:R-:W-:Y:S01]  /*5a50*/  HMMA.16816.F32 R48, R4.reuse, R18, R48 ;  /* 0x000000120430723c */ /* 0x040fe20000001830 */
[----:B------:R-:W-:Y:S05]  /*5a60*/  LDSM.16.MT88.4 R16, [R92+0x1000] ;  /* 0x001000005c10783b */ /* 0x000fea0000004200 */
[----:B------:R-:W-:Y:S02]  /*5a70*/  LDSM.16.MT88.4 R92, [R92+0x1800] ;  /* 0x001800005c5c783b */ /* 0x000fe40000004200 */
[-C--:B----4-:R-:W-:Y:S08]  /*5a80*/  HMMA.16816.F32 R52, R4, R68.reuse, R52 ;  /* 0x000000440434723c */ /* 0x090ff00000001834 */
[C---:B------:R-:W-:Y:S08]  /*5a90*/  HMMA.16816.F32 R56, R12.reuse, R68, R56 ;  /* 0x000000440c38723c */ /* 0x040ff00000001838 */
[-C--:B------:R-:W-:Y:S01]  /*5aa0*/  HMMA.16816.F32 R60, R12, R70.reuse, R60 ;  /* 0x000000460c3c723c */ /* 0x080fe2000000183c */
[----:B------:R-:W-:Y:S07]  /*5ab0*/  LDSM.16.MT88.4 R12, [R0+0x7000] ;  /* 0x00700000000c783b */ /* 0x000fee0000004200 */
[----:B------:R-:W-:Y:S01]  /*5ac0*/  HMMA.16816.F32 R64, R4, R70, R64 ;  /* 0x000000460440723c */ /* 0x000fe20000001840 */
[----:B------:R-:W3:Y:S05]  /*5ad0*/  LDSM.16.MT88.4 R4, [R3+0x15000] ;  /* 0x015000000304783b */ /* 0x000eea0000004200 */
[----:B------:R-:W4:Y:S02]  /*5ae0*/  LDSM.16.MT88.4 R68, [R0+0x9000] ;  /* 0x009000000044783b */ /* 0x000f240000004200 */
[-C--:B-----5:R-:W-:Y:S08]  /*5af0*/  HMMA.16816.F32 R20, R72, R76.reuse, R20 ;  /* 0x0000004c4814723c */ /* 0x0a0ff00000001814 */
[C---:B------:R-:W-:Y:S08]  /*5b00*/  HMMA.16816.F32 R24, R80.reuse, R76, R24 ;  /* 0x0000004c5018723c */ /* 0x040ff00000001818 */
[-C--:B------:R-:W-:Y:S08]  /*5b10*/  HMMA.16816.F32 R28, R80, R78.reuse, R28 ;  /* 0x0000004e501c723c */ /* 0x080ff0000000181c */
[C---:B------:R-:W-:Y:S01]  /*5b20*/  HMMA.16816.F32 R32, R72.reuse, R78, R32 ;  /* 0x0000004e4820723c */ /* 0x040fe20000001820 */
[----:B------:R-:W5:Y:S07]  /*5b30*/  LDSM.16.MT88.4 R76, [R0+0xb000] ;  /* 0x00b00000004c783b */ /* 0x000f6e0000004200 */
[-C--:B-1----:R-:W-:Y:S08]  /*5b40*/  HMMA.16816.F32 R36, R72, R84.reuse, R36 ;  /* 0x000000544824723c */ /* 0x082ff00000001824 */
[C---:B------:R-:W-:Y:S08]  /*5b50*/  HMMA.16816.F32 R40, R80.reuse, R84, R40 ;  /* 0x000000545028723c */ /* 0x040ff00000001828 */
[-C--:B------:R-:W-:Y:S08]  /*5b60*/  HMMA.16816.F32 R44, R80, R86.reuse, R44 ;  /* 0x00000056502c723c */ /* 0x080ff0000000182c */
[C---:B------:R-:W-:Y:S01]  /*5b70*/  HMMA.16816.F32 R48, R72.reuse, R86, R48 ;  /* 0x000000564830723c */ /* 0x040fe20000001830 */
[----:B------:R-:W1:Y:S01]  /*5b80*/  LDSM.16.MT88.4 R84, [R3+0x15800] ;  /* 0x015800000354783b */ /* 0x000e620000004200 */
[----:B------:R-:W-:Y:S06]  /*5b90*/  BAR.SYNC.DEFER_BLOCKING 0x0 ;  /* 0x0000000000007b1d */ /* 0x000fec0000010000 */
[-C--:B--2---:R-:W-:Y:S08]  /*5ba0*/  HMMA.16816.F32 R52, R72, R8.reuse, R52 ;  /* 0x000000084834723c */ /* 0x084ff00000001834 */
[C---:B------:R-:W-:Y:S08]  /*5bb0*/  HMMA.16816.F32 R56, R80.reuse, R8, R56 ;  /* 0x000000085038723c */ /* 0x040ff00000001838 */
[-C--:B------:R-:W-:Y:S08]  /*5bc0*/  HMMA.16816.F32 R60, R80, R10.reuse, R60 ;  /* 0x0000000a503c723c */ /* 0x080ff0000000183c */
[----:B------:R-:W-:Y:S08]  /*5bd0*/  HMMA.16816.F32 R64, R72, R10, R64 ;  /* 0x0000000a4840723c */ /* 0x000ff00000001840 */
[-C--:B---3--:R-:W-:Y:S08]  /*5be0*/  HMMA.16816.F32 R20, R4, R12.reuse, R20 ;  /* 0x0000000c0414723c */ /* 0x088ff00000001814 */
[C---:B------:R-:W-:Y:S08]  /*5bf0*/  HMMA.16816.F32 R24, R16.reuse, R12, R24 ;  /* 0x0000000c1018723c */ /* 0x040ff00000001818 */
[-C--:B------:R-:W-:Y:S08]  /*5c00*/  HMMA.16816.F32 R28, R16, R14.reuse, R28 ;  /* 0x0000000e101c723c */ /* 0x080ff0000000181c */
[C---:B------:R-:W-:Y:S08]  /*5c10*/  HMMA.16816.F32 R32, R4.reuse, R14, R32 ;  /* 0x0000000e0420723c */ /* 0x040ff00000001820 */
[-C--:B----4-:R-:W-:Y:S08]  /*5c20*/  HMMA.16816.F32 R36, R4, R68.reuse, R36 ;  /* 0x000000440424723c */ /* 0x090ff00000001824 */
[C---:B------:R-:W-:Y:S08]  /*5c30*/  HMMA.16816.F32 R40, R16.reuse, R68, R40 ;  /* 0x000000441028723c */ /* 0x040ff00000001828 */
[-C--:B------:R-:W-:Y:S08]  /*5c40*/  HMMA.16816.F32 R44, R16, R70.reuse, R44 ;  /* 0x00000046102c723c */ /* 0x080ff0000000182c */
[C---:B------:R-:W-:Y:S08]  /*5c50*/  HMMA.16816.F32 R48, R4.reuse, R70, R48 ;  /* 0x000000460430723c */ /* 0x040ff00000001830 */
[-C--:B-----5:R-:W-:Y:S08]  /*5c60*/  HMMA.16816.F32 R52, R4, R76.reuse, R52 ;  /* 0x0000004c0434723c */ /* 0x0a0ff00000001834 */
[C---:B------:R-:W-:Y:S08]  /*5c70*/  HMMA.16816.F32 R56, R16.reuse, R76, R56 ;  /* 0x0000004c1038723c */ /* 0x040ff00000001838 */
[-C--:B------:R-:W-:Y:S08]  /*5c80*/  HMMA.16816.F32 R60, R16, R78.reuse, R60 ;  /* 0x0000004e103c723c */ /* 0x080ff0000000183c */
[----:B------:R-:W-:Y:S08]  /*5c90*/  HMMA.16816.F32 R64, R4, R78, R64 ;  /* 0x0000004e0440723c */ /* 0x000ff00000001840 */
[-C--:B-1----:R-:W-:Y:S08]  /*5ca0*/  HMMA.16816.F32 R20, R84, R88.reuse, R20 ;  /* 0x000000585414723c */ /* 0x082ff00000001814 */
        /* <DEDUP_REMOVED lines=13> */
[----:B------:R-:W1:Y:S01]  /*5d80*/  S2R R249, SR_TID.X ;  /* 0x0000000000f97919 */ /* 0x000e620000002100 */
[----:B------:R-:W-:Y:S01]  /*5d90*/  IADD3 R6, P0, PT, RZ, -UR36, RZ ;  /* 0x80000024ff067c10 */ /* 0x000fe2000ff1e0ff */
[----:B------:R-:W-:Y:S01]  /*5da0*/  IMAD.U32 R8, RZ, RZ, UR18 ;  /* 0x00000012ff087e24 */ /* 0x000fe2000f8e00ff */
[----:B------:R-:W2:Y:S01]  /*5db0*/  LDL.LU R250, [R1+0x3c] ;  /* 0x00003c0001fa7983 */ /* 0x000ea20000300800 */
[----:B------:R-:W-:Y:S02]  /*5dc0*/  IMAD.U32 R12, RZ, RZ, UR18 ;  /* 0x00000012ff0c7e24 */ /* 0x000fe4000f8e00ff */
[----:B------:R-:W-:Y:S02]  /*5dd0*/  IMAD.X R5, RZ, RZ, ~UR15, P0 ;  /* 0x8000000fff057e24 */ /* 0x000fe400080e06ff */
[----:B------:R-:W-:Y:S02]  /*5de0*/  IMAD.U32 R11, RZ, RZ, UR18 ;  /* 0x00000012ff0b7e24 */ /* 0x000fe4000f8e00ff */
[----:B------:R-:W-:Y:S01]  /*5df0*/  IMAD.U32 R10, RZ, RZ, UR22 ;  /* 0x00000016ff0a7e24 */ /* 0x000fe2000f8e00ff */
[----:B------:R-:W-:Y:S04]  /*5e00*/  SHF.R.S64 R6, R6, 0x1f, R5 ;  /* 0x0000001f06067819 */ /* 0x000fe80000001005 */
[----:B--2---:R-:W-:Y:S01]  /*5e10*/  IADD3 R250, P0, PT, R6, R250, RZ ;  /* 0x000000fa06fa7210 */ /* 0x004fe20007f1e0ff */
[----:B-1----:R-:W-:Y:S02]  /*5e20*/  IMAD.SHL.U32 R9, R249, 0x8, RZ ;  /* 0x00000008f9097824 */ /* 0x002fe400078e00ff */
[----:B------:R-:W2:Y:S03]  /*5e30*/  LDL.LU R249, [R1+0x38] ;  /* 0x0000380001f97983 */ /* 0x000ea60000300800 */
[C---:B------:R-:W-:Y:S01]  /*5e40*/  LOP3.LUT R251, R9.reuse, 0x38, RZ, 0xc0, !PT ;  /* 0x0000003809fb7812 */ /* 0x040fe200078ec0ff */
[----:B------:R1:W-:Y:S01]  /*5e50*/  STL [R1+0x3c], R250 ;  /* 0x00003cfa01007387 */ /* 0x0003e20000100800 */
[----:B------:R-:W-:Y:S02]  /*5e60*/  LOP3.LUT R4, R9, 0x1f8, RZ, 0xc0, !PT ;  /* 0x000001f809047812 */ /* 0x000fe400078ec0ff */
[C---:B------:R-:W-:Y:S02]  /*5e70*/  ISETP.GE.AND P6, PT, R251.reuse, UR8, PT ;  /* 0x00000008fb007c0c */ /* 0x040fe4000bfc6270 */
[----:B------:R-:W-:Y:S02]  /*5e80*/  LOP3.LUT R4, R4, 0x38, R248, 0x78, !PT ;  /* 0x0000003804047812 */ /* 0x000fe400078e78f8 */
[C---:B------:R-:W-:Y:S02]  /*5e90*/  LOP3.LUT R7, R251.reuse, 0x40, RZ, 0xfc, !PT ;  /* 0x00000040fb077812 */ /* 0x040fe400078efcff */
[----:B------:R-:W-:Y:S02]  /*5ea0*/  LOP3.LUT R6, R251, 0x80, RZ, 0xfc, !PT ;  /* 0x00000080fb067812 */ /* 0x000fe400078efcff */
[----:B------:R-:W-:Y:S02]  /*5eb0*/  LOP3.LUT R4, R4, 0x1e00, R9, 0xf8, !PT ;  /* 0x00001e0004047812 */ /* 0x000fe400078ef809 */
[----:B------:R-:W-:Y:S02]  /*5ec0*/  ISETP.GE.AND P5, PT, R7, UR8, PT ;  /* 0x0000000807007c0c */ /* 0x000fe4000bfa6270 */
[----:B------:R-:W-:Y:S01]  /*5ed0*/  ISETP.GE.AND P4, PT, R6, UR8, PT ;  /* 0x0000000806007c0c */ /* 0x000fe2000bf86270 */
[--C-:B------:R-:W-:Y:S01]  /*5ee0*/  @!P6 IMAD.MOV.U32 R6, RZ, RZ, R250.reuse ;  /* 0x000000ffff06e224 */ /* 0x100fe200078e00fa */
[----:B------:R-:W-:Y:S02]  /*5ef0*/  LEA R4, R4, UR4, 0x1 ;  /* 0x0000000404047c11 */ /* 0x000fe4000f8e08ff */
[----:B--2---:R-:W-:Y:S01]  /*5f00*/  LEA.HI.X.SX32 R249, R5, R249, 0x1, P0 ;  /* 0x000000f905f97211 */ /* 0x004fe200000f0eff */
[----:B------:R-:W-:Y:S04]  /*5f10*/  IMAD.U32 R5, RZ, RZ, UR22 ;  /* 0x00000016ff057e24 */ /* 0x000fe8000f8e00ff */
[----:B------:R1:W-:Y:S01]  /*5f20*/  STL [R1+0x38], R249 ;  /* 0x000038f901007387 */ /* 0x0003e20000100800 */
[--C-:B------:R-:W-:Y:S02]  /*5f30*/  @!P6 IMAD.MOV.U32 R7, RZ, RZ, R249.reuse ;  /* 0x000000ffff07e224 */ /* 0x100fe400078e00f9 */
[----:B------:R-:W-:Y:S03]  /*5f40*/  @!P5 IMAD.MOV.U32 R9, RZ, RZ, R249 ;  /* 0x000000ffff09d224 */ /* 0x000fe600078e00f9 */
[----:B------:R-:W-:Y:S01]  /*5f50*/  @!PT LDS RZ, [RZ] ;  /* 0x00000000fffff984 */ /* 0x000fe20000000800 */
[----:B------:R-:W-:Y:S01]  /*5f60*/  @!PT LDS RZ, [RZ] ;  /* 0x00000000fffff984 */ /* 0x000fe20000000800 */
[----:B------:R-:W-:Y:S01]  /*5f70*/  @!PT LDS RZ, [RZ] ;  /* 0x00000000fffff984 */ /* 0x000fe20000000800 */
[----:B------:R2:W-:Y:S04]  /*5f80*/  @!P6 LDGSTS.E.BYPASS.LTC128B.128 [R4+0x6000], desc[UR38][R6.64] ;  /* 0x060000000604efae */ /* 0x0005e8000b981a26 */
[----:B------:R1:W-:Y:S01]  /*5f90*/  @P6 STS.128 [R4+0x6000], RZ ;  /* 0x006000ff04006388 */ /* 0x0003e20000000c00 */
[-C--:B--2---:R-:W-:Y:S01]  /*5fa0*/  @!P6 LEA R6, P0, R8, R250.reuse, 0x1 ;  /* 0x000000fa0806e211 */ /* 0x084fe200078008ff */
[--C-:B------:R-:W-:Y:S02]  /*5fb0*/  @!P5 IMAD.MOV.U32 R8, RZ, RZ, R250.reuse ;  /* 0x000000ffff08d224 */ /* 0x100fe400078e00fa */
[----:B------:R-:W-:Y:S03]  /*5fc0*/  IMAD.U32 R7, RZ, RZ, UR18 ;  /* 0x00000012ff077e24 */ /* 0x000fe6000f8e00ff */
[----:B------:R-:W-:Y:S01]  /*5fd0*/  @!PT LDS RZ, [RZ] ;  /* 0x00000000fffff984 */ /* 0x000fe20000000800 */
[----:B------:R-:W-:Y:S01]  /*5fe0*/  @!PT LDS RZ, [RZ] ;  /* 0x00000000fffff984 */ /* 0x000fe20000000800 */
[----:B------:R-:W-:Y:S01]  /*5ff0*/  @!PT LDS RZ, [RZ] ;  /* 0x00000000fffff984 */ /* 0x000fe20000000800 */
[----:B------:R2:W-:Y:S02]  /*6000*/  @!P5 LDGSTS.E.BYPASS.LTC128B.128 [R4+0x8000], desc[UR38][R8.64+0x80] ;  /* 0x080000800804dfae */ /* 0x0005e4000b981a26 */
[-C--:B------:R-:W-:Y:S02]  /*6010*/  @!P6 LEA.HI.X R7, R7, R249.reuse, R5, 0x1, P0 ;  /* 0x000000f90707e211 */ /* 0x080fe400000f0c05 */
        /* <DEDUP_REMOVED lines=13> */
[----:B--2---:R-:W-:Y:S01]  /*60f0*/  IMAD.U32 R9, RZ, RZ, UR18 ;  /* 0x00000012ff097e24 */ /* 0x004fe2000f8e00ff */
[-C--:B------:R-:W-:Y:S04]  /*6100*/  @!P5 LEA R8, P3, R12, R250.reuse, 0x1 ;  /* 0x000000fa0c08d211 */ /* 0x080fe800078608ff */
[----:B---3--:R-:W-:Y:S01]  /*6110*/  @!P4 LEA R6, P0, R9, R250, 0x1 ;  /* 0x000000fa0906c211 */ /* 0x008fe200078008ff */
[----:B------:R-:W-:Y:S01]  /*6120*/  IMAD.U32 R7, RZ, RZ, UR18 ;  /* 0x00000012ff077e24 */ /* 0x000fe2000f8e00ff */
[-C--:B------:R-:W-:Y:S04]  /*6130*/  @!P5 LEA.HI.X R9, R11, R249.reuse, R10, 0x1, P3 ;  /* 0x000000f90b09d211 */ /* 0x080fe800018f0c0a */
[----:B------:R-:W-:Y:S01]  /*6140*/  @!P4 LEA.HI.X R7, R7, R249, R5, 0x1, P0 ;  /* 0x000000f90707c211 */ /* 0x000fe200000f0c05 */
        /* <DEDUP_REMOVED lines=11> */
.L_x_156:
        /* <DEDUP_REMOVED lines=9> */
[----:B------:R3:W-:Y:S04]  /*6290*/  STL.64 [R1+0xc8], R40 ;  /* 0x0000c82801007387 */ /* 0x0007e80000100a00 */
[----:B------:R-:W-:Y:S04]  /*62a0*/  STL.64 [R1+0xc0], R38 ;  /* 0x0000c02601007387 */ /* 0x000fe80000100a00 */
[----:B------:R-:W-:Y:S04]  /*62b0*/  STL.64 [R1+0xb8], R36 ;  /* 0x0000b82401007387 */ /* 0x000fe80000100a00 */
[----:B------:R-:W-:Y:S04]  /*62c0*/  LDSM.16.MT88.4 R36, [R0+0x11800] ;  /* 0x011800000024783b */ /* 0x000fe80000004200 */
[----:B------:R-:W-:Y:S01]  /*62d0*/  STL.64 [R1+0xb0], R34 ;  /* 0x0000b02201007387 */ /* 0x000fe20000100a00 */
[-C--:B-1----:R-:W-:Y:S03]  /*62e0*/  HMMA.16816.F32 R4, R96, R16.reuse, RZ ;  /* 0x000000106004723c */ /* 0x082fe600000018ff */
[----:B------:R-:W-:Y:S01]  /*62f0*/  STL.64 [R1+0xa8], R32 ;  /* 0x0000a82001007387 */ /* 0x000fe20000100a00 */
[----:B--2---:R-:W-:Y:S03]  /*6300*/  IMAD.MOV.U32 R43, RZ, RZ, 0x20 ;  /* 0x00000020ff2b7424 */ /* 0x004fe600078e00ff */
[----:B------:R-:W-:Y:S01]  /*6310*/  STL.64 [R1+0xa0], R30 ;  /* 0x0000a01e01007387 */ /* 0x000fe20000100a00 */
[C---:B------:R-:W-:Y:S03]  /*6320*/  HMMA.16816.F32 R8, R92.reuse, R16, RZ ;  /* 0x000000105c08723c */ /* 0x040fe600000018ff */
[----:B------:R-:W-:Y:S01]  /*6330*/  STL.64 [R1+0x98], R28 ;  /* 0x0000981c01007387 */ /* 0x000fe20000100a00 */
[----:B------:R-:W-:Y:S03]  /*6340*/  SEL R43, R43, 0xffffffe0, !P0 ;  /* 0xffffffe02b2b7807 */ /* 0x000fe60004000000 */
[----:B------:R-:W-:Y:S01]  /*6350*/  LDSM.16.MT88.4 R28, [R0+0xc800] ;  /* 0x00c80000001c783b */ /* 0x000fe20000004200 */
[-C--:B------:R-:W-:Y:S03]  /*6360*/  HMMA.16816.F32 R12, R92, R18.reuse, RZ ;  /* 0x000000125c0c723c */ /* 0x080fe600000018ff */
[----:B------:R-:W-:Y:S04]  /*6370*/  STL.64 [R1+0x90], R26 ;  /* 0x0000901a01007387 */ /* 0x000fe80000100a00 */
[----:B------:R-:W-:Y:S01]  /*6380*/  STL.64 [R1+0x88], R24 ;  /* 0x0000881801007387 */ /* 0x000fe20000100a00 */
[C---:B------:R-:W-:Y:S03]  /*6390*/  HMMA.16816.F32 R16, R96.reuse, R18, RZ ;  /* 0x000000126010723c */ /* 0x040fe600000018ff */
[----:B------:R-:W-:Y:S04]  /*63a0*/  LDSM.16.MT88.4 R24, [R0+0xe800] ;  /* 0x00e800000018783b */ /* 0x000fe80000004200 */
[----:B------:R-:W-:Y:S01]  /*63b0*/  STL.64 [R1+0x80], R22 ;  /* 0x0000801601007387 */ /* 0x000fe20000100a00 */
[-C--:B---3--:R-:W-:Y:S03]  /*63c0*/  HMMA.16816.F32 R68, R96, R80.reuse, RZ ;  /* 0x000000506044723c */ /* 0x088fe600000018ff */
[----:B------:R-:W-:Y:S01]  /*63d0*/  STL.64 [R1+0x78], R20 ;  /* 0x0000781401007387 */ /* 0x000fe20000100a00 */
[----:B------:R-:W1:Y:S04]  /*63e0*/  S2R R40, SR_TID.X ;  /* 0x0000000000287919 */ /* 0x000e680000002100 */
[C---:B------:R-:W-:Y:S08]  /*63f0*/  HMMA.16816.F32 R72, R92.reuse, R80, RZ ;  /* 0x000000505c48723c */ /* 0x040ff000000018ff */
[-C--:B------:R-:W-:Y:S08]  /*6400*/  HMMA.16816.F32 R76, R92, R82.reuse, RZ ;  /* 0x000000525c4c723c */ /* 0x080ff000000018ff */
[C---:B------:R-:W-:Y:S08]  /*6410*/  HMMA.16816.F32 R80, R96.reuse, R82, RZ ;  /* 0x000000526050723c */ /* 0x040ff000000018ff */
[-C--:B----4-:R-:W-:Y:S08]  /*6420*/  HMMA.16816.F32 R84, R96, R244.reuse, RZ ;  /* 0x000000f46054723c */ /* 0x090ff000000018ff */
[C---:B------:R-:W-:Y:S02]  /*6430*/  HMMA.16816.F32 R88, R92.reuse, R244, RZ ;  /* 0x000000f45c58723c */ /* 0x040fe400000018ff */
[C---:B------:R-:W-:Y:S05]  /*6440*/  IMAD.IADD R244, R43.reuse, 0x1, R2 ;  /* 0x000000012bf47824 */ /* 0x040fea00078e0202 */
[----:B------:R-:W2:Y:S01]  /*6450*/  LDSM.16.M88.4 R248, [R244+0x12000] ;  /* 0x01200000f4f8783b */ /* 0x000ea20000000200 */
[-C--:B------:R-:W-:Y:S03]  /*6460*/  HMMA.16816.F32 R92, R92, R246.reuse, RZ ;  /* 0x000000f65c5c723c */ /* 0x080fe600000018ff */
[----:B------:R-:W3:Y:S05]  /*6470*/  LDSM.16.M88.4 R20, [R244+0x13000] ;  /* 0x01300000f414783b */ /* 0x000eea0000000200 */
[----:B------:R-:W-:Y:S01]  /*6480*/  HMMA.16816.F32 R96, R96, R246, RZ ;  /* 0x000000f66060723c */ /* 0x000fe200000018ff */
[----:B------:R-:W4:Y:S07]  /*6490*/  LDSM.16.MT88.4 R244, [R0+0x10800] ;  /* 0x0108000000f4783b */ /* 0x000f2e0000004200 */
[-C--:B--2---:R-:W-:Y:S08]  /*64a0*/  HMMA.16816.F32 R4, R248, R28.reuse, R4 ;  /* 0x0000001cf804723c */ /* 0x084ff00000001804 */
[C---:B---3--:R-:W-:Y:S08]  /*64b0*/  HMMA.16816.F32 R8, R20.reuse, R28, R8 ;  /* 0x0000001c1408723c */ /* 0x048ff00000001808 */
[-C--:B------:R-:W-:Y:S08]  /*64c0*/  HMMA.16816.F32 R12, R20, R30.reuse, R12 ;  /* 0x0000001e140c723c */ /* 0x080ff0000000180c */
[C---:B------:R-:W-:Y:S01]  /*64d0*/  HMMA.16816.F32 R16, R248.reuse, R30, R16 ;  /* 0x0000001ef810723c */ /* 0x040fe20000001810 */
[----:B------:R-:W-:Y:S07]  /*64e0*/  LDSM.16.MT88.4 R28, [R0+0xd000] ;  /* 0x00d00000001c783b */ /* 0x000fee0000004200 */
[-C--:B------:R-:W-:Y:S08]  /*64f0*/  HMMA.16816.F32 R68, R248, R24.reuse, R68 ;  /* 0x00000018f844723c */ /* 0x080ff00000001844 */
[C---:B------:R-:W-:Y:S08]  /*6500*/  HMMA.16816.F32 R72, R20.reuse, R24, R72 ;  /* 0x000000181448723c */ /* 0x040ff00000001848 */
[-C--:B------:R-:W-:Y:S08]  /*6510*/  HMMA.16816.F32 R76, R20, R26.reuse, R76 ;  /* 0x0000001a144c723c */ /* 0x080ff0000000184c */
[C---:B------:R-:W-:Y:S08]  /*6520*/  HMMA.16816.F32 R80, R248.reuse, R26, R80 ;  /* 0x0000001af850723c */ /* 0x040ff00000001850 */
[-C--:B----4-:R-:W-:Y:S08]  /*6530*/  HMMA.16816.F32 R84, R248, R244.reuse, R84 ;  /* 0x000000f4f854723c */ /* 0x090ff00000001854 */
[C---:B------:R-:W-:Y:S04]  /*6540*/  HMMA.16816.F32 R88, R20.reuse, R244, R88 ;  /* 0x000000f41458723c */ /* 0x040fe80000001858 */
[C---:B------:R-:W-:Y:S02]  /*6550*/  VIADD R244, R2.reuse, 0x12000 ;  /* 0x0001200002f47836 */ /* 0x040fe40000000000 */
[----:B------:R-:W-:Y:S02]  /*6560*/  VIADD R2, R2, 0x12040 ;  /* 0x0001204002027836 */ /* 0x000fe40000000000 */
[-C--:B------:R-:W-:Y:S01]  /*6570*/  HMMA.16816.F32 R92, R20, R246.reuse, R92 ;  /* 0x000000f6145c723c */ /* 0x080fe2000000185c */
[----:B------:R-:W2:Y:S01]  /*6580*/  LDL.LU.64 R22, [R1+0x28] ;  /* 0x0000280001167983 */ /* 0x000ea20000300a00 */
[----:B------:R-:W3:Y:S01]  /*6590*/  LDC R20, c[0x0][0x44c] ;  /* 0x00011300ff147b82 */ /* 0x000ee20000000800 */
[----:B------:R-:W-:Y:S02]  /*65a0*/  @P1 VIADD R2, R244, 0xffffffc0 ;  /* 0xffffffc0f4021836 */ /* 0x000fe40000000000 */
[----:B------:R-:W4:Y:S03]  /*65b0*/  LDL R41, [R1+0x44] ;  /* 0x0000440001297983 */ /* 0x000f260000100800 */
[----:B------:R-:W-:Y:S01]  /*65c0*/  HMMA.16816.F32 R96, R248, R246, R96 ;  /* 0x000000f6f860723c */ /* 0x000fe20000001860 */
[----:B------:R-:W1:Y:S04]  /*65d0*/  LDSM.16.M88.4 R32, [R2] ;  /* 0x000000000220783b */ /* 0x000e680000000200 */
[----:B------:R1:W3:Y:S04]  /*65e0*/  LDSM.16.M88.4 R24, [R2+0x1000] ;  /* 0x001000000218783b */ /* 0x0002e80000000200 */
[----:B------:R-:W3:Y:S04]  /*65f0*/  LDSM.16.MT88.4 R244, [R0+0xf000] ;  /* 0x00f0000000f4783b */ /* 0x000ee80000004200 */
[----:B------:R-:W3:Y:S01]  /*6600*/  LDSM.16.MT88.4 R248, [R0+0x11000] ;  /* 0x0110000000f8783b */ /* 0x000ee20000004200 */
[----:B-1----:R-:W-:Y:S01]  /*6610*/  IMAD.IADD R2, R43, 0x1, R2 ;  /* 0x000000012b027824 */ /* 0x002fe200078e0202 */
[-C--:B------:R-:W-:Y:S08]  /*6620*/  HMMA.16816.F32 R4, R32, R28.reuse, R4 ;  /* 0x0000001c2004723c */ /* 0x080ff00000001804 */
[C---:B---3--:R-:W-:Y:S08]  /*6630*/  HMMA.16816.F32 R8, R24.reuse, R28, R8 ;  /* 0x0000001c1808723c */ /* 0x048ff00000001808 */
        /* <DEDUP_REMOVED lines=28> */
[--C-:B------:R-:W-:Y:S02]  /*6800*/  SHF.R.U32.HI R24, RZ, 0x1, R40.reuse ;  /* 0x00000001ff187819 */ /* 0x100fe40000011628 */
[----:B------:R-:W-:Y:S03]  /*6810*/  SHF.R.U32.HI R40, RZ, 0x2, R40 ;  /* 0x00000002ff287819 */ /* 0x000fe60000011628 */
        /* <DEDUP_REMOVED lines=17> */
[----:B------:R-:W-:Y:S03]  /*6930*/  @P3 STL [R1+0x44], R41 ;  /* 0x0000442901003387 */ /* 0x000fe60000100800 */
[C---:B------:R-:W-:Y:S02]  /*6940*/  LEA.HI.X.SX32 R33, R2.reuse, R35, 0x5, P0 ;  /* 0x0000002302217211 */ /* 0x040fe400000f2eff */
[C---:B------:R-:W-:Y:S04]  /*6950*/  LEA R30, P0, R2.reuse, R32, 0x5 ;  /* 0x00000020021e7211 */ /* 0x040fe800078028ff */
        /* <DEDUP_REMOVED lines=126> */
[C---:B--2---:R-:W-:Y:S01]  /*7140*/  LEA R4, P0, R2.reuse, R6, 0x5 ;  /* 0x0000000602047211 */ /* 0x044fe200078028ff */
[----:B------:R-:W-:Y:S03]  /*7150*/  LDSM.16.MT88.4 R8, [R0] ;  /* 0x000000000008783b */ /* 0x000fe60000004200 */
[C---:B------:R-:W-:Y:S01]  /*7160*/  LEA.HI.X.SX32 R5, R2.reuse, R7, 0x5, P0 ;  /* 0x0000000702057211 */ /* 0x040fe200000f2eff */
[----:B------:R-:W-:Y:S01]  /*7170*/  REDG.E.ADD.F32.FTZ.RN.STRONG.GPU desc[UR38][R6.64+0x280], R93 ;  /* 0x0002805d060079a6 */ /* 0x000fe2000c12f326 */
[C---:B---3--:R-:W-:Y:S03]  /*7180*/  LEA R14, P0, R2.reuse, R4, 0x5 ;  /* 0x00000004020e7211 */ /* 0x048fe600078028ff */
[----:B------:R-:W-:Y:S01]  /*7190*/  REDG.E.ADD.F32.FTZ.RN.STRONG.GPU desc[UR38][R4.64+0x280], R94 ;  /* 0x0002805e040079a6 */ /* 0x000fe2000c12f326 */
[----:B------:R-:W-:Y:S03]  /*71a0*/  LEA.HI.X.SX32 R15, R2, R5, 0x5, P0 ;  /* 0x00000005020f7211 */ /* 0x000fe600000f2eff */
[----:B------:R-:W2:Y:S04]  /*71b0*/  LDSM.16.MT88.4 R4, [R3+0x12000] ;  /* 0x012000000304783b */ /* 0x000ea80000004200 */
[----:B------:R-:W-:Y:S04]  /*71c0*/  REDG.E.ADD.F32.FTZ.RN.STRONG.GPU desc[UR38][R14.64+0x280], R95 ;  /* 0x0002805f0e0079a6 */ /* 0x000fe8000c12f326 */
[----:B------:R-:W-:Y:S01]  /*71d0*/  LDSM.16.MT88.4 R88, [R0+0x1800] ;  /* 0x001800000058783b */ /* 0x000fe20000004200 */
[C---:B----4-:R-:W-:Y:S03]  /*71e0*/  VIADD R92, R3.reuse, 0x40 ;  /* 0x00000040035c7836 */ /* 0x050fe60000000000 */
[----:B------:R-:W-:Y:S01]  /*71f0*/  LDSM.16.MT88.4 R96, [R0+0x5800] ;  /* 0x005800000060783b */ /* 0x000fe20000004200 */
[----:B------:R-:W-:Y:S03]  /*7200*/  @P1 VIADD R92, R3, 0xffffffc0 ;  /* 0xffffffc0035c1836 */ /* 0x000fe60000000000 */
[----:B------:R1:W5:Y:S04]  /*7210*/  LDL.LU.64 R34, [R1+0xb0] ;  /* 0x0000b00001227983 */ /* 0x0003680000300a00 */
[----:B------:R-:W3:Y:S04]  /*7220*/  LDSM.16.MT88.4 R12, [R92+0x12000] ;  /* 0x012000005c0c783b */ /* 0x000ee80000004200 */
[----:B------:R-:W4:Y:S04]  /*7230*/  LDSM.16.MT88.4 R80, [R92+0x12800] ;  /* 0x012800005c50783b */ /* 0x000f280000004200 */
[----:B------:R1:W5:Y:S04]  /*7240*/  LDL.LU.64 R32, [R1+0xa8] ;  /* 0x0000a80001207983 */ /* 0x0003680000300a00 */
[----:B------:R1:W5:Y:S04]  /*7250*/  LDL.LU.64 R30, [R1+0xa0] ;  /* 0x0000a000011e7983 */ /* 0x0003680000300a00 */
[----:B------:R1:W5:Y:S01]  /*7260*/  LDL.LU.64 R28, [R1+0x98] ;  /* 0x00009800011c7983 */ /* 0x0003620000300a00 */
[-C--:B--2---:R-:W-:Y:S03]  /*7270*/  HMMA.16816.F32 R100, R4, R8.reuse, R100 ;  /* 0x000000080464723c */ /* 0x084fe60000001864 */
[----:B------:R1:W5:Y:S04]  /*7280*/  LDL.LU.64 R26, [R1+0x90] ;  /* 0x00009000011a7983 */ /* 0x0003680000300a00 */
[----:B------:R1:W5:Y:S04]  /*7290*/  LDL.LU.64 R24, [R1+0x88] ;  /* 0x0000880001187983 */ /* 0x0003680000300a00 */
[----:B------:R1:W5:Y:S04]  /*72a0*/  LDL.LU.64 R22, [R1+0x80] ;  /* 0x0000800001167983 */ /* 0x0003680000300a00 */
[----:B------:R1:W5:Y:S01]  /*72b0*/  LDL.LU.64 R20, [R1+0x78] ;  /* 0x0000780001147983 */ /* 0x0003620000300a00 */
[----:B------:R-:W2:Y:S01]  /*72c0*/  S2R R249, SR_TID.X ;  /* 0x0000000000f97919 */ /* 0x000ea20000002100 */
[C---:B---3--:R-:W-:Y:S08]  /*72d0*/  HMMA.16816.F32 R104, R12.reuse, R8, R104 ;  /* 0x000000080c68723c */ /* 0x048ff00000001868 */
[-C--:B------:R-:W-:Y:S08]  /*72e0*/  HMMA.16816.F32 R108, R12, R10.reuse, R108 ;  /* 0x0000000a0c6c723c */ /* 0x080ff0000000186c */
[C---:B------:R-:W-:Y:S01]  /*72f0*/  HMMA.16816.F32 R112, R4.reuse, R10, R112 ;  /* 0x0000000a0470723c */ /* 0x040fe20000001870 */
[----:B------:R-:W3:Y:S07]  /*7300*/  LDSM.16.MT88.4 R8, [R0+0x4800] ;  /* 0x004800000008783b */ /* 0x000eee0000004200 */
[-C--:B------:R-:W-:Y:S03]  /*7310*/  HMMA.16816.F32 R116, R4, R16.reuse, R116 ;  /* 0x000000100474723c */ /* 0x080fe60000001874 */
[----:B--2---:R-:W-:Y:S05]  /*7320*/  IMAD.SHL.U32 R250, R249, 0x8, RZ ;  /* 0x00000008f9fa7824 */ /* 0x004fea00078e00ff */
[C---:B------:R-:W-:Y:S04]  /*7330*/  HMMA.16816.F32 R120, R12.reuse, R16, R120 ;  /* 0x000000100c78723c */ /* 0x040fe80000001878 */
[----:B------:R-:W-:Y:S04]  /*7340*/  LOP3.LUT R251, R250, 0x38, RZ, 0xc0, !PT ;  /* 0x00000038fafb7812 */ /* 0x000fe800078ec0ff */
        /* <DEDUP_REMOVED lines=9> */
[----:B------:R-:W2:Y:S04]  /*73e0*/  LDSM.16.MT88.4 R4, [R3+0x13000] ;  /* 0x013000000304783b */ /* 0x000ea80000004200 */
        /* <DEDUP_REMOVED lines=11> */
[-C--:B---3--:R-:W-:Y:S08]  /*74a0*/  HMMA.16816.F32 R132, R72, R8.reuse, R132 ;  /* 0x000000084884723c */ /* 0x088ff00000001884 */
[C---:B------:R-:W-:Y:S08]  /*74b0*/  HMMA.16816.F32 R136, R80.reuse, R8, R136 ;  /* 0x000000085088723c */ /* 0x040ff00000001888 */
[-C--:B------:R-:W-:Y:S01]  /*74c0*/  HMMA.16816.F32 R140, R80, R10.reuse, R140 ;  /* 0x0000000a508c723c */ /* 0x080fe2000000188c */
[----:B------:R-:W3:Y:S07]  /*74d0*/  LDSM.16.MT88.4 R80, [R0+0x3800] ;  /* 0x003800000050783b */ /* 0x000eee0000004200 */
[----:B------:R-:W-:Y:S08]  /*74e0*/  HMMA.16816.F32 R144, R72, R10, R144 ;  /* 0x0000000a4890723c */ /* 0x000ff00000001890 */
[-C--:B--2---:R-:W-:Y:S08]  /*74f0*/  HMMA.16816.F32 R100, R4, R12.reuse, R100 ;  /* 0x0000000c0464723c */ /* 0x084ff00000001864 */
        /* <DEDUP_REMOVED lines=15> */
[-C--:B---3--:R-:W-:Y:S08]  /*75f0*/  HMMA.16816.F32 R116, R84, R80.reuse, R116 ;  /* 0x000000505474723c */ /* 0x088ff00000001874 */
        /* <DEDUP_REMOVED lines=9> */
[----:B------:R-:W2:Y:S01]  /*7690*/  LDL.LU R245, [R1+0x30] ;  /* 0x0000300001f57983 */ /* 0x000ea20000300800 */
[----:B------:R-:W1:Y:S01]  /*76a0*/  LDC R10, c[0x0][0x3b0] ;  /* 0x0000ec00ff0a7b82 */ /* 0x000e620000000800 */
[C---:B------:R-:W-:Y:S02]  /*76b0*/  ISETP.GE.AND P5, PT, R251.reuse, UR8, PT ;  /* 0x00000008fb007c0c */ /* 0x040fe4000bfa6270 */
[----:B------:R-:W3:Y:S05]  /*76c0*/  LDL.LU R244, [R1+0x34] ;  /* 0x0000340001f47983 */ /* 0x000eea0000300800 */
[----:B------:R-:W-:Y:S01]  /*76d0*/  BAR.SYNC.DEFER_BLOCKING 0x0 ;  /* 0x0000000000007b1d */ /* 0x000fe20000010000 */
[----:B------:R-:W-:Y:S02]  /*76e0*/  IADD3 R2, P0, PT, RZ, -UR37, RZ ;  /* 0x80000025ff027c10 */ /* 0x000fe4000ff1e0ff */
[----:B------:R-:W-:Y:S02]  /*76f0*/  LOP3.LUT R3, R251, 0x40, RZ, 0xfc, !PT ;  /* 0x00000040fb037812 */ /* 0x000fe400078efcff */
[----:B------:R-:W-:Y:S02]  /*7700*/  LOP3.LUT R0, R250, 0x1f8, RZ, 0xc0, !PT ;  /* 0x000001f8fa007812 */ /* 0x000fe400078ec0ff */
[----:B------:R-:W-:Y:S02]  /*7710*/  ISETP.GE.AND P4, PT, R3, UR8, PT ;  /* 0x0000000803007c0c */ /* 0x000fe4000bf86270 */
[----:B------:R-:W-:Y:S02]  /*7720*/  LOP3.LUT R0, R0, 0x38, R249, 0x78, !PT ;  /* 0x0000003800007812 */ /* 0x000fe400078e78f9 */
[----:B------:R-:W-:Y:S02]  /*7730*/  LOP3.LUT R5, R251, 0x80, RZ, 0xfc, !PT ;  /* 0x00000080fb057812 */ /* 0x000fe400078efcff */
[----:B------:R-:W-:Y:S02]  /*7740*/  LOP3.LUT R0, R0, 0x1e00, R250, 0xf8, !PT ;  /* 0x00001e0000007812 */ /* 0x000fe400078ef8fa */
[----:B------:R-:W-:Y:S02]  /*7750*/  ISETP.GE.AND P3, PT, R5, UR8, PT ;  /* 0x0000000805007c0c */ /* 0x000fe4000bf66270 */
[----:B------:R-:W-:Y:S01]  /*7760*/  LEA R0, R0, UR4, 0x1 ;  /* 0x0000000400007c11 */ /* 0x000fe2000f8e08ff */
[----:B-1----:R-:W-:Y:S04]  /*7770*/  IMAD.SHL.U32 R4, R10, 0x40, RZ ;  /* 0x000000400a047824 */ /* 0x002fe800078e00ff */
[----:B------:R-:W-:Y:S05]  /*7780*/  IMAD.X R4, RZ, RZ, ~R4, P0 ;  /* 0x000000ffff047224 */ /* 0x000fea00000e0e04 */
[----:B------:R-:W-:Y:S01]  /*7790*/  SHF.R.S64 R3, R2, 0x1f, R4 ;  /* 0x0000001f02037819 */ /* 0x000fe20000001004 */
[----:B------:R-:W1:Y:S01]  /*77a0*/  LDC R11, c[0x0][0x3b4] ;  /* 0x0000ed00ff0b7b82 */ /* 0x000e620000000800 */
[C---:B------:R-:W-:Y:S01]  /*77b0*/  LEA R2, P0, R10.reuse, RZ, 0x6 ;  /* 0x000000ff0a027211 */ /* 0x040fe200078030ff */
[----:B-1----:R-:W-:Y:S01]  /*77c0*/  IMAD.SHL.U32 R7, R11, 0x40, RZ ;  /* 0x000000400b077824 */ /* 0x002fe200078e00ff */
[----:B---3--:R-:W-:Y:S02]  /*77d0*/  IADD3 R244, P6, PT, R3, R244, RZ ;  /* 0x000000f403f47210 */ /* 0x008fe40007fde0ff */
[----:B------:R-:W-:Y:S02]  /*77e0*/  LEA.HI.X R3, R10, RZ, RZ, 0x6, P0 ;  /* 0x000000ff0a037211 */ /* 0x000fe400000f34ff */
[----:B--2---:R-:W-:Y:S01]  /*77f0*/  LEA.HI.X.SX32 R245, R4, R245, 0x1, P6 ;  /* 0x000000f504f57211 */ /* 0x004fe200030f0eff */
[----:B------:R1:W-:Y:S01]  /*7800*/  STL [R1+0x34], R244 ;  /* 0x000034f401007387 */ /* 0x0003e20000100800 */
[--C-:B------:R-:W-:Y:S01]  /*7810*/  @!P5 IMAD.MOV.U32 R4, RZ, RZ, R244.reuse ;  /* 0x000000ffff04d224 */ /* 0x100fe200078e00f4 */
[----:B------:R-:W-:Y:S01]  /*7820*/  @!P5 IADD3 R6, P0, PT, R244, R2, RZ ;  /* 0x00000002f406d210 */ /* 0x000fe20007f1e0ff */
[--C-:B------:R-:W-:Y:S01]  /*7830*/  @!P4 IMAD.MOV.U32 R8, RZ, RZ, R244.reuse ;  /* 0x000000ffff08c224 */ /* 0x100fe200078e00f4 */
[----:B------:R1:W-:Y:S01]  /*7840*/  STL [R1+0x30], R245 ;  /* 0x000030f501007387 */ /* 0x0003e20000100800 */
[----:B------:R-:W-:Y:S01]  /*7850*/  @!P5 IMAD.MOV.U32 R5, RZ, RZ, R245 ;  /* 0x000000ffff05d224 */ /* 0x000fe200078e00f5 */
[----:B------:R-:W-:Y:S01]  /*7860*/  @!P5 IADD3.X R7, PT, PT, R245, R3, R7, P0, !PT ;  /* 0x00000003f507d210 */ /* 0x000fe200007fe407 */
[----:B------:R-:W-:Y:S01]  /*7870*/  @!P4 IMAD.MOV.U32 R9, RZ, RZ, R245 ;  /* 0x000000ffff09c224 */ /* 0x000fe200078e00f5 */
[CC--:B------:R-:W-:Y:S02]  /*7880*/  @!P3 LEA R2, P0, R10.reuse, R244.reuse, 0x6 ;  /* 0x000000f40a02b211 */ /* 0x0c0fe400078030ff */
[----:B------:R-:W-:Y:S01]  /*7890*/  @!PT LDS RZ, [RZ] ;  /* 0x00000000fffff984 */ /* 0x000fe20000000800 */
[----:B------:R-:W-:Y:S01]  /*78a0*/  @!PT LDS RZ, [RZ] ;  /* 0x00000000fffff984 */ /* 0x000fe20000000800 */
[----:B------:R-:W-:Y:S01]  /*78b0*/  @!PT LDS RZ, [RZ] ;  /* 0x00000000fffff984 */ /* 0x000fe20000000800 */
[----:B------:R2:W-:Y:S02]  /*78c0*/  @!P5 LDGSTS.E.BYPASS.LTC128B.128 [R0], desc[UR38][R4.64] ;  /* 0x000000000400dfae */ /* 0x0005e4000b981a26 */
[CCC-:B------:R-:W-:Y:S02]  /*78d0*/  @!P3 LEA.HI.X R3, R10.reuse, R245.reuse, R11.reuse, 0x6, P0 ;  /* 0x000000f50a03b211 */ /* 0x1c0fe400000f340b */
[----:B------:R1:W-:Y:S04]  /*78e0*/  @P5 STS.128 [R0], RZ ;  /* 0x000000ff00005388 */ /* 0x0003e80000000c00 */
[----:B------:R-:W-:Y:S01]  /*78f0*/  @!PT LDS RZ, [RZ] ;  /* 0x00000000fffff984 */ /* 0x000fe20000000800 */
[----:B------:R-:W-:Y:S01]  /*7900*/  @!PT LDS RZ, [RZ] ;  /* 0x00000000fffff984 */ /* 0x000fe20000000800 */
[----:B------:R-:W-:Y:S01]  /*7910*/  @!PT LDS RZ, [RZ] ;  /* 0x00000000fffff984 */ /* 0x000fe20000000800 */
[----:B------:R3:W-:Y:S04]  /*7920*/  @!P4 LDGSTS.E.BYPASS.LTC128B.128 [R0+0x2000], desc[UR38][R8.64+0x80] ;  /* 0x020000800800cfae */ /* 0x0007e8000b981a26 */
        /* <DEDUP_REMOVED lines=26> */
.L_x_157:
[----:B-1----:R-:W2:Y:S02]  /*7ad0*/  LDL.LU R0, [R1+0x40] ;  /* 0x0000400001007983 */ /* 0x002ea40000300800 */
[----:B--2---:R-:W-:Y:S05]  /*7ae0*/  IADD3 R0, PT, PT, R0, -0x40, RZ ;  /* 0xffffffc000007810 */ /* 0x004fea0007ffe0ff */
[----:B------:R1:W-:Y:S01]  /*7af0*/  STL [R1+0x40], R0 ;  /* 0x0000400001007387 */ /* 0x0003e20000100800 */
[----:B------:R-:W-:Y:S05]  /*7b00*/  BRA.U UP1, `(.L_x_158) ;  /* 0xffffffc501307547 */ /* 0x000fea000b83ffff */
[----:B-1----:R-:W1:Y:S01]  /*7b10*/  S2R R0, SR_TID.X ;  /* 0x0000000000007919 */ /* 0x002e620000002100 */
[C---:B------:R-:W-:Y:S01]  /*7b20*/  IMAD.SHL.U32 R2, R249.reuse, 0x20, RZ ;  /* 0x00000020f9027824 */ /* 0x040fe200078e00ff */
[----:B------:R-:W-:Y:S01]  /*7b30*/  SHF.R.U32.HI R71, RZ, 0x3, R249 ;  /* 0x00000003ff477819 */ /* 0x000fe200000116f9 */
[----:B------:R-:W2:Y:S01]  /*7b40*/  LDCU UR8, c[0x0][0x500] ;  /* 0x0000a000ff0877ac */ /* 0x000ea20008000800 */
[----:B------:R-:W3:Y:S01]  /*7b50*/  S2R R3, SR_TID.X ;  /* 0x0000000000037919 */ /* 0x000ee20000002100 */
        /* <DEDUP_REMOVED lines=12> */
[----:B--2---:R-:W-:Y:S01]  /*7c20*/  FMUL.FTZ R100, R100, UR8 ;  /* 0x0000000864647c20 */ /* 0x004fe20008410000 */
        /* <DEDUP_REMOVED lines=12> */
[----:B------:R-:W-:Y:S01]  /*7cf0*/  FMUL.FTZ R108, R108, UR8 ;  /* 0x000000086c6c7c20 */ /* 0x000fe20008410000 */
[----:B------:R-:W-:Y:S01]  /*7d00*/  FMUL.FTZ R20, R109, UR8 ;  /* 0x000000086d147c20 */ /* 0x000fe20008410000 */
[----:B---3--:R-:W-:Y:S01]  /*7d10*/  IMAD.SHL.U32 R3, R3, 0x2, RZ ;  /* 0x0000000203037824 */ /* 0x008fe200078e00ff */
[----:B------:R-:W-:Y:S01]  /*7d20*/  LOP3.LUT R0, R0, 0x1c0, RZ, 0xc0, !PT ;  /* 0x000001c000007812 */ /* 0x000fe200078ec0ff */
[----:B------:R-:W-:Y:S01]  /*7d30*/  FMUL.FTZ R110, R110, UR8 ;  /* 0x000000086e6e7c20 */ /* 0x000fe20008410000 */
[----:B------:R-:W-:Y:S01]  /*7d40*/  FMUL.FTZ R19, R111, UR8 ;  /* 0x000000086f137c20 */ /* 0x000fe20008410000 */
[----:B------:R-:W-:Y:S01]  /*7d50*/  FMUL.FTZ R116, R116, UR8 ;  /* 0x0000000874747c20 */ /* 0x000fe20008410000 */
[----:B------:R-:W-:Y:S01]  /*7d60*/  LOP3.LUT R0, R0, 0x18, R71, 0xf8, !PT ;  /* 0x0000001800007812 */ /* 0x000fe200078ef847 */
[----:B------:R-:W-:Y:S01]  /*7d70*/  FMUL.FTZ R18, R117, UR8 ;  /* 0x0000000875127c20 */ /* 0x000fe20008410000 */
[--C-:B------:R-:W-:Y:S01]  /*7d80*/  LOP3.LUT R2, R2, 0x6, R3.reuse, 0xf8, !PT ;  /* 0x0000000602027812 */ /* 0x100fe200078ef803 */
        /* <DEDUP_REMOVED lines=8> */
[----:B------:R-:W-:Y:S01]  /*7e10*/  F2FP.F16.F32.PACK_AB R26, R26, R100 ;  /* 0x000000641a1a723e */ /* 0x000fe200000000ff */
[----:B------:R-:W-:Y:S01]  /*7e20*/  FMUL.FTZ R120, R120, UR8 ;  /* 0x0000000878787c20 */ /* 0x000fe20008410000 */
[----:B------:R-:W-:Y:S01]  /*7e30*/  LEA R0, R0, UR4, 0x1 ;  /* 0x0000000400007c11 */ /* 0x000fe2000f8e08ff */
[----:B------:R-:W-:Y:S01]  /*7e40*/  BAR.SYNC.DEFER_BLOCKING 0x0 ;  /* 0x0000000000007b1d */ /* 0x000fe20000010000 */
[----:B------:R-:W-:Y:S01]  /*7e50*/  F2FP.F16.F32.PACK_AB R25, R25, R102 ;  /* 0x000000661919723e */ /* 0x000fe200000000ff */
[----:B------:R-:W-:Y:S01]  /*7e60*/  FMUL.FTZ R16, R121, UR8 ;  /* 0x0000000879107c20 */ /* 0x000fe20008410000 */
[----:B------:R-:W-:Y:S01]  /*7e70*/  FMUL.FTZ R122, R122, UR8 ;  /* 0x000000087a7a7c20 */ /* 0x000fe20008410000 */
[----:B------:R-:W-:-:S02]  /*7e80*/  VIADD R3, R0, 0xc000 ;  /* 0x0000c00000037836 */ /* 0x000fc40000000000 */
[----:B------:R-:W-:Y:S01]  /*7e90*/  FMUL.FTZ R15, R123, UR8 ;  /* 0x000000087b0f7c20 */ /* 0x000fe20008410000 */
[----:B------:R-:W-:Y:S01]  /*7ea0*/  VIADD R2, R0, 0xc040 ;  /* 0x0000c04000027836 */ /* 0x000fe20000000000 */
        /* <DEDUP_REMOVED lines=81> */
[----:B------:R-:W-:-:S03]  /*83c0*/  F2FP.F16.F32.PACK_AB R62, R63, R62 ;  /* 0x0000003e3f3e723e */ /* 0x000fc600000000ff */
        /* <DEDUP_REMOVED lines=42> */
.L_x_159:
        /* <DEDUP_REMOVED lines=12> */
.L_x_160:
[----:B------:R-:W2:Y:S01]  /*8730*/  LDCU.64 UR8, c[0x0][0x5c8] ;  /* 0x0000b900ff0877ac */ /* 0x000ea20008000a00 */
[----:B------:R-:W-:-:S04]  /*8740*/  UIADD3 UR14, UPT, UPT, UR43, UR45, URZ ;  /* 0x0000002d2b0e7290 */ /* 0x000fc8000fffe0ff */
[----:B--2---:R-:W-:Y:S02]  /*8750*/  UIMAD.WIDE.U32 UR22, UR14, UR8, URZ ;  /* 0x000000080e1672a5 */ /* 0x004fe4000f8e00ff */
[----:B------:R-:W-:-:S04]  /*8760*/  UIMAD UR14, UR14, UR9, URZ ;  /* 0x000000090e0e72a4 */ /* 0x000fc8000f8e02ff */
[----:B------:R-:W-:-:S06]  /*8770*/  UIADD3 UR14, UPT, UPT, UR23, UR14, URZ ;  /* 0x0000000e170e7290 */ /* 0x000fcc000fffe0ff */
[----:B-1----:R-:W-:-:S07]  /*8780*/  MOV R23, UR14 ;  /* 0x0000000e00177c02 */ /* 0x002fce0008000f00 */
.L_x_161:
[----:B------:R-:W-:Y:S01]  /*8790*/  BAR.SYNC.DEFER_BLOCKING 0x0 ;  /* 0x0000000000007b1d */ /* 0x000fe20000010000 */
[----:B------:R-:W-:Y:S01]  /*87a0*/  LOP3.LUT R0, R250, 0x1f8, RZ, 0xc0, !PT ;  /* 0x000001f8fa007812 */ /* 0x000fe200078ec0ff */
[----:B------:R-:W-:Y:S01]  /*87b0*/  USHF.L.U32 UR16, UR46, 0x6, URZ ;  /* 0x000000062e107899 */ /* 0x000fe200080006ff */
[C---:B------:R-:W-:Y:S01]  /*87c0*/  VIADD R8, R71.reuse, 0x20 ;  /* 0x0000002047087836 */ /* 0x040fe20000000000 */
[----:B------:R-:W-:Y:S01]  /*87d0*/  USHF.L.U32 UR14, UR46, 0x6, URZ ;  /* 0x000000062e0e7899 */ /* 0x000fe200080006ff */
[----:B------:R-:W-:Y:S01]  /*87e0*/  LOP3.LUT R0, R0, 0x38, R249, 0x78, !PT ;  /* 0x0000003800007812 */ /* 0x000fe200078e78f9 */
[----:B------:R-:W-:Y:S02]  /*87f0*/  UIMAD.WIDE.U32 UR40, UR16, UR10, URZ ;  /* 0x0000000a102872a5 */ /* 0x000fe4000f8e00ff */
[----:B------:R-:W1:Y:S01]  /*8800*/  LDC.64 R6, c[0x0][0x5d8] ;  /* 0x00017600ff067b82 */ /* 0x000e620000000a00 */
[----:B------:R-:W-:Y:S01]  /*8810*/  USHF.R.S32.HI UR17, URZ, 0x1f, UR16 ;  /* 0x0000001fff117899 */ /* 0x000fe20008011410 */
[--C-:B------:R-:W-:Y:S01]  /*8820*/  LOP3.LUT R0, R0, 0x1e00, R250.reuse, 0xf8, !PT ;  /* 0x00001e0000007812 */ /* 0x100fe200078ef8fa */
[----:B------:R-:W-:Y:S01]  /*8830*/  UIADD3 UR42, UPT, UPT, -UR14, UR42, URZ ;  /* 0x0000002a0e2a7290 */ /* 0x000fe2000fffe1ff */
[----:B------:R-:W-:Y:S01]  /*8840*/  BSSY.RECONVERGENT B0, `(.L_x_162) ;  /* 0x000002e000007945 */ /* 0x000fe20003800200 */
        /* <DEDUP_REMOVED lines=8> */
[----:B------:R-:W-:Y:S01]  /*88d0*/  IMAD.U32 R56, RZ, RZ, UR8 ;  /* 0x00000008ff387e24 */ /* 0x000fe2000f8e00ff */
[----:B------:R-:W-:-:S02]  /*88e0*/  ISETP.GE.AND P5, PT, R8, UR42, PT ;  /* 0x0000002a08007c0c */ /* 0x000fc4000bfa6270 */
[----:B------:R-:W-:Y:S01]  /*88f0*/  IADD3 R2, P0, PT, R4, UR20, RZ ;  /* 0x0000001404027c10 */ /* 0x000fe2000ff1e0ff */
[----:B------:R3:W4:Y:S01]  /*8900*/  LDS.128 R28, [R0+0xd000] ;  /* 0x00d00000001c7984 */ /* 0x0007220000000c00 */
[----:B------:R-:W-:Y:S01]  /*8910*/  IMAD.U32 R4, RZ, RZ, UR15 ;  /* 0x0000000fff047e24 */ /* 0x000fe2000f8e00ff */
[C---:B------:R-:W-:Y:S02]  /*8920*/  LOP3.LUT R60, R251.reuse, 0x80, RZ, 0xfc, !PT ;  /* 0x00000080fb3c7812 */ /* 0x040fe400078efcff */
[----:B------:R3:W2:Y:S01]  /*8930*/  LDS.128 R24, [R0+0xf000] ;  /* 0x00f0000000187984 */ /* 0x0006a20000000c00 */
[----:B------:R-:W-:Y:S02]  /*8940*/  LOP3.LUT R57, R251, 0x40, RZ, 0xfc, !PT ;  /* 0x00000040fb397812 */ /* 0x000fe400078efcff */
[----:B------:R-:W-:Y:S01]  /*8950*/  IADD3.X R3, PT, PT, R3, UR18, R4, P0, !PT ;  /* 0x0000001203037c10 */ /* 0x000fe200087fe404 */
[----:B------:R3:W2:Y:S01]  /*8960*/  LDS.128 R40, [R0+0x12000] ;  /* 0x0120000000287984 */ /* 0x0006a20000000c00 */
[----:B------:R-:W-:-:S03]  /*8970*/  IADD3 R21, P0, PT, R71, 0x20, RZ ;  /* 0x0000002047157810 */ /* 0x000fc60007f1e0ff */
[----:B------:R3:W2:Y:S01]  /*8980*/  LDS.128 R52, [R0+0x13000] ;  /* 0x0130000000347984 */ /* 0x0006a20000000c00 */
[----:B-1----:R-:W-:-:S03]  /*8990*/  IMAD.WIDE.U32 R4, R6, UR26, R2 ;  /* 0x0000001a06047c25 */ /* 0x002fc6000f8e0002 */
[----:B------:R3:W1:Y:S01]  /*89a0*/  LDS.128 R36, [R0+0x14000] ;  /* 0x0140000000247984 */ /* 0x0006620000000c00 */
[----:B------:R-:W-:Y:S02]  /*89b0*/  IMAD R20, R7, UR26, R5 ;  /* 0x0000001a07147c24 */ /* 0x000fe4000f8e0205 */
[----:B------:R-:W-:Y:S01]  /*89c0*/  IMAD.X R22, RZ, RZ, RZ, P0 ;  /* 0x000000ffff167224 */ /* 0x000fe200000e06ff */
[----:B------:R3:W1:Y:S04]  /*89d0*/  LDS.128 R48, [R0+0x15000] ;  /* 0x0150000000307984 */ /* 0x0006680000000c00 */
[----:B------:R3:W1:Y:S04]  /*89e0*/  LDS.128 R32, [R0+0x16000] ;  /* 0x0160000000207984 */ /* 0x0006680000000c00 */
[----:B------:R3:W1:Y:S01]  /*89f0*/  LDS.128 R44, [R0+0x17000] ;  /* 0x01700000002c7984 */ /* 0x0006620000000c00 */
[----:B----4-:R-:W-:Y:S05]  /*8a00*/  @P3 BRA `(.L_x_163) ;  /* 0x0000000000443947 */ /* 0x010fea0003800000 */
[----:B------:R-:W4:Y:S01]  /*8a10*/  LDCU UR18, c[0x0][0x440] ;  /* 0x00008800ff1277ac */ /* 0x000f220008000800 */
[----:B------:R-:W5:Y:S01]  /*8a20*/  LDS.128 R16, [R0+0xe000] ;  /* 0x00e0000000107984 */ /* 0x000f620000000c00 */
[----:B------:R-:W-:Y:S01]  /*8a30*/  IMAD.MOV.U32 R2, RZ, RZ, R4 ;  /* 0x000000ffff027224 */ /* 0x000fe200078e0004 */
[----:B------:R-:W2:Y:S02]  /*8a40*/  LDCU.64 UR14, c[0x0][0x560] ;  /* 0x0000ac00ff0e77ac */ /* 0x000ea40008000a00 */
[----:B------:R-:W3:Y:S01]  /*8a50*/  LDS.128 R12, [R0+0x10000] ;  /* 0x01000000000c7984 */ /* 0x000ee20000000c00 */
[----:B------:R-:W-:Y:S02]  /*8a60*/  IMAD.MOV.U32 R3, RZ, RZ, R20 ;  /* 0x000000ffff037224 */ /* 0x000fe400078e0014 */
[----:B------:R-:W-:-:S04]  /*8a70*/  IMAD.WIDE.U32 R6, R71, UR10, R2 ;  /* 0x0000000a47067c25 */ /* 0x000fc8000f8e0002 */
[----:B------:R-:W-:Y:S01]  /*8a80*/  IMAD R3, R71, UR11, R7 ;  /* 0x0000000b47037c24 */ /* 0x000fe2000f8e0207 */
[----:B----4-:R-:W-:Y:S02]  /*8a90*/  ISETP.GE.AND P2, PT, R251, UR18, PT ;  /* 0x00000012fb007c0c */ /* 0x010fe4000bf46270 */
[----:B------:R-:W-:Y:S02]  /*8aa0*/  ISETP.GE.AND P1, PT, R57, UR18, PT ;  /* 0x0000001239007c0c */ /* 0x000fe4000bf26270 */
[----:B------:R-:W-:Y:S02]  /*8ab0*/  ISETP.GE.AND P0, PT, R60, UR18, PT ;  /* 0x000000123c007c0c */ /* 0x000fe4000bf06270 */
[----:B--2---:R-:W-:-:S04]  /*8ac0*/  LEA R2, P4, R6, UR14, 0x1 ;  /* 0x0000000e06027c11 */ /* 0x004fc8000f8808ff */
[----:B------:R-:W-:-:S03]  /*8ad0*/  LEA.HI.X R3, R6, UR15, R3, 0x1, P4 ;  /* 0x0000000f06037c11 */ /* 0x000fc6000a0f0c03 */
[----:B------:R-:W2:Y:S04]  /*8ae0*/  @!P2 LDS.128 R8, [R0+0xc000] ;  /* 0x00c000000008a984 */ /* 0x000ea80000000c00 */
[----:B-----5:R4:W-:Y:S04]  /*8af0*/  @!P1 STG.E.128 desc[UR38][R2.64+0x80], R16 ;  /* 0x0000801002009986 */ /* 0x0209e8000c101d26 */
[----:B---3--:R4:W-:Y:S04]  /*8b00*/  @!P0 STG.E.128 desc[UR38][R2.64+0x100], R12 ;  /* 0x0001000c02008986 */ /* 0x0089e8000c101d26 */
[----:B--2---:R4:W-:Y:S02]  /*8b10*/  @!P2 STG.E.128 desc[UR38][R2.64], R8 ;  /* 0x000000080200a986 */ /* 0x0049e4000c101d26 */
.L_x_163:
[----:B------:R-:W-:Y:S05]  /*8b20*/  BSYNC.RECONVERGENT B0 ;  /* 0x0000000000007941 */ /* 0x000fea0003800200 */
.L_x_162:
[----:B----4-:R4:W1:Y:S01]  /*8b30*/  LDS.128 R8, [R0+0x11000] ;  /* 0x0110000000087984 */ /* 0x0108620000000c00 */
[----:B------:R-:W-:Y:S04]  /*8b40*/  BSSY.RECONVERGENT B0, `(.L_x_164) ;  /* 0x0000012000007945 */ /* 0x000fe80003800200 */
[----:B------:R-:W-:Y:S05]  /*8b50*/  @P5 BRA `(.L_x_165) ;  /* 0x0000000000405947 */ /* 0x000fea0003800000 */
[----:B------:R-:W5:Y:S01]  /*8b60*/  LDCU UR18, c[0x0][0x440] ;  /* 0x00008800ff1277ac */ /* 0x000f620008000800 */
[----:B------:R-:W-:Y:S01]  /*8b70*/  MOV R3, R20 ;  /* 0x0000001400037202 */ /* 0x000fe20000000f00 */
[----:B---34-:R-:W-:Y:S01]  /*8b80*/  IMAD R0, R22, UR10, RZ ;  /* 0x0000000a16007c24 */ /* 0x018fe2000f8e02ff */
[----:B------:R-:W3:Y:S01]  /*8b90*/  LDCU.64 UR14, c[0x0][0x560] ;  /* 0x0000ac00ff0e77ac */ /* 0x000ee20008000a00 */
[----:B------:R-:W-:Y:S02]  /*8ba0*/  IMAD.MOV.U32 R2, RZ, RZ, R4 ;  /* 0x000000ffff027224 */ /* 0x000fe400078e0004 */
[C---:B------:R-:W-:Y:S02]  /*8bb0*/  IMAD R0, R21.reuse, UR11, R0 ;  /* 0x0000000b15007c24 */ /* 0x040fe4000f8e0200 */
[----:B------:R-:W-:-:S04]  /*8bc0*/  IMAD.WIDE.U32 R4, R21, UR10, R2 ;  /* 0x0000000a15047c25 */ /* 0x000fc8000f8e0002 */
[----:B------:R-:W-:Y:S01]  /*8bd0*/  IMAD.IADD R0, R0, 0x1, R5 ;  /* 0x0000000100007824 */ /* 0x000fe200078e0205 */
[----:B-----5:R-:W-:Y:S02]  /*8be0*/  ISETP.GE.AND P2, PT, R251, UR18, PT ;  /* 0x00000012fb007c0c */ /* 0x020fe4000bf46270 */
[----:B------:R-:W-:Y:S02]  /*8bf0*/  ISETP.GE.AND P1, PT, R57, UR18, PT ;  /* 0x0000001239007c0c */ /* 0x000fe4000bf26270 */
[----:B------:R-:W-:Y:S02]  /*8c00*/  ISETP.GE.AND P0, PT, R60, UR18, PT ;  /* 0x000000123c007c0c */ /* 0x000fe4000bf06270 */
[----:B---3--:R-:W-:-:S04]  /*8c10*/  LEA R2, P4, R4, UR14, 0x1 ;  /* 0x0000000e04027c11 */ /* 0x008fc8000f8808ff */
[----:B------:R-:W-:-:S05]  /*8c20*/  LEA.HI.X R3, R4, UR15, R0, 0x1, P4 ;  /* 0x0000000f04037c11 */ /* 0x000fca000a0f0c00 */
[----:B------:R3:W-:Y:S04]  /*8c30*/  @!P2 STG.E.128 desc[UR38][R2.64], R28 ;  /* 0x0000001c0200a986 */ /* 0x0007e8000c101d26 */
[----:B--2---:R3:W-:Y:S04]  /*8c40*/  @!P1 STG.E.128 desc[UR38][R2.64+0x80], R24 ;  /* 0x0000801802009986 */ /* 0x0047e8000c101d26 */
[----:B-1----:R3:W-:Y:S02]  /*8c50*/  @!P0 STG.E.128 desc[UR38][R2.64+0x100], R8 ;  /* 0x0001000802008986 */ /* 0x0027e4000c101d26 */
.L_x_165:
[----:B------:R-:W-:Y:S05]  /*8c60*/  BSYNC.RECONVERGENT B0 ;  /* 0x0000000000007941 */ /* 0x000fea0003800200 */
.L_x_164:
[----:B---3--:R-:W-:Y:S01]  /*8c70*/  MOV R2, R251 ;  /* 0x000000fb00027202 */ /* 0x008fe20000000f00 */
[----:B------:R-:W-:Y:S01]  /*8c80*/  UIMAD UR17, UR17, UR8, URZ ;  /* 0x00000008111172a4 */ /* 0x000fe2000f8e02ff */
[----:B------:R-:W-:Y:S01]  /*8c90*/  MOV R3, RZ ;  /* 0x000000ff00037202 */ /* 0x000fe20000000f00 */
[----:B------:R-:W-:Y:S02]  /*8ca0*/  BSSY.RECONVERGENT B0, `(.L_x_166) ;  /* 0x0000016000007945 */ /* 0x000fe40003800200 */
[----:B------:R-:W-:Y:S01]  /*8cb0*/  UIMAD UR17, UR16, UR9, UR17 ;  /* 0x00000009101172a4 */ /* 0x000fe2000f8e0211 */
[----:B------:R-:W-:-:S03]  /*8cc0*/  IMAD.WIDE.U32 R2, R56, UR16, R2 ;  /* 0x0000001038027c25 */ /* 0x000fc6000f8e0002 */
[----:B------:R-:W-:-:S04]  /*8cd0*/  IADD3 R2, P0, PT, R2, UR22, RZ ;  /* 0x0000001602027c10 */ /* 0x000fc8000ff1e0ff */
[----:B------:R-:W-:-:S03]  /*8ce0*/  IADD3.X R3, PT, PT, R23, UR17, R3, P0, !PT ;  /* 0x0000001117037c10 */ /* 0x000fc600087fe403 */
[----:B--2---:R-:W-:-:S04]  /*8cf0*/  IMAD.WIDE.U32 R4, R58, UR26, R2 ;  /* 0x0000001a3a047c25 */ /* 0x004fc8000f8e0002 */
[----:B----4-:R-:W-:Y:S01]  /*8d00*/  IMAD R0, R59, UR26, R5 ;  /* 0x0000001a3b007c24 */ /* 0x010fe2000f8e0205 */
        /* <DEDUP_REMOVED lines=12> */
[----:B------:R2:W-:Y:S04]  /*8dd0*/  @!P2 STG.E.128 desc[UR38][R2.64], R40 ;  /* 0x000000280200a986 */ /* 0x0005e8000c101d26 */
[----:B-1----:R2:W-:Y:S04]  /*8de0*/  @!P1 STG.E.128 desc[UR38][R2.64+0x80], R36 ;  /* 0x0000802402009986 */ /* 0x0025e8000c101d26 */
[----:B------:R2:W-:Y:S02]  /*8df0*/  @!P0 STG.E.128 desc[UR38][R2.64+0x100], R32 ;  /* 0x0001002002008986 */ /* 0x0005e4000c101d26 */
.L_x_167:
[----:B------:R-:W-:Y:S05]  /*8e00*/  BSYNC.RECONVERGENT B0 ;  /* 0x0000000000007941 */ /* 0x000fea0003800200 */
.L_x_166:
[----:B------:R-:W-:Y:S05]  /*8e10*/  @P5 BRA `(.L_x_127) ;  /* 0x0000000000405947 */ /* 0x000fea0003800000 */
[----:B------:R-:W3:Y:S01]  /*8e20*/  LDCU UR14, c[0x0][0x440] ;  /* 0x00008800ff0e77ac */ /* 0x000ee20008000800 */
[----:B--2---:R-:W-:Y:S01]  /*8e30*/  MOV R3, R0 ;  /* 0x0000000000037202 */ /* 0x004fe20000000f00 */
[----:B------:R-:W-:Y:S01]  /*8e40*/  IMAD R6, R22, UR8, RZ ;  /* 0x0000000816067c24 */ /* 0x000fe2000f8e02ff */
[----:B------:R-:W2:Y:S01]  /*8e50*/  LDCU.64 UR10, c[0x0][0x568] ;  /* 0x0000ad00ff0a77ac */ /* 0x000ea20008000a00 */
[----:B------:R-:W-:Y:S02]  /*8e60*/  IMAD.MOV.U32 R2, RZ, RZ, R4 ;  /* 0x000000ffff027224 */ /* 0x000fe400078e0004 */
        /* <DEDUP_REMOVED lines=8> */
[----:B------:R3:W-:Y:S04]  /*8ef0*/  @!P2 STG.E.128 desc[UR38][R2.64], R52 ;  /* 0x000000340200a986 */ /* 0x0007e8000c101d26 */
[----:B-1----:R3:W-:Y:S04]  /*8f00*/  @!P1 STG.E.128 desc[UR38][R2.64+0x80], R48 ;  /* 0x0000803002009986 */ /* 0x0027e8000c101d26 */
[----:B------:R3:W-:Y:S02]  /*8f10*/  @!P0 STG.E.128 desc[UR38][R2.64+0x100], R44 ;  /* 0x0001002c02008986 */ /* 0x0007e4000c101d26 */
.L_x_127:
[----:B------:R-:W-:Y:S05]  /*8f20*/  BSYNC.RECONVERGENT B1 ;  /* 0x0000000000017941 */ /* 0x000fea0003800200 */
.L_x_105:
        /* <DEDUP_REMOVED lines=11> */
.L_x_169:
        /* <DEDUP_REMOVED lines=10> */
.L_x_1082:


//--------------------- .text._ZN5flash44flash_bwd_dq_dk_dv_loop_seqk_parallel_kernelI23Flash_bwd_kernel_traitsILi192ELi64ELi64ELi8ELi4ELi2ELi2ELb0ELb0EN7cutlass6half_tE19Flash_kernel_traitsILi192ELi64ELi64ELi8ES3_EELb0ELb1ELb0ELb0ELb0ELb0ELb0EEEvNS_16Flash_bwd_paramsE --------------------------
	.section	.text._ZN5flash44flash_bwd_dq_dk_dv_loop_seqk_parallel_kernelI23Flash_bwd_kernel_traitsILi192ELi64ELi64ELi8ELi4ELi2ELi2ELb0ELb0EN7cutlass6half_tE19Flash_kernel_traitsILi192ELi64ELi64ELi8ES3_EELb0ELb1ELb0ELb0ELb0ELb0ELb0EEEvNS_16Flash_bwd_paramsE,"ax",@progbits
	.align	128
        .global         _ZN5flash44flash_bwd_dq_dk_dv_loop_seqk_parallel_kernelI23Flash_bwd_kernel_traitsILi192ELi64ELi64ELi8ELi4ELi2ELi2ELb0ELb0EN7cutlass6half_tE19Flash_kernel_traitsILi192ELi64ELi64ELi8ES3_EELb0ELb1ELb0ELb0ELb0ELb0ELb0EEEvNS_16Flash_bwd_paramsE
        .type           _ZN5flash44flash_bwd_dq_dk_dv_loop_seqk_parallel_kernelI23Flash_bwd_kernel_traitsILi192ELi64ELi64ELi8ELi4ELi2ELi2ELb0ELb0EN7cutlass6half_tE19Flash_kernel_traitsILi192ELi64ELi64ELi8ES3_EELb0ELb1ELb0ELb0ELb0ELb0ELb0EEEvNS_16Flash_bwd_paramsE,@function
        .size           _ZN5flash44flash_bwd_dq_dk_dv_loop_seqk_parallel_kernelI23Flash_bwd_kernel_traitsILi192ELi64ELi64ELi8ELi4ELi2ELi2ELb0ELb0EN7cutlass6half_tE19Flash_kernel_traitsILi192ELi64ELi64ELi8ES3_EELb0ELb1ELb0ELb0ELb0ELb0ELb0EEEvNS_16Flash_bwd_paramsE,(.L_x_1083 - _ZN5flash44flash_bwd_dq_dk_dv_loop_seqk_parallel_kernelI23Flash_bwd_kernel_traitsILi192ELi64ELi64ELi8ELi4ELi2ELi2ELb0ELb0EN7cutlass6half_tE19Flash_kernel_traitsILi192ELi64ELi64ELi8ES3_EELb0ELb1ELb0ELb0ELb0ELb0ELb0EEEvNS_16Flash_bwd_paramsE)
        .other          _ZN5flash44flash_bwd_dq_dk_dv_loop_seqk_parallel_kernelI23Flash_bwd_kernel_traitsILi192ELi64ELi64ELi8ELi4ELi2ELi2ELb0ELb0EN7cutlass6half_tE19Flash_kernel_traitsILi192ELi64ELi64ELi8ES3_EELb0ELb1ELb0ELb0ELb0ELb0ELb0EEEvNS_16Flash_bwd_paramsE,@"STO_CUDA_ENTRY STV_DEFAULT"
_ZN5flash44flash_bwd_dq_dk_dv_loop_seqk_parallel_kernelI23Flash_bwd_kernel_traitsILi192ELi64ELi64ELi8ELi4ELi2ELi2ELb0ELb0EN7cutlass6half_tE19Flash_kernel_traitsILi192ELi64ELi64ELi8ES3_EELb0ELb1ELb0ELb0ELb0ELb0ELb0EEEvNS_16Flash_bwd_paramsE:
.text._ZN5flash44flash_bwd_dq_dk_dv_loop_seqk_parallel_kernelI23Flash_bwd_kernel_traitsILi192ELi64ELi64ELi8ELi4ELi2ELi2ELb0ELb0EN7cutlass6half_tE19Flash_kernel_traitsILi192ELi64ELi64ELi8ES3_EELb0ELb1ELb0ELb0ELb0ELb0ELb0EEEvNS_16Flash_bwd_paramsE:
        /* <DEDUP_REMOVED lines=10> */
[----:B------:R-:W1:Y:S01]  /*00a0*/  S2R R204, SR_TID.X ;  /* 0x0000000000cc7919 */ /* 0x000e620000002100 */
[----:B------:R-:W2:Y:S01]  /*00b0*/  LDC.64 R208, c[0x0][0x460] ;  /* 0x00011800ffd07b82 */ /* 0x000ea20000000a00 */
[----:B------:R-:W3:Y:S01]  /*00c0*/  LDCU UR4, c[0x0][0x438] ;  /* 0x00008700ff0477ac */ /* 0x000ee20008000800 */
[----:B------:R-:W-:Y:S01]  /*00d0*/  IMAD.MOV.U32 R220, RZ, RZ, 0x10 ;  /* 0x00000010ffdc7424 */ /* 0x000fe200078e00ff */
[----:B------:R-:W2:Y:S01]  /*00e0*/  S2R R202, SR_CTAID.Y ;  /* 0x0000000000ca7919 */ /* 0x000ea20000002600 */
[----:B------:R-:W-:Y:S01]  /*00f0*/  IMAD.MOV.U32 R195, RZ, RZ, 0x40 ;  /* 0x00000040ffc37424 */ /* 0x000fe200078e00ff */
[----:B------:R-:W-:Y:S01]  /*0100*/  UMOV UR5, 0x400 ;  /* 0x0000040000057882 */ /* 0x000fe20000000000 */
[----:B------:R-:W4:Y:S01]  /*0110*/  LDCU.64 UR20, c[0x0][0x358] ;  /* 0x00006b00ff1477ac */ /* 0x000f220008000a00 */
[----:B------:R-:W2:Y:S01]  /*0120*/  S2R R201, SR_CTAID.Z ;  /* 0x0000000000c97919 */ /* 0x000ea20000002700 */
[----:B------:R-:W5:Y:S01]  /*0130*/  S2UR UR6, SR_CgaCtaId ;  /* 0x00000000000679c3 */ /* 0x000f620000008800 */
[----:B------:R-:W-:Y:S01]  /*0140*/  UMOV UR24, URZ ;  /* 0x000000ff00187c82 */ /* 0x000fe20008000000 */
[----:B------:R-:W-:-:S06]  /*0150*/  UMOV UR25, URZ ;  /* 0x000000ff00197c82 */ /* 0x000fcc0008000000 */
[----:B------:R-:W2:Y:S08]  /*0160*/  S2UR UR18, SR_CTAID.X ;  /* 0x00000000001279c3 */ /* 0x000eb00000002500 */
[----:B------:R-:W3:Y:S01]  /*0170*/  LDC.U8 R200, c[0x0][0x532] ;  /* 0x00014c80ffc87b82 */ /* 0x000ee20000000000 */
[C---:B-1----:R-:W-:Y:S01]  /*0180*/  IMAD.SHL.U32 R4, R204.reuse, 0x2, RZ ;  /* 0x00000002cc047824 */ /* 0x042fe200078e00ff */
[--C-:B------:R-:W-:Y:S01]  /*0190*/  SHF.R.U32.HI R2, RZ, 0x1, R204.reuse ;  /* 0x00000001ff027819 */ /* 0x100fe200000116cc */
[C---:B------:R-:W-:Y:S01]  /*01a0*/  IMAD.SHL.U32 R3, R204.reuse, 0x20, RZ ;  /* 0x00000020cc037824 */ /* 0x040fe200078e00ff */
[----:B------:R-:W-:Y:S01]  /*01b0*/  SHF.R.U32.HI R0, RZ, 0x2, R204 ;  /* 0x00000002ff007819 */ /* 0x000fe200000116cc */
[----:B------:R-:W-:Y:S01]  /*01c0*/  IMAD.SHL.U32 R212, R204, 0x10, RZ ;  /* 0x00000010ccd47824 */ /* 0x000fe200078e00ff */
[----:B------:R-:W-:Y:S01]  /*01d0*/  LOP3.LUT R213, R4, 0x38, RZ, 0xc0, !PT ;  /* 0x0000003804d57812 */ /* 0x000fe200078ec0ff */
[----:B------:R-:W-:Y:S01]  /*01e0*/  IMAD.SHL.U32 R205, R204, 0x8, RZ ;  /* 0x00000008cccd7824 */ /* 0x000fe200078e00ff */
[----:B------:R-:W-:Y:S01]  /*01f0*/  LOP3.LUT R203, R2, 0x30, RZ, 0xc0, !PT ;  /* 0x0000003002cb7812 */ /* 0x000fe200078ec0ff */
[----:B-----5:R-:W-:Y:S01]  /*0200*/  ULEA UR6, UR6, UR5, 0x18 ;  /* 0x0000000506067291 */ /* 0x020fe2000f8ec0ff */
[----:B------:R-:W-:-:S02]  /*0210*/  LOP3.LUT R213, R213, 0x20, R0, 0x78, !PT ;  /* 0x00000020d5d57812 */ /* 0x000fc400078e7800 */
[----:B------:R-:W-:Y:S01]  /*0220*/  LOP3.LUT R203, R203, 0x7, R0, 0xf8, !PT ;  /* 0x00000007cbcb7812 */ /* 0x000fe200078ef800 */
[----:B------:R-:W-:Y:S01]  /*0230*/  IMAD.SHL.U32 R0, R204, 0x40, RZ ;  /* 0x00000040cc007824 */ /* 0x000fe200078e00ff */
[----:B------:R-:W-:Y:S01]  /*0240*/  SHF.R.U32.HI R206, RZ, 0x3, R204 ;  /* 0x00000003ffce7819 */ /* 0x000fe200000116cc */
[----:B------:R-:W-:Y:S01]  /*0250*/  UIADD3 UR5, UPT, UPT, UR6, 0x20000, URZ ;  /* 0x0002000006057890 */ /* 0x000fe2000fffe0ff */
[----:B------:R-:W-:Y:S02]  /*0260*/  LOP3.LUT R196, R4, 0x20, RZ, 0xc0, !PT ;  /* 0x0000002004c47812 */ /* 0x000fe400078ec0ff */
[C---:B------:R-:W-:Y:S01]  /*0270*/  LOP3.LUT R7, R3.reuse, 0xc00, RZ, 0xc0, !PT ;  /* 0x00000c0003077812 */ /* 0x040fe200078ec0ff */
[----:B------:R-:W-:Y:S01]  /*0280*/  VIADD R207, R206, 0x20 ;  /* 0x00000020cecf7836 */ /* 0x000fe20000000000 */
[----:B------:R-:W-:Y:S02]  /*0290*/  LOP3.LUT R193, R3, 0x200, RZ, 0xc0, !PT ;  /* 0x0000020003c17812 */ /* 0x000fe400078ec0ff */
[----:B------:R-:W-:-:S02]  /*02a0*/  LOP3.LUT R5, R0, 0x1c0, RZ, 0xc0, !PT ;  /* 0x000001c000057812 */ /* 0x000fc400078ec0ff */
[----:B------:R-:W-:Y:S02]  /*02b0*/  LOP3.LUT R192, R2, 0x10, RZ, 0xc0, !PT ;  /* 0x0000001002c07812 */ /* 0x000fe400078ec0ff */
[----:B--2---:R-:W-:Y:S02]  /*02c0*/  LEA R208, P0, R202, R208, 0x2 ;  /* 0x000000d0cad07211 */ /* 0x004fe400078010ff */
[----:B------:R-:W-:Y:S02]  /*02d0*/  LOP3.LUT R196, R196, 0x18, R206, 0xf8, !PT ;  /* 0x00000018c4c47812 */ /* 0x000fe400078ef8ce */
[----:B------:R-:W-:Y:S02]  /*02e0*/  LOP3.LUT R213, R213, 0x1c0, R212, 0xf8, !PT ;  /* 0x000001c0d5d57812 */ /* 0x000fe400078ef8d4 */
[----:B------:R-:W-:Y:S02]  /*02f0*/  LOP3.LUT R7, R7, 0x6, R4, 0xf8, !PT ;  /* 0x0000000607077812 */ /* 0x000fe400078ef804 */
[----:B------:R-:W-:-:S02]  /*0300*/  LOP3.LUT R190, R0, 0x200, RZ, 0xc0, !PT ;  /* 0x0000020000be7812 */ /* 0x000fc400078ec0ff */
[----:B------:R-:W-:Y:S02]  /*0310*/  LOP3.LUT R193, R193, 0x3800, R212, 0xf8, !PT ;  /* 0x00003800c1c17812 */ /* 0x000fe400078ef8d4 */
[----:B------:R-:W-:Y:S02]  /*0320*/  LOP3.LUT R5, R5, 0x38, R205, 0xf8, !PT ;  /* 0x0000003805057812 */ /* 0x000fe400078ef8cd */
[----:B------:R-:W-:Y:S02]  /*0330*/  LOP3.LUT R192, R192, 0x8, R204, 0xf8, !PT ;  /* 0x00000008c0c07812 */ /* 0x000fe400078ef8cc */
[----:B------:R-:W-:Y:S02]  /*0340*/  R2P PR, R204, 0xe ;  /* 0x0000000ecc007804 */ /* 0x000fe40000000000 */
[----:B------:R-:W-:Y:S02]  /*0350*/  LOP3.LUT R212, R212, 0x1c0, RZ, 0xc0, !PT ;  /* 0x000001c0d4d47812 */ /* 0x000fe400078ec0ff */
[----:B------:R-:W-:-:S02]  /*0360*/  LOP3.LUT R196, R196, 0x1c0, R0, 0xf8, !PT ;  /* 0x000001c0c4c47812 */ /* 0x000fc400078ef800 */
[----:B------:R-:W-:Y:S02]  /*0370*/  LOP3.LUT R213, R7, R213, RZ, 0xfc, !PT ;  /* 0x000000d507d57212 */ /* 0x000fe400078efcff */
[--C-:B------:R-:W-:Y:S02]  /*0380*/  LOP3.LUT R197, R190, 0xc00, R3.reuse, 0xf8, !PT ;  /* 0x00000c00bec57812 */ /* 0x100fe400078ef803 */
[----:B------:R-:W-:Y:S02]  /*0390*/  LOP3.LUT R2, R5, 0x8, R2, 0x78, !PT ;  /* 0x0000000805027812 */ /* 0x000fe400078e7802 */
[----:B------:R-:W-:Y:S02]  /*03a0*/  LOP3.LUT R192, R192, R5, RZ, 0x3c, !PT ;  /* 0x00000005c0c07212 */ /* 0x000fe400078e3cff */
[----:B------:R-:W-:Y:S02]  /*03b0*/  LOP3.LUT R190, R190, 0x400, R3, 0xf8, !PT ;  /* 0x00000400bebe7812 */ /* 0x000fe400078ef803 */
[----:B------:R-:W-:-:S02]  /*03c0*/  LOP3.LUT R214, R205, 0x1f8, RZ, 0xc0, !PT ;  /* 0x000001f8cdd67812 */ /* 0x000fc400078ec0ff */
[----:B------:R-:W-:Y:S02]  /*03d0*/  LOP3.LUT R6, R3, 0x400, RZ, 0xc0, !PT ;  /* 0x0000040003067812 */ /* 0x000fe400078ec0ff */
[----:B------:R-:W-:Y:S02]  /*03e0*/  LOP3.LUT R212, R212, 0x18, R206, 0xf8, !PT ;  /* 0x00000018d4d47812 */ /* 0x000fe400078ef8ce */
[----:B------:R-:W-:Y:S02]  /*03f0*/  LOP3.LUT R196, R196, 0x38, R205, 0x78, !PT ;  /* 0x00000038c4c47812 */ /* 0x000fe400078e78cd */
[----:B------:R-:W-:Y:S02]  /*0400*/  LEA R213, R213, UR5, 0x1 ;  /* 0x00000005d5d57c11 */ /* 0x000fe4000f8e08ff */
[----:B------:R-:W-:Y:S02]  /*0410*/  LOP3.LUT R192, R192, 0x200, R3, 0xf8, !PT ;  /* 0x00000200c0c07812 */ /* 0x000fe400078ef803 */
[-C--:B------:R-:W-:Y:S01]  /*0420*/  LOP3.LUT R197, R197, R2.reuse, RZ, 0xfc, !PT ;  /* 0x00000002c5c57212 */ /* 0x080fe200078efcff */
[C---:B------:R-:W-:Y:S01]  /*0430*/  VIADD R215, R213.reuse, 0x20 ;  /* 0x00000020d5d77836 */ /* 0x040fe20000000000 */
[----:B------:R-:W-:Y:S01]  /*0440*/  LOP3.LUT R190, R190, R2, RZ, 0xfc, !PT ;  /* 0x00000002bebe7212 */ /* 0x000fe200078efcff */
[----:B------:R-:W-:Y:S01]  /*0450*/  @P3 VIADD R215, R213, 0xffffffe0 ;  /* 0xffffffe0d5d73836 */ /* 0x000fe20000000000 */
[----:B------:R-:W-:-:S02]  /*0460*/  LOP3.LUT R214, R214, 0x38, R204, 0x78, !PT ;  /* 0x00000038d6d67812 */ /* 0x000fc400078e78cc */
[--C-:B------:R-:W-:Y:S02]  /*0470*/  LOP3.LUT R6, R6, 0x6, R4.reuse, 0xf8, !PT ;  /* 0x0000000606067812 */ /* 0x100fe400078ef804 */
[----:B------:R-:W-:Y:S02]  /*0480*/  LOP3.LUT R212, R212, 0x38, R4, 0x78, !PT ;  /* 0x00000038d4d47812 */ /* 0x000fe400078e7804 */
[----:B------:R-:W-:Y:S02]  /*0490*/  LOP3.LUT R5, R5, 0x8, R204, 0x78, !PT ;  /* 0x0000000805057812 */ /* 0x000fe400078e78cc */
[----:B------:R-:W-:Y:S01]  /*04a0*/  LOP3.LUT R196, R196, 0x200, R0, 0xf8, !PT ;  /* 0x00000200c4c47812 */ /* 0x000fe200078ef800 */
[----:B---3--:R-:W-:Y:S01]  /*04b0*/  IMAD.U32 R0, RZ, RZ, UR4 ;  /* 0x00000004ff007e24 */ /* 0x008fe2000f8e00ff */
[C---:B------:R-:W-:Y:S01]  /*04c0*/  SEL R187, R220.reuse, 0xfffffff0, !P1 ;  /* 0xfffffff0dcbb7807 */ /* 0x040fe20004800000 */
[----:B------:R-:W-:Y:S01]  /*04d0*/  UIADD3 UR4, UPT, UPT, UR6, 0x12000, URZ ;  /* 0x0001200006047890 */ /* 0x000fe2000fffe0ff */
[----:B------:R-:W-:-:S02]  /*04e0*/  SEL R220, R220, 0xfffffff0, !P2 ;  /* 0xfffffff0dcdc7807 */ /* 0x000fc40005000000 */
[----:B------:R-:W-:Y:S01]  /*04f0*/  LOP3.LUT R214, R214, 0x1e00, R205, 0xf8, !PT ;  /* 0x00001e00d6d67812 */ /* 0x000fe200078ef8cd */
[----:B------:R-:W-:Y:S01]  /*0500*/  IMAD.SHL.U32 R187, R187, 0x2, RZ ;  /* 0x00000002bbbb7824 */ /* 0x000fe200078e00ff */
[----:B------:R-:W-:Y:S01]  /*0510*/  SEL R195, R195, 0xffffffc0, !P2 ;  /* 0xffffffc0c3c37807 */ /* 0x000fe20005000000 */
[----:B------:R-:W-:Y:S01]  /*0520*/  IMAD.IADD R234, R213, 0x1, R220 ;  /* 0x00000001d5ea7824 */ /* 0x000fe200078e02dc */
[----:B------:R-:W-:Y:S01]  /*0530*/  LEA R192, R192, UR5, 0x1 ;  /* 0x00000005c0c07c11 */ /* 0x000fe2000f8e08ff */
[----:B------:R-:W-:Y:S01]  /*0540*/  IMAD.IADD R220, R220, 0x1, R215 ;  /* 0x00000001dcdc7824 */ /* 0x000fe200078e02d7 */
[----:B------:R-:W-:Y:S02]  /*0550*/  LEA R197, R197, UR6, 0x1 ;  /* 0x00000006c5c57c11 */ /* 0x000fe4000f8e08ff */
[----:B------:R-:W-:Y:S01]  /*0560*/  LEA R190, R190, UR6, 0x1 ;  /* 0x00000006bebe7c11 */ /* 0x000fe2000f8e08ff */
[----:B------:R-:W-:Y:S01]  /*0570*/  IMAD.IADD R191, R195, 0x1, R192 ;  /* 0x00000001c3bf7824 */ /* 0x000fe200078e02c0 */
[----:B------:R-:W-:Y:S01]  /*0580*/  LOP3.LUT R212, R6, R212, RZ, 0xfc, !PT ;  /* 0x000000d406d47212 */ /* 0x000fe200078efcff */
[----:B------:R-:W-:Y:S01]  /*0590*/  IMAD.IADD R194, R197, 0x1, R195 ;  /* 0x00000001c5c27824 */ /* 0x000fe200078e02c3 */
[----:B------:R-:W-:Y:S01]  /*05a0*/  LOP3.LUT R193, R193, R5, RZ, 0xfc, !PT ;  /* 0x00000005c1c17212 */ /* 0x000fe200078efcff */
[----:B------:R-:W-:Y:S01]  /*05b0*/  IMAD.IADD R3, R195, 0x1, R190 ;  /* 0x00000001c3037824 */ /* 0x000fe200078e02be */
[----:B------:R-:W-:-:S02]  /*05c0*/  LOP3.LUT R205, R205, 0x38, RZ, 0xc0, !PT ;  /* 0x00000038cdcd7812 */ /* 0x000fc400078ec0ff */
[----:B------:R-:W-:Y:S02]  /*05d0*/  LEA.HI.X R209, R202, R209, RZ, 0x2, P0 ;  /* 0x000000d1cad17211 */ /* 0x000fe400000f14ff */
[----:B------:R-:W-:Y:S02]  /*05e0*/  SHF.R.U32.HI R204, RZ, 0x5, R204 ;  /* 0x00000005ffcc7819 */ /* 0x000fe400000116cc */
[C---:B------:R-:W-:Y:S02]  /*05f0*/  LOP3.LUT R211, R205.reuse, 0x40, RZ, 0xfc, !PT ;  /* 0x00000040cdd37812 */ /* 0x040fe400078efcff */
[----:B------:R-:W-:Y:S02]  /*0600*/  LOP3.LUT R210, R205, 0x80, RZ, 0xfc, !PT ;  /* 0x00000080cdd27812 */ /* 0x000fe400078efcff */
[----:B------:R-:W-:Y:S02]  /*0610*/  LEA R214, R214, UR6, 0x1 ;  /* 0x00000006d6d67c11 */ /* 0x000fe4000f8e08ff */
[----:B------:R-:W-:-:S02]  /*0620*/  LEA R212, R212, UR4, 0x1 ;  /* 0x00000004d4d47c11 */ /* 0x000fc4000f8e08ff */
[----:B------:R-:W-:Y:S02]  /*0630*/  LEA R193, R193, UR4, 0x1 ;  /* 0x00000004c1c17c11 */ /* 0x000fe4000f8e08ff */
[----:B----4-:R-:W-:-:S07]  /*0640*/  LEA R196, R196, UR6, 0x1 ;  /* 0x00000006c4c47c11 */ /* 0x010fce000f8e08ff */
.L_x_234:
[----:B-1-34-:R-:W1:Y:S01]  /*0650*/  LDC.64 R6, c[0x0][0x478] ;  /* 0x00011e00ff067b82 */ /* 0x01ae620000000a00 */
[----:B------:R-:W2:Y:S01]  /*0660*/  LDCU.64 UR4, c[0x0][0x470] ;  /* 0x00008e00ff0477ac */ /* 0x000ea20008000a00 */
[----:B------:R-:W-:Y:S02]  /*0670*/  IMAD.SHL.U32 R10, R202, 0x4, RZ ;  /* 0x00000004ca0a7824 */ /* 0x000fe400078e00ff */
[----:B------:R-:W-:-:S04]  /*0680*/  IMAD.MOV.U32 R232, RZ, RZ, RZ ;  /* 0x000000ffffe87224 */ /* 0x000fc800078e00ff */
[----:B------:R-:W3:Y:S08]  /*0690*/  LDC.64 R8, c[0x0][0x460] ;  /* 0x00011800ff087b82 */ /* 0x000ef00000000a00 */
[----:B------:R-:W4:Y:S01]  /*06a0*/  LDC.64 R4, c[0x0][0x468] ;  /* 0x00011a00ff047b82 */ /* 0x000f220000000a00 */
[----:B--2---:R-:W-:-:S04]  /*06b0*/  ISETP.NE.U32.AND P4, PT, RZ, UR4, PT ;  /* 0x00000004ff007c0c */ /* 0x004fc8000bf85070 */
[----:B------:R-:W-:Y:S02]  /*06c0*/  ISETP.NE.AND.EX P4, PT, RZ, UR5, PT, P4 ;  /* 0x00000005ff007c0c */ /* 0x000fe4000bf85340 */
[----:B-1----:R-:W-:-:S04]  /*06d0*/  ISETP.NE.U32.AND P3, PT, R6, RZ, PT ;  /* 0x000000ff0600720c */ /* 0x002fc80003f65070 */
[----:B------:R-:W-:Y:S02]  /*06e0*/  ISETP.NE.AND.EX P3, PT, R7, RZ, PT, P3 ;  /* 0x000000ff0700720c */ /* 0x000fe40003f65330 */
[C---:B---3--:R-:W-:Y:S02]  /*06f0*/  ISETP.NE.U32.AND P5, PT, R8.reuse, RZ, PT ;  /* 0x000000ff0800720c */ /* 0x048fe40003fa5070 */
[----:B------:R-:W-:Y:S02]  /*0700*/  ISETP.NE.U32.AND P2, PT, R8, RZ, PT ;  /* 0x000000ff0800720c */ /* 0x000fe40003f45070 */
[----:B------:R-:W-:Y:S02]  /*0710*/  SHF.R.U32.HI R8, RZ, 0x1e, R202 ;  /* 0x0000001eff087819 */ /* 0x000fe400000116ca */
[----:B------:R-:W-:Y:S02]  /*0720*/  @P4 IADD3 R12, P1, PT, R10, UR4, RZ ;  /* 0x000000040a0c4c10 */ /* 0x000fe4000ff3e0ff */
[----:B------:R-:W-:-:S03]  /*0730*/  ISETP.NE.AND.EX P5, PT, R9, RZ, PT, P5 ;  /* 0x000000ff0900720c */ /* 0x000fc60003fa5350 */
[----:B------:R-:W-:Y:S02]  /*0740*/  @P3 IADD3 R6, P0, PT, R10, R6, RZ ;  /* 0x000000060a063210 */ /* 0x000fe40007f1e0ff */
[----:B------:R-:W-:Y:S02]  /*0750*/  ISETP.NE.AND.EX P2, PT, R9, RZ, PT, P2 ;  /* 0x000000ff0900720c */ /* 0x000fe40003f45320 */
[C---:B------:R-:W-:Y:S01]  /*0760*/  @P4 IADD3.X R13, PT, PT, R8.reuse, UR5, RZ, P1, !PT ;  /* 0x00000005080d4c10 */ /* 0x040fe20008ffe4ff */
[----:B------:R-:W-:-:S04]  /*0770*/  @P3 IMAD.X R7, R8, 0x1, R7, P0 ;  /* 0x0000000108073824 */ /* 0x000fc800000e0607 */
[----:B------:R1:W2:Y:S04]  /*0780*/  @P4 LDG.E R232, desc[UR20][R12.64] ;  /* 0x000000140ce84981 */ /* 0x0002a8000c1e1900 */
[----:B------:R-:W2:Y:S01]  /*0790*/  @P3 LDG.E R231, desc[UR20][R6.64] ;  /* 0x0000001406e73981 */ /* 0x000ea2000c1e1900 */
[----:B------:R-:W-:-:S03]  /*07a0*/  ISETP.NE.AND P4, PT, R200, RZ, PT ;  /* 0x000000ffc800720c */ /* 0x000fc60003f85270 */
[----:B------:R3:W5:Y:S01]  /*07b0*/  @P2 LDG.E R2, desc[UR20][R208.64+0x4] ;  /* 0x00000414d0022981 */ /* 0x000762000c1e1900 */
[----:B-1----:R-:W-:Y:S01]  /*07c0*/  IMAD.MOV.U32 R12, RZ, RZ, -0x1 ;  /* 0xffffffffff0c7424 */ /* 0x002fe200078e00ff */
[----:B----4-:R-:W-:Y:S01]  /*07d0*/  ISETP.EQ.U32.AND P1, PT, R4, RZ, PT ;  /* 0x000000ff0400720c */ /* 0x010fe20003f22070 */
[----:B------:R-:W1:Y:S04]  /*07e0*/  @!P3 LDC.64 R6, c[0x0][0x488] ;  /* 0x00012200ff06bb82 */ /* 0x000e680000000a00 */
[----:B------:R3:W5:Y:S01]  /*07f0*/  @P5 LDG.E R12, desc[UR20][R208.64] ;  /* 0x00000014d00c5981 */ /* 0x000762000c1e1900 */
[----:B------:R-:W-:Y:S02]  /*0800*/  ISETP.EQ.OR.EX P1, PT, R5, RZ, !P4, P1 ;  /* 0x000000ff0500720c */ /* 0x000fe40006722710 */
[----:B------:R-:W-:Y:S01]  /*0810*/  IADD3 R10, P0, PT, R10, R4, RZ ;  /* 0x000000040a0a7210 */ /* 0x000fe20007f1e0ff */
[----:B------:R-:W-:-:S04]  /*0820*/  IMAD.MOV.U32 R233, RZ, RZ, -0x1 ;  /* 0xffffffffffe97424 */ /* 0x000fc800078e00ff */
[----:B------:R-:W-:Y:S02]  /*0830*/  IMAD.X R11, R8, 0x1, R5, P0 ;  /* 0x00000001080b7824 */ /* 0x000fe400000e0605 */
[----:B------:R-:W4:Y:S04]  /*0840*/  @!P3 LDC R8, c[0x0][0x43c] ;  /* 0x00010f00ff08bb82 */ /* 0x000f280000000800 */
[----:B------:R3:W5:Y:S01]  /*0850*/  @!P1 LDG.E R233, desc[UR20][R10.64] ;  /* 0x000000140ae99981 */ /* 0x000762000c1e1900 */
[----:B------:R-:W-:-:S03]  /*0860*/  ISETP.NE.U32.AND P1, PT, R4, RZ, PT ;  /* 0x000000ff0400720c */ /* 0x000fc60003f25070 */
[----:B------:R-:W2:Y:S01]  /*0870*/  @!P2 LDC R225, c[0x0][0x434] ;  /* 0x00010d00ffe1ab82 */ /* 0x000ea20000000800 */
[----:B------:R-:W-:Y:S02]  /*0880*/  ISETP.NE.AND.EX P1, PT, R5, RZ, PT, P1 ;  /* 0x000000ff0500720c */ /* 0x000fe40003f25310 */
[----:B-1----:R-:W-:Y:S01]  /*0890*/  @!P3 ISETP.NE.U32.AND P0, PT, R6, RZ, PT ;  /* 0x000000ff0600b20c */ /* 0x002fe20003f05070 */
[----:B------:R-:W-:-:S03]  /*08a0*/  USHF.L.U32 UR23, UR19, 0x6, URZ ;  /* 0x0000000613177899 */ /* 0x000fc600080006ff */
[----:B------:R-:W-:-:S04]  /*08b0*/  @!P3 ISETP.NE.AND.EX P0, PT, R7, RZ, PT, P0 ;  /* 0x000000ff0700b20c */ /* 0x000fc80003f05300 */
[----:B----4-:R-:W-:Y:S01]  /*08c0*/  @!P3 SEL R8, R8, RZ, P0 ;  /* 0x000000ff0808b207 */ /* 0x010fe20000000000 */
[----:B--2---:R-:W-:Y:S02]  /*08d0*/  @P3 IMAD.IADD R231, R231, 0x1, -R232 ;  /* 0x00000001e7e73824 */ /* 0x004fe400078e0ae8 */
[----:B---3--:R-:W-:Y:S06]  /*08e0*/  @!P1 BRA `(.L_x_170) ;  /* 0x00000000000c9947 */ /* 0x008fec0003800000 */
[----:B------:R-:W2:Y:S02]  /*08f0*/  @P4 LDG.E R0, desc[UR20][R10.64+0x4] ;  /* 0x000004140a004981 */ /* 0x000ea4000c1e1900 */
[----:B--2--5:R-:W-:-:S06]  /*0900*/  @P4 IADD3 R0, PT, PT, R0, -R233, RZ ;  /* 0x800000e900004210 */ /* 0x024fcc0007ffe0ff */
[----:B------:R1:W5:Y:S02]  /*0910*/  @!P4 LDG.E R0, desc[UR20][R10.64] ;  /* 0x000000140a00c981 */ /* 0x000364000c1e1900 */
.L_x_170:
[----:B-----5:R-:W-:Y:S01]  /*0920*/  @!P3 IADD3 R231, PT, PT, R8, R0, -R232 ;  /* 0x0000000008e7b210 */ /* 0x020fe20007ffe8e8 */
[----:B------:R-:W-:-:S03]  /*0930*/  @P2 IMAD.IADD R225, R2, 0x1, -R12 ;  /* 0x0000000102e12824 */ /* 0x000fc600078e0a0c */
[----:B------:R-:W-:-:S13]  /*0940*/  ISETP.GT.AND P0, PT, R231, UR23, PT ;  /* 0x00000017e7007c0c */ /* 0x000fda000bf04270 */
[----:B------:R-:W-:Y:S05]  /*0950*/  @!P0 BRA `(.L_x_171) ;  /* 0x0000007000608947 */ /* 0x000fea0003800000 */
[----:B------:R-:W-:Y:S01]  /*0960*/  ISETP.NE.AND P3, PT, R12, -0x1, PT ;  /* 0xffffffff0c00780c */ /* 0x000fe20003f65270 */
[----:B------:R-:W-:Y:S01]  /*0970*/  VIADD R0, R225, 0x3f ;  /* 0x0000003fe1007836 */ /* 0x000fe20000000000 */
[----:B------:R-:W-:-:S04]  /*0980*/  ISETP.NE.AND P2, PT, R233, -0x1, PT ;  /* 0xffffffffe900780c */ /* 0x000fc80003f45270 */
[----:B------:R-:W-:-:S04]  /*0990*/  SHF.R.S32.HI R230, RZ, 0x1f, R0 ;  /* 0x0000001fffe67819 */ /* 0x000fc80000011400 */
[----:B------:R-:W-:-:S03]  /*09a0*/  LEA.HI R230, R230, R0, RZ, 0x6 ;  /* 0x00000000e6e67211 */ /* 0x000fc600078f30ff */
[----:B------:R-:W2:Y:S01]  /*09b0*/  @!P3 LDC.64 R6, c[0x0][0x398] ;  /* 0x0000e600ff06bb82 */ /* 0x000ea20000000a00 */
[----:B------:R-:W-:-:S05]  /*09c0*/  SHF.R.S32.HI R230, RZ, 0x6, R230 ;  /* 0x00000006ffe67819 */ /* 0x000fca00000114e6 */
[----:B------:R-:W-:Y:S02]  /*09d0*/  IMAD.SHL.U32 R229, R230, 0x40, RZ ;  /* 0x00000040e6e57824 */ /* 0x000fe400078e00ff */
[----:B------:R-:W3:Y:S03]  /*09e0*/  @P3 LDC.64 R4, c[0x0][0x3b0] ;  /* 0x0000ec00ff043b82 */ /* 0x000ee60000000a00 */
[----:B------:R-:W-:Y:S01]  /*09f0*/  IADD3 R17, PT, PT, R229, -0x40, RZ ;  /* 0xffffffc0e5117810 */ /* 0x000fe20007ffe0ff */
[----:B--2---:R-:W-:-:S04]  /*0a00*/  @!P3 IMAD.WIDE.U32 R18, R202, R6, RZ ;  /* 0x00000006ca12b225 */ /* 0x004fc800078e00ff */
[----:B------:R-:W-:Y:S01]  /*0a10*/  @!P3 IMAD R16, R202, R7, R19 ;  /* 0x00000007ca10b224 */ /* 0x000fe200078e0213 */
[----:B------:R-:W-:Y:S01]  /*0a20*/  SHF.R.S32.HI R19, RZ, 0x1f, R17 ;  /* 0x0000001fff137819 */ /* 0x000fe20000011411 */
[----:B---3--:R-:W-:-:S04]  /*0a30*/  @P3 IMAD.WIDE.U32 R6, R12, R4, RZ ;  /* 0x000000040c063225 */ /* 0x008fc800078e00ff */
[----:B------:R-:W-:Y:S02]  /*0a40*/  @P3 IMAD R16, R12, R5, R7 ;  /* 0x000000050c103224 */ /* 0x000fe400078e0207 */
[----:B------:R-:W-:Y:S01]  /*0a50*/  @P3 IMAD.MOV.U32 R18, RZ, RZ, R6 ;  /* 0x000000ffff123224 */ /* 0x000fe200078e0006 */
[----:B------:R-:W-:Y:S06]  /*0a60*/  @P2 BRA `(.L_x_172) ;  /* 0x00000000002c2947 */ /* 0x000fec0003800000 */
[----:B------:R-:W2:Y:S01]  /*0a70*/  LDCU.64 UR12, c[0x0][0x3b8] ;  /* 0x00007700ff0c77ac */ /* 0x000ea20008000a00 */
[----:B------:R-:W-:Y:S01]  /*0a80*/  SHF.R.S32.HI R0, RZ, 0x1f, R232 ;  /* 0x0000001fff007819 */ /* 0x000fe200000114e8 */
[----:B------:R-:W3:Y:S04]  /*0a90*/  LDCU.64 UR4, c[0x0][0x3a0] ;  /* 0x00007400ff0477ac */ /* 0x000ee80008000a00 */
[----:B--2---:R-:W-:Y:S02]  /*0aa0*/  IMAD R0, R0, UR12, RZ ;  /* 0x0000000c00007c24 */ /* 0x004fe4000f8e02ff */
[----:B------:R-:W-:-:S04]  /*0ab0*/  IMAD.WIDE.U32 R4, R232, UR12, RZ ;  /* 0x0000000ce8047c25 */ /* 0x000fc8000f8e00ff */
[----:B------:R-:W-:-:S05]  /*0ac0*/  IMAD R0, R232, UR13, R0 ;  /* 0x0000000de8007c24 */ /* 0x000fca000f8e0200 */
[----:B------:R-:W-:-:S03]  /*0ad0*/  IADD3 R5, PT, PT, R5, R0, RZ ;  /* 0x0000000005057210 */ /* 0x000fc60007ffe0ff */
[----:B---3--:R-:W-:-:S04]  /*0ae0*/  IMAD.WIDE.U32 R4, R202, UR4, R4 ;  /* 0x00000004ca047c25 */ /* 0x008fc8000f8e0004 */
[----:B-1----:R-:W-:Y:S01]  /*0af0*/  IMAD R10, R202, UR5, R5 ;  /* 0x00000005ca0a7c24 */ /* 0x002fe2000f8e0205 */
[----:B------:R-:W-:Y:S01]  /*0b00*/  MOV R11, R4 ;  /* 0x00000004000b7202 */ /* 0x000fe20000000f00 */
[----:B------:R-:W-:Y:S06]  /*0b10*/  BRA `(.L_x_173) ;  /* 0x0000000000187947 */ /* 0x000fec0003800000 */
.L_x_172:
[----:B------:R-:W1:Y:S01]  /*0b20*/  LDCU.64 UR12, c[0x0][0x3b8] ;  /* 0x00007700ff0c77ac */ /* 0x000e620008000a00 */
[----:B------:R-:W-:-:S05]  /*0b30*/  IADD3 R4, PT, PT, R232, R233, RZ ;  /* 0x000000e9e8047210 */ /* 0x000fca0007ffe0ff */
[C---:B-1----:R-:W-:Y:S02]  /*0b40*/  IMAD R10, R4.reuse, UR13, RZ ;  /* 0x0000000d040a7c24 */ /* 0x042fe4000f8e02ff */
[----:B------:R-:W-:-:S05]  /*0b50*/  IMAD.WIDE.U32 R4, R4, UR12, RZ ;  /* 0x0000000c04047c25 */ /* 0x000fca000f8e00ff */
[----:B------:R-:W-:Y:S02]  /*0b60*/  IADD3 R10, PT, PT, R5, R10, RZ ;  /* 0x0000000a050a7210 */ /* 0x000fe40007ffe0ff */
[----:B------:R-:W-:-:S07]  /*0b70*/  MOV R11, R4 ;  /* 0x00000004000b7202 */ /* 0x000fce0000000f00 */
.L_x_173:
[----:B------:R-:W1:Y:S01]  /*0b80*/  LDC R0, c[0x0][0x3e8] ;  /* 0x0000fa00ff007b82 */ /* 0x000e620000000800 */
[----:B------:R-:W-:Y:S01]  /*0b90*/  USHF.R.S32.HI UR22, URZ, 0x1f, UR23 ;  /* 0x0000001fff167899 */ /* 0x000fe20008011417 */
[----:B-1----:R-:W-:-:S04]  /*0ba0*/  IABS R5, R0 ;  /* 0x0000000000057213 */ /* 0x002fc80000000000 */
[----:B------:R-:W1:Y:S08]  /*0bb0*/  I2F.RP R6, R5 ;  /* 0x0000000500067306 */ /* 0x000e700000209400 */
[----:B-1----:R-:W1:Y:S02]  /*0bc0*/  MUFU.RCP R6, R6 ;  /* 0x0000000600067308 */ /* 0x002e640000001000 */
[----:B-1----:R-:W-:-:S06]  /*0bd0*/  VIADD R6, R6, 0xffffffe ;  /* 0x0ffffffe06067836 */ /* 0x002fcc0000000000 */
[----:B------:R-:W1:Y:S02]  /*0be0*/  F2I.FTZ.U32.TRUNC.NTZ R7, R6 ;  /* 0x0000000600077305 */ /* 0x000e64000021f000 */
[----:B-1----:R-:W-:Y:S01]  /*0bf0*/  IMAD.MOV R2, RZ, RZ, -R7 ;  /* 0x000000ffff027224 */ /* 0x002fe200078e0a07 */
[----:B------:R-:W-:-:S03]  /*0c00*/  MOV R6, RZ ;  /* 0x000000ff00067202 */ /* 0x000fc60000000f00 */
[----:B------:R-:W-:Y:S01]  /*0c10*/  IMAD R4, R2, R5, RZ ;  /* 0x0000000502047224 */ /* 0x000fe200078e02ff */
[----:B------:R-:W-:-:S03]  /*0c20*/  IABS R2, R201 ;  /* 0x000000c900027213 */ /* 0x000fc60000000000 */
[----:B------:R-:W-:-:S04]  /*0c30*/  IMAD.HI.U32 R6, R7, R4, R6 ;  /* 0x0000000407067227 */ /* 0x000fc800078e0006 */
[----:B------:R-:W-:-:S04]  /*0c40*/  IMAD.MOV.U32 R4, RZ, RZ, R2 ;  /* 0x000000ffff047224 */ /* 0x000fc800078e0002 */
[----:B------:R-:W-:-:S04]  /*0c50*/  IMAD.HI.U32 R6, R6, R4, RZ ;  /* 0x0000000406067227 */ /* 0x000fc800078e00ff */
[----:B------:R-:W-:-:S04]  /*0c60*/  IMAD.MOV R2, RZ, RZ, -R6 ;  /* 0x000000ffff027224 */ /* 0x000fc800078e0a06 */
[----:B------:R-:W-:-:S05]  /*0c70*/  IMAD R2, R5, R2, R4 ;  /* 0x0000000205027224 */ /* 0x000fca00078e0204 */
[----:B------:R-:W-:-:S13]  /*0c80*/  ISETP.GT.U32.AND P1, PT, R5, R2, PT ;  /* 0x000000020500720c */ /* 0x000fda0003f24070 */
[-C--:B------:R-:W-:Y:S01]  /*0c90*/  @!P1 IADD3 R2, PT, PT, R2, -R5.reuse, RZ ;  /* 0x8000000502029210 */ /* 0x080fe20007ffe0ff */
[----:B------:R-:W-:Y:S01]  /*0ca0*/  @!P1 VIADD R6, R6, 0x1 ;  /* 0x0000000106069836 */ /* 0x000fe20000000000 */
[----:B------:R-:W-:Y:S02]  /*0cb0*/  ISETP.NE.AND P1, PT, R0, RZ, PT ;  /* 0x000000ff0000720c */ /* 0x000fe40003f25270 */
[----:B------:R-:W-:Y:S02]  /*0cc0*/  ISETP.GE.U32.AND P4, PT, R2, R5, PT ;  /* 0x000000050200720c */ /* 0x000fe40003f86070 */
[----:B------:R-:W-:-:S04]  /*0cd0*/  LOP3.LUT R2, R201, R0, RZ, 0x3c, !PT ;  /* 0x00000000c9027212 */ /* 0x000fc800078e3cff */
[----:B------:R-:W-:-:S07]  /*0ce0*/  ISETP.GE.AND P0, PT, R2, RZ, PT ;  /* 0x000000ff0200720c */ /* 0x000fce0003f06270 */
[----:B------:R-:W-:-:S05]  /*0cf0*/  @P4 IADD3 R6, PT, PT, R6, 0x1, RZ ;  /* 0x0000000106064810 */ /* 0x000fca0007ffe0ff */
[----:B------:R-:W-:-:S05]  /*0d00*/  IMAD.MOV.U32 R2, RZ, RZ, R6 ;  /* 0x000000ffff027224 */ /* 0x000fca00078e0006 */
[----:B------:R-:W-:Y:S02]  /*0d10*/  @!P0 IADD3 R2, PT, PT, -R2, RZ, RZ ;  /* 0x000000ff02028210 */ /* 0x000fe40007ffe1ff */
[----:B------:R-:W-:-:S04]  /*0d20*/  @!P1 LOP3.LUT R2, RZ, R0, RZ, 0x33, !PT ;  /* 0x00000000ff029212 */ /* 0x000fc800078e33ff */
[----:B------:R-:W-:Y:S01]  /*0d30*/  SHF.R.S32.HI R0, RZ, 0x1f, R2 ;  /* 0x0000001fff007819 */ /* 0x000fe20000011402 */
[----:B------:R-:W-:Y:S06]  /*0d40*/  @P2 BRA `(.L_x_174) ;  /* 0x0000000000302947 */ /* 0x000fec0003800000 */
[----:B------:R-:W1:Y:S01]  /*0d50*/  LDCU.64 UR10, c[0x0][0x3c0] ;  /* 0x00007800ff0a77ac */ /* 0x000e620008000a00 */
[----:B------:R-:W-:Y:S01]  /*0d60*/  SHF.R.S32.HI R4, RZ, 0x1f, R232 ;  /* 0x0000001fff047819 */ /* 0x000fe200000114e8 */
[----:B------:R-:W2:Y:S04]  /*0d70*/  LDCU.64 UR4, c[0x0][0x3a8] ;  /* 0x00007500ff0477ac */ /* 0x000ea80008000a00 */
[----:B-1----:R-:W-:Y:S02]  /*0d80*/  IMAD R4, R4, UR10, RZ ;  /* 0x0000000a04047c24 */ /* 0x002fe4000f8e02ff */
[----:B------:R-:W-:-:S04]  /*0d90*/  IMAD.WIDE.U32 R6, R232, UR10, RZ ;  /* 0x0000000ae8067c25 */ /* 0x000fc8000f8e00ff */
[----:B------:R-:W-:-:S05]  /*0da0*/  IMAD R4, R232, UR11, R4 ;  /* 0x0000000be8047c24 */ /* 0x000fca000f8e0204 */
[----:B------:R-:W-:Y:S02]  /*0db0*/  IADD3 R5, PT, PT, R7, R4, RZ ;  /* 0x0000000407057210 */ /* 0x000fe40007ffe0ff */
[----:B------:R-:W-:-:S05]  /*0dc0*/  MOV R4, R6 ;  /* 0x0000000600047202 */ /* 0x000fca0000000f00 */
[----:B--2---:R-:W-:-:S04]  /*0dd0*/  IMAD.WIDE.U32 R4, R202, UR4, R4 ;  /* 0x00000004ca047c25 */ /* 0x004fc8000f8e0004 */
[----:B------:R-:W-:Y:S01]  /*0de0*/  IMAD R8, R202, UR5, R5 ;  /* 0x00000005ca087c24 */ /* 0x000fe2000f8e0205 */
[----:B------:R-:W-:Y:S01]  /*0df0*/  MOV R9, R4 ;  /* 0x0000000400097202 */ /* 0x000fe20000000f00 */
[----:B------:R-:W-:Y:S06]  /*0e00*/  BRA `(.L_x_175) ;  /* 0x0000000000187947 */ /* 0x000fec0003800000 */
.L_x_174:
[----:B------:R-:W1:Y:S01]  /*0e10*/  LDCU.64 UR10, c[0x0][0x3c0] ;  /* 0x00007800ff0a77ac */ /* 0x000e620008000a00 */
[----:B------:R-:W-:-:S05]  /*0e20*/  IADD3 R4, PT, PT, R232, R233, RZ ;  /* 0x000000e9e8047210 */ /* 0x000fca0007ffe0ff */
[C---:B-1----:R-:W-:Y:S02]  /*0e30*/  IMAD R8, R4.reuse, UR11, RZ ;  /* 0x0000000b04087c24 */ /* 0x042fe4000f8e02ff */
[----:B------:R-:W-:-:S05]  /*0e40*/  IMAD.WIDE.U32 R4, R4, UR10, RZ ;  /* 0x0000000a04047c25 */ /* 0x000fca000f8e00ff */
[----:B------:R-:W-:Y:S02]  /*0e50*/  IADD3 R8, PT, PT, R5, R8, RZ ;  /* 0x0000000805087210 */ /* 0x000fe40007ffe0ff */
[----:B------:R-:W-:-:S07]  /*0e60*/  MOV R9, R4 ;  /* 0x0000000400097202 */ /* 0x000fce0000000f00 */
.L_x_175:
[----:B------:R-:W1:Y:S01]  /*0e70*/  @!P3 LDC.64 R6, c[0x0][0x588] ;  /* 0x00016200ff06bb82 */ /* 0x000e620000000a00 */
[----:B------:R-:W2:Y:S07]  /*0e80*/  LDCU UR17, c[0x0][0x3e0] ;  /* 0x00007c00ff1177ac */ /* 0x000eae0008000800 */
[----:B------:R-:W3:Y:S08]  /*0e90*/  @P3 LDC.64 R4, c[0x0][0x590] ;  /* 0x00016400ff043b82 */ /* 0x000ef00000000a00 */
[----:B------:R-:W2:Y:S01]  /*0ea0*/  LDC R20, c[0x0][0x44c] ;  /* 0x00011300ff147b82 */ /* 0x000ea20000000800 */
[----:B-1----:R-:W-:-:S04]  /*0eb0*/  @!P3 IMAD.WIDE.U32 R26, R202, R6, RZ ;  /* 0x00000006ca1ab225 */ /* 0x002fc800078e00ff */
[----:B------:R-:W-:Y:S02]  /*0ec0*/  @!P3 IMAD R7, R202, R7, R27 ;  /* 0x00000007ca07b224 */ /* 0x000fe400078e021b */
[----:B---3--:R-:W-:-:S04]  /*0ed0*/  @P3 IMAD.WIDE.U32 R14, R12, R4, RZ ;  /* 0x000000040c0e3225 */ /* 0x008fc800078e00ff */
[----:B------:R-:W-:Y:S01]  /*0ee0*/  @P3 IMAD R7, R12, R5, R15 ;  /* 0x000000050c073224 */ /* 0x000fe200078e020f */
[----:B------:R-:W-:Y:S01]  /*0ef0*/  @P3 MOV R26, R14 ;  /* 0x0000000e001a3202 */ /* 0x000fe20000000f00 */
[----:B--2---:R-:W-:Y:S01]  /*0f00*/  IMAD.WIDE R28, R20, UR17, RZ ;  /* 0x00000011141c7c25 */ /* 0x004fe2000f8e02ff */
[----:B------:R-:W-:Y:S06]  /*0f10*/  @P3 BRA `(.L_x_176) ;  /* 0x0000000000443947 */ /* 0x000fec0003800000 */
[----:B------:R-:W1:Y:S02]  /*0f20*/  LDCU UR4, c[0x0][0x444] ;  /* 0x00008880ff0477ac */ /* 0x000e640008000800 */
[----:B-1----:R-:W-:Y:S01]  /*0f30*/  USHF.R.S32.HI UR5, URZ, 0x1f, UR4 ;  /* 0x0000001fff057899 */ /* 0x002fe20008011404 */
[----:B------:R-:W-:Y:S01]  /*0f40*/  IMAD.WIDE.U32 R14, R202, UR4, RZ ;  /* 0x00000004ca0e7c25 */ /* 0x000fe2000f8e00ff */
[----:B------:R-:W-:-:S04]  /*0f50*/  USHF.R.S32.HI UR4, URZ, 0x1f, UR17 ;  /* 0x0000001fff047899 */ /* 0x000fc80008011411 */
[----:B------:R-:W-:Y:S02]  /*0f60*/  IMAD R4, R202, UR5, RZ ;  /* 0x00000005ca047c24 */ /* 0x000fe4000f8e02ff */
[----:B------:R-:W-:-:S03]  /*0f70*/  IMAD.WIDE.U32 R24, R14, UR17, RZ ;  /* 0x000000110e187c25 */ /* 0x000fc6000f8e00ff */
[----:B------:R-:W-:-:S05]  /*0f80*/  IADD3 R4, PT, PT, R15, R4, RZ ;  /* 0x000000040f047210 */ /* 0x000fca0007ffe0ff */
[----:B------:R-:W-:Y:S01]  /*0f90*/  IMAD R22, R4, UR17, RZ ;  /* 0x0000001104167c24 */ /* 0x000fe2000f8e02ff */
[----:B------:R-:W-:-:S03]  /*0fa0*/  SHF.R.S32.HI R4, RZ, 0x1f, R20 ;  /* 0x0000001fff047819 */ /* 0x000fc60000011414 */
[----:B------:R-:W-:Y:S02]  /*0fb0*/  IMAD R22, R14, UR4, R22 ;  /* 0x000000040e167c24 */ /* 0x000fe4000f8e0216 */
[----:B------:R-:W-:-:S03]  /*0fc0*/  IMAD.WIDE.U32 R14, R24, R20, RZ ;  /* 0x00000014180e7225 */ /* 0x000fc600078e00ff */
[----:B------:R-:W-:-:S05]  /*0fd0*/  IADD3 R22, PT, PT, R25, R22, RZ ;  /* 0x0000001619167210 */ /* 0x000fca0007ffe0ff */
[----:B------:R-:W-:-:S04]  /*0fe0*/  IMAD R22, R22, R20, RZ ;  /* 0x0000001416167224 */ /* 0x000fc800078e02ff */
[----:B------:R-:W-:Y:S01]  /*0ff0*/  IMAD R22, R4, R24, R22 ;  /* 0x0000001804167224 */ /* 0x000fe200078e0216 */
[----:B------:R-:W-:-:S04]  /*1000*/  MOV R24, R14 ;  /* 0x0000000e00187202 */ /* 0x000fc80000000f00 */
[----:B------:R-:W-:Y:S01]  /*1010*/  IADD3 R22, PT, PT, R15, R22, RZ ;  /* 0x000000160f167210 */ /* 0x000fe20007ffe0ff */
[----:B------:R-:W-:Y:S06]  /*1020*/  BRA `(.L_x_177) ;  /* 0x00000000000c7947 */ /* 0x000fec0003800000 */
.L_x_176:
[-C--:B------:R-:W-:Y:S02]  /*1030*/  IMAD R22, R29, R12.reuse, RZ ;  /* 0x0000000c1d167224 */ /* 0x080fe400078e02ff */
[----:B------:R-:W-:-:S05]  /*1040*/  IMAD.WIDE.U32 R24, R28, R12, RZ ;  /* 0x0000000c1c187225 */ /* 0x000fca00078e00ff */
[----:B------:R-:W-:-:S07]  /*1050*/  IADD3 R22, PT, PT, R25, R22, RZ ;  /* 0x0000001619167210 */ /* 0x000fce0007ffe0ff */
.L_x_177:
[----:B------:R-:W1:Y:S01]  /*1060*/  LDCU.U8 UR4, c[0x0][0x548] ;  /* 0x0000a900ff0477ac */ /* 0x000e620008000000 */
[----:B------:R-:W-:Y:S01]  /*1070*/  SHF.L.U32 R27, R202, 0x7, RZ ;  /* 0x00000007ca1b7819 */ /* 0x000fe200000006ff */
[----:B------:R-:W-:Y:S01]  /*1080*/  IMAD R25, R201, R20, RZ ;  /* 0x00000014c9197224 */ /* 0x000fe200078e02ff */
[----:B------:R-:W2:Y:S02]  /*1090*/  LDCU.U8 UR16, c[0x0][0x5f0] ;  /* 0x0000be00ff1077ac */ /* 0x000ea40008000000 */
[----:B------:R-:W-:-:S04]  /*10a0*/  SEL R4, R27, RZ, P5 ;  /* 0x000000ff1b047207 */ /* 0x000fc80002800000 */
[----:B------:R-:W-:-:S04]  /*10b0*/  IADD3 R4, P0, PT, R17, R4, RZ ;  /* 0x0000000411047210 */ /* 0x000fc80007f1e0ff */
[----:B------:R-:W-:Y:S01]  /*10c0*/  IADD3.X R21, PT, PT, RZ, R19, RZ, P0, !PT ;  /* 0x00000013ff157210 */ /* 0x000fe200007fe4ff */
[----:B------:R-:W-:Y:S01]  /*10d0*/  IMAD.WIDE.U32 R14, R4, R28, RZ ;  /* 0x0000001c040e7225 */ /* 0x000fe200078e00ff */
[----:B-1----:R-:W-:-:S03]  /*10e0*/  UISETP.NE.AND UP0, UPT, UR4, URZ, UPT ;  /* 0x000000ff0400728c */ /* 0x002fc6000bf05270 */
[----:B------:R-:W-:-:S04]  /*10f0*/  IMAD R21, R21, R28, RZ ;  /* 0x0000001c15157224 */ /* 0x000fc800078e02ff */
[----:B------:R-:W-:-:S05]  /*1100*/  IMAD R21, R29, R4, R21 ;  /* 0x000000041d157224 */ /* 0x000fca00078e0215 */
[----:B------:R-:W-:Y:S01]  /*1110*/  IADD3 R21, PT, PT, R15, R21, RZ ;  /* 0x000000150f157210 */ /* 0x000fe20007ffe0ff */
[----:B--2---:R-:W-:Y:S06]  /*1120*/  BRA.U !UP0, `(.L_x_178) ;  /* 0x00000001081c7547 */ /* 0x004fec000b800000 */
[----:B------:R-:W1:Y:S01]  /*1130*/  LDC R4, c[0x0][0x434] ;  /* 0x00010d00ff047b82 */ /* 0x000e620000000800 */
[----:B------:R-:W-:-:S07]  /*1140*/  ISETP.NE.AND P0, PT, R12, -0x1, PT ;  /* 0xffffffff0c00780c */ /* 0x000fce0003f05270 */
[----:B------:R-:W2:Y:S01]  /*1150*/  LDC R6, c[0x0][0x454] ;  /* 0x00011500ff067b82 */ /* 0x000ea20000000800 */
[----:B-1----:R-:W-:-:S05]  /*1160*/  IMAD R4, R202, R4, RZ ;  /* 0x00000004ca047224 */ /* 0x002fca00078e02ff */
[----:B------:R-:W-:-:S05]  /*1170*/  SEL R4, R4, R12, !P0 ;  /* 0x0000000c04047207 */ /* 0x000fca0004000000 */
[----:B--2---:R-:W-:Y:S01]  /*1180*/  IMAD R6, R201, R6, R4 ;  /* 0x00000006c9067224 */ /* 0x004fe200078e0204 */
[----:B------:R-:W-:Y:S05]  /*1190*/  BRA `(.L_x_179) ;  /* 0x00000000000c7947 */ /* 0x000fea0003800000 */
.L_x_178:
[----:B------:R-:W1:Y:S01]  /*11a0*/  LDC R6, c[0x0][0x434] ;  /* 0x00010d00ff067b82 */ /* 0x000e620000000800 */
[----:B------:R-:W-:-:S04]  /*11b0*/  IMAD R4, R202, UR17, R201 ;  /* 0x00000011ca047c24 */ /* 0x000fc8000f8e02c9 */
[----:B-1----:R-:W-:-:S03]  /*11c0*/  IMAD R6, R4, R6, RZ ;  /* 0x0000000604067224 */ /* 0x002fc600078e02ff */
.L_x_179:
[----:B------:R-:W-:Y:S01]  /*11d0*/  IADD3 R13, PT, PT, R230, -0x1, RZ ;  /* 0xffffffffe60d7810 */ /* 0x000fe20007ffe0ff */
[----:B------:R-:W-:Y:S05]  /*11e0*/  BRA.U !UP0, `(.L_x_180) ;  /* 0x0000000108247547 */ /* 0x000fea000b800000 */
[----:B------:R-:W1:Y:S01]  /*11f0*/  LDC R4, c[0x0][0x444] ;  /* 0x00011100ff047b82 */ /* 0x000e620000000800 */
[----:B------:R-:W-:-:S07]  /*1200*/  ISETP.NE.AND P0, PT, R12, -0x1, PT ;  /* 0xffffffff0c00780c */ /* 0x000fce0003f05270 */
[----:B------:R-:W2:Y:S08]  /*1210*/  LDC R23, c[0x0][0x430] ;  /* 0x00010c00ff177b82 */ /* 0x000eb00000000800 */
[----:B------:R-:W2:Y:S01]  /*1220*/  LDC R5, c[0x0][0x454] ;  /* 0x00011500ff057b82 */ /* 0x000ea20000000800 */
[----:B-1----:R-:W-:-:S05]  /*1230*/  @!P0 IMAD R12, R202, R4, RZ ;  /* 0x00000004ca0c8224 */ /* 0x002fca00078e02ff */
[----:B------:R-:W-:Y:S02]  /*1240*/  IADD3 R12, PT, PT, R27, R12, RZ ;  /* 0x0000000c1b0c7210 */ /* 0x000fe40007ffe0ff */
[----:B--2---:R-:W-:-:S05]  /*1250*/  LEA R5, R23, R5, 0x7 ;  /* 0x0000000517057211 */ /* 0x004fca00078e38ff */
[----:B------:R-:W-:Y:S01]  /*1260*/  IMAD R12, R5, R201, R12 ;  /* 0x000000c9050c7224 */ /* 0x000fe200078e020c */
[----:B------:R-:W-:Y:S06]  /*1270*/  BRA `(.L_x_181) ;  /* 0x00000000000c7947 */ /* 0x000fec0003800000 */
.L_x_180:
[----:B------:R-:W1:Y:S01]  /*1280*/  LDC R12, c[0x0][0x444] ;  /* 0x00011100ff0c7b82 */ /* 0x000e620000000800 */
[----:B------:R-:W-:-:S04]  /*1290*/  IMAD R4, R202, UR17, R201 ;  /* 0x00000011ca047c24 */ /* 0x000fc8000f8e02c9 */
[----:B-1----:R-:W-:-:S07]  /*12a0*/  IMAD R12, R4, R12, RZ ;  /* 0x0000000c040c7224 */ /* 0x002fce00078e02ff */
.L_x_181:
[----:B------:R-:W1:Y:S01]  /*12b0*/  LDCU.64 UR8, c[0x0][0x3b0] ;  /* 0x00007600ff0877ac */ /* 0x000e620008000a00 */
[----:B------:R-:W2:Y:S01]  /*12c0*/  LDC.64 R4, c[0x0][0x5f8] ;  /* 0x00017e00ff047b82 */ /* 0x000ea20000000a00 */
[----:B------:R-:W-:Y:S01]  /*12d0*/  IADD3 R26, P3, PT, R205, R26, RZ ;  /* 0x0000001acd1a7210 */ /* 0x000fe20007f7e0ff */
[----:B------:R-:W-:Y:S01]  /*12e0*/  IMAD.MOV.U32 R15, RZ, RZ, RZ ;  /* 0x000000ffff0f7224 */ /* 0x000fe200078e00ff */
[----:B------:R-:W3:Y:S01]  /*12f0*/  LDCU.128 UR4, c[0x0][0x590] ;  /* 0x0000b200ff0477ac */ /* 0x000ee20008000c00 */
[----:B------:R-:W-:Y:S01]  /*1300*/  IADD3 R24, P1, P0, R14, R24, R25 ;  /* 0x000000180e187210 */ /* 0x000fe2000783e019 */
[----:B------:R-:W-:Y:S01]  /*1310*/  IMAD.MOV.U32 R14, RZ, RZ, R205 ;  /* 0x000000ffff0e7224 */ /* 0x000fe200078e00cd */
[----:B------:R-:W4:Y:S01]  /*1320*/  S2R R23, SR_TID.X ;  /* 0x0000000000177919 */ /* 0x000f220000002100 */
[----:B------:R-:W-:Y:S01]  /*1330*/  IMAD.X R27, RZ, RZ, R7, P3 ;  /* 0x000000ffff1b7224 */ /* 0x000fe200018e0607 */
[----:B------:R-:W5:Y:S01]  /*1340*/  LDCU.64 UR14, c[0x0][0x3c8] ;  /* 0x00007900ff0e77ac */ /* 0x000f620008000a00 */
[----:B------:R-:W-:Y:S01]  /*1350*/  IMAD R20, R20, UR17, RZ ;  /* 0x0000001114147c24 */ /* 0x000fe2000f8e02ff */
[----:B------:R-:W-:Y:S01]  /*1360*/  ISETP.NE.AND P4, PT, RZ, UR16, PT ;  /* 0x00000010ff007c0c */ /* 0x000fe2000bf85270 */
[----:B------:R-:W-:Y:S01]  /*1370*/  VIADD R218, R225, UR23 ;  /* 0x00000017e1da7c36 */ /* 0x000fe20008000000 */
[----:B------:R-:W5:Y:S01]  /*1380*/  LDCU.64 UR16, c[0x0][0x550] ;  /* 0x0000aa00ff1077ac */ /* 0x000f620008000a00 */
[----:B------:R-:W-:Y:S01]  /*1390*/  SHF.R.S32.HI R25, RZ, 0x1f, R25 ;  /* 0x0000001fff197819 */ /* 0x000fe20000011419 */
[----:B------:R-:W5:Y:S01]  /*13a0*/  LDC.64 R242, c[0x0][0x420] ;  /* 0x00010800fff27b82 */ /* 0x000f620000000a00 */
[C---:B------:R-:W-:Y:S01]  /*13b0*/  LEA R12, R13.reuse, R12, 0x6 ;  /* 0x0000000c0d0c7211 */ /* 0x040fe200078e30ff */
[----:B------:R-:W-:Y:S01]  /*13c0*/  IMAD R6, R13, 0x40, R6 ;  /* 0x000000400d067824 */ /* 0x000fe200078e0206 */
[----:B------:R-:W-:Y:S01]  /*13d0*/  IADD3.X R21, PT, PT, R21, R22, R25, P1, P0 ;  /* 0x0000001615157210 */ /* 0x000fe20000fe0419 */
[----:B-1----:R-:W-:Y:S01]  /*13e0*/  IMAD R7, R19, UR8, RZ ;  /* 0x0000000813077c24 */ /* 0x002fe2000f8e02ff */
[----:B------:R-:W-:Y:S01]  /*13f0*/  BSSY.RECONVERGENT B1, `(.L_x_171) ;  /* 0x000066e000017945 */ /* 0x000fe20003800200 */
[----:B------:R-:W-:Y:S01]  /*1400*/  IMAD.WIDE.U32 R28, R17, UR8, R14 ;  /* 0x00000008111c7c25 */ /* 0x000fe2000f8e000e */
[----:B---3--:R-:W-:-:S02]  /*1410*/  USHF.L.U64.HI UR26, UR4, 0x5, UR5 ;  /* 0x00000005041a7899 */ /* 0x008fc40008010205 */
[----:B------:R-:W-:Y:S01]  /*1420*/  USHF.L.U32 UR27, UR4, 0x5, URZ ;  /* 0x00000005041b7899 */ /* 0x000fe200080006ff */
[----:B------:R-:W-:Y:S01]  /*1430*/  IMAD R7, R17, UR9, R7 ;  /* 0x0000000911077c24 */ /* 0x000fe2000f8e0207 */
[----:B------:R-:W-:Y:S01]  /*1440*/  IADD3 R28, P3, PT, R18, R28, RZ ;  /* 0x0000001c121c7210 */ /* 0x000fe20007f7e0ff */
[----:B------:R-:W-:Y:S02]  /*1450*/  IMAD R19, R19, UR4, RZ ;  /* 0x0000000413137c24 */ /* 0x000fe4000f8e02ff */
[----:B------:R-:W-:Y:S01]  /*1460*/  IMAD.WIDE.U32 R26, R17, UR4, R26 ;  /* 0x00000004111a7c25 */ /* 0x000fe2000f8e001a */
[----:B------:R-:W-:-:S03]  /*1470*/  IADD3.X R29, PT, PT, R16, R29, R7, P3, !PT ;  /* 0x0000001d101d7210 */ /* 0x000fc60001ffe407 */
[----:B------:R-:W-:Y:S02]  /*1480*/  IMAD R19, R17, UR5, R19 ;  /* 0x0000000511137c24 */ /* 0x000fe4000f8e0213 */
[----:B--2---:R-:W-:Y:S02]  /*1490*/  IMAD.WIDE.U32 R16, R4, UR18, RZ ;  /* 0x0000001204107c25 */ /* 0x004fe4000f8e00ff */
[----:B------:R-:W1:Y:S01]  /*14a0*/  LDC R4, c[0x0][0x508] ;  /* 0x00014200ff047b82 */ /* 0x000e620000000800 */
[----:B----4-:R-:W-:Y:S01]  /*14b0*/  LOP3.LUT R7, R23, 0x1f, RZ, 0xc0, !PT ;  /* 0x0000001f17077812 */ /* 0x010fe200078ec0ff */
[----:B------:R-:W-:Y:S01]  /*14c0*/  IMAD.IADD R27, R27, 0x1, R19 ;  /* 0x000000011b1b7824 */ /* 0x000fe200078e0213 */
[----:B------:R-:W-:Y:S01]  /*14d0*/  SEL R16, R16, RZ, P4 ;  /* 0x000000ff10107207 */ /* 0x000fe20002000000 */
[----:B------:R-:W-:Y:S02]  /*14e0*/  IMAD R5, R5, UR18, R17 ;  /* 0x0000001205057c24 */ /* 0x000fe4000f8e0211 */
[----:B------:R-:W-:-:S02]  /*14f0*/  IMAD R7, R204, R20, R7 ;  /* 0x00000014cc077224 */ /* 0x000fc400078e0207 */
[----:B------:R-:W2:Y:S01]  /*1500*/  LDC.64 R18, c[0x0][0x5e8] ;  /* 0x00017a00ff127b82 */ /* 0x000ea20000000a00 */
[----:B------:R-:W-:Y:S01]  /*1510*/  IMAD.WIDE.U32 R26, R201, UR6, R26 ;  /* 0x00000006c91a7c25 */ /* 0x000fe2000f8e001a */
[----:B------:R-:W-:Y:S02]  /*1520*/  SEL R5, R5, RZ, P4 ;  /* 0x000000ff05057207 */ /* 0x000fe40002000000 */
[----:B------:R-:W-:Y:S01]  /*1530*/  IADD3 R16, P1, P0, R7, R24, R16 ;  /* 0x0000001807107210 */ /* 0x000fe2000783e010 */
[----:B-----5:R-:W-:Y:S01]  /*1540*/  IMAD.WIDE.U32 R28, R201, UR14, R28 ;  /* 0x0000000ec91c7c25 */ /* 0x020fe2000f8e001c */
[----:B------:R-:W-:-:S03]  /*1550*/  SHF.R.S32.HI R7, RZ, 0x1f, R7 ;  /* 0x0000001fff077819 */ /* 0x000fc60000011407 */
[C---:B------:R-:W-:Y:S01]  /*1560*/  IMAD R27, R201.reuse, UR7, R27 ;  /* 0x00000007c91b7c24 */ /* 0x040fe2000f8e021b */
[----:B------:R-:W3:Y:S01]  /*1570*/  LDCU.64 UR6, c[0x0][0x570] ;  /* 0x0000ae00ff0677ac */ /* 0x000ee20008000a00 */
[----:B------:R-:W-:Y:S01]  /*1580*/  IMAD R23, R201, UR15, R29 ;  /* 0x0000000fc9177c24 */ /* 0x000fe2000f8e021d */
[----:B------:R-:W-:Y:S01]  /*1590*/  IADD3.X R7, PT, PT, R7, R21, R5, P1, P0 ;  /* 0x0000001507077210 */ /* 0x000fe20000fe0405 */
[----:B------:R-:W-:Y:S01]  /*15a0*/  IMAD.SHL.U32 R24, R20, 0x40, RZ ;  /* 0x0000004014187824 */ /* 0x000fe200078e00ff */
[----:B------:R-:W4:Y:S01]  /*15b0*/  LDCU.64 UR14, c[0x0][0x380] ;  /* 0x00007000ff0e77ac */ /* 0x000f220008000a00 */
[----:B------:R-:W-:Y:S01]  /*15c0*/  IMAD.WIDE.U32 R20, R206, UR4, R26 ;  /* 0x00000004ce147c25 */ /* 0x000fe2000f8e001a */
[----:B-1----:R-:W-:Y:S02]  /*15d0*/  IADD3 R4, PT, PT, R218, -R4, -R231 ;  /* 0x80000004da047210 */ /* 0x002fe40007ffe8e7 */
[----:B------:R-:W-:Y:S01]  /*15e0*/  MOV R22, R28 ;  /* 0x0000001c00167202 */ /* 0x000fe20000000f00 */
[----:B------:R-:W-:Y:S01]  /*15f0*/  IMAD R5, R206, UR5, R21 ;  /* 0x00000005ce057c24 */ /* 0x000fe2000f8e0215 */
[----:B------:R-:W-:Y:S01]  /*1600*/  SHF.R.S32.HI R17, RZ, 0x1f, R4 ;  /* 0x0000001fff117819 */ /* 0x000fe20000011404 */
[----:B------:R-:W-:Y:S01]  /*1610*/  IMAD.WIDE R242, R6, 0x4, R242 ;  /* 0x0000000406f27825 */ /* 0x000fe200078e02f2 */
[----:B------:R-:W-:-:S02]  /*1620*/  LEA R238, P1, R20, UR16, 0x1 ;  /* 0x0000001014ee7c11 */ /* 0x000fc4000f8208ff */
[----:B------:R-:W-:Y:S01]  /*1630*/  LEA.HI R17, R17, R4, RZ, 0x6 ;  /* 0x0000000411117211 */ /* 0x000fe200078f30ff */
[----:B------:R-:W-:Y:S01]  /*1640*/  IMAD.WIDE.U32 R22, R206, UR8, R22 ;  /* 0x00000008ce167c25 */ /* 0x000fe2000f8e0016 */
[----:B------:R-:W-:Y:S02]  /*1650*/  LEA.HI.X R239, R20, UR17, R5, 0x1, P1 ;  /* 0x0000001114ef7c11 */ /* 0x000fe400088f0c05 */
[----:B------:R-:W-:Y:S01]  /*1660*/  SHF.R.S32.HI R17, RZ, 0x6, R17 ;  /* 0x00000006ff117819 */ /* 0x000fe20000011411 */
[----:B------:R-:W-:Y:S01]  /*1670*/  IMAD R4, R206, UR9, R23 ;  /* 0x00000009ce047c24 */ /* 0x000fe2000f8e0217 */
[----:B------:R-:W-:Y:S01]  /*1680*/  IADD3 R16, P0, PT, R24, R16, RZ ;  /* 0x0000001018107210 */ /* 0x000fe20007f1e0ff */
[----:B--2---:R-:W-:Y:S01]  /*1690*/  IMAD.WIDE R18, R12, 0x4, R18 ;  /* 0x000000040c127825 */ /* 0x004fe200078e0212 */
[----:B------:R-:W-:Y:S01]  /*16a0*/  VIMNMX R219, PT, PT, RZ, R17, !PT ;  /* 0x00000011ffdb7248 */ /* 0x000fe20007fe0100 */
[----:B------:R-:W-:Y:S01]  /*16b0*/  USHF.L.U64.HI UR9, UR8, 0x5, UR9 ;  /* 0x0000000508097899 */ /* 0x000fe20008010209 */
[----:B------:R-:W-:Y:S01]  /*16c0*/  LEA.HI.X.SX32 R7, R24, R7, 0x1, P0 ;  /* 0x0000000718077211 */ /* 0x000fe200000f0eff */
[----:B------:R-:W-:Y:S01]  /*16d0*/  USHF.L.U32 UR8, UR8, 0x5, URZ ;  /* 0x0000000508087899 */ /* 0x000fe200080006ff */
[----:B------:R-:W-:Y:S01]  /*16e0*/  ISETP.GT.AND P1, PT, R230, R219, PT ;  /* 0x000000dbe600720c */ /* 0x000fe20003f24270 */
[----:B------:R-:W-:Y:S01]  /*16f0*/  IMAD.MOV.U32 R222, RZ, RZ, R18 ;  /* 0x000000ffffde7224 */ /* 0x000fe200078e0012 */
[----:B---3--:R-:W-:-:S02]  /*1700*/  LEA R236, P0, R16, UR6, 0x2 ;  /* 0x0000000610ec7c11 */ /* 0x008fc4000f8010ff */
[----:B----4-:R-:W-:Y:S02]  /*1710*/  LEA R240, P3, R22, UR14, 0x1 ;  /* 0x0000000e16f07c11 */ /* 0x010fe4000f8608ff */
[----:B------:R-:W-:Y:S02]  /*1720*/  LEA.HI.X R237, R16, UR7, R7, 0x2, P0 ;  /* 0x0000000710ed7c11 */ /* 0x000fe400080f1407 */
[----:B------:R-:W-:Y:S02]  /*1730*/  IADD3 R5, P0, PT, R206, 0x20, RZ ;  /* 0x00000020ce057810 */ /* 0x000fe40007f1e0ff */
[----:B------:R-:W-:Y:S02]  /*1740*/  LEA.HI.X R241, R22, UR15, R4, 0x1, P3 ;  /* 0x0000000f16f17c11 */ /* 0x000fe400098f0c04 */
[----:B------:R-:W-:Y:S01]  /*1750*/  MOV R221, R19 ;  /* 0x0000001300dd7202 */ /* 0x000fe20000000f00 */
[----:B------:R-:W-:Y:S01]  /*1760*/  IMAD.X R4, RZ, RZ, RZ, P0 ;  /* 0x000000ffff047224 */ /* 0x000fe200000e06ff */
[----:B------:R-:W-:Y:S07]  /*1770*/  @P1 BRA `(.L_x_182) ;  /* 0x0000000400f81947 */ /* 0x000fee0003800000 */
[----:B------:R-:W-:Y:S05]  /*1780*/  @P2 BRA `(.L_x_183) ;  /* 0x00000000002c2947 */ /* 0x000fea0003800000 */
[----:B------:R-:W1:Y:S01]  /*1790*/  LDCU.64 UR8, c[0x0][0x5c0] ;  /* 0x0000b800ff0877ac */ /* 0x000e620008000a00 */
[----:B------:R-:W-:Y:S01]  /*17a0*/  SHF.R.S32.HI R0, RZ, 0x1f, R232 ;  /* 0x0000001fff007819 */ /* 0x000fe200000114e8 */
[----:B------:R-:W2:Y:S04]  /*17b0*/  LDCU.64 UR4, c[0x0][0x5a8] ;  /* 0x0000b500ff0477ac */ /* 0x000ea80008000a00 */
[----:B-1----:R-:W-:Y:S02]  /*17c0*/  IMAD R0, R0, UR8, RZ ;  /* 0x0000000800007c24 */ /* 0x002fe4000f8e02ff */
[----:B------:R-:W-:-:S04]  /*17d0*/  IMAD.WIDE.U32 R6, R232, UR8, RZ ;  /* 0x00000008e8067c25 */ /* 0x000fc8000f8e00ff */
[----:B------:R-:W-:-:S05]  /*17e0*/  IMAD R0, R232, UR9, R0 ;  /* 0x00000009e8007c24 */ /* 0x000fca000f8e0200 */
[----:B------:R-:W-:-:S03]  /*17f0*/  IADD3 R7, PT, PT, R7, R0, RZ ;  /* 0x0000000007077210 */ /* 0x000fc60007ffe0ff */
[----:B--2---:R-:W-:-:S04]  /*1800*/  IMAD.WIDE.U32 R6, R202, UR4, R6 ;  /* 0x00000004ca067c25 */ /* 0x004fc8000f8e0006 */
[----:B------:R-:W-:Y:S01]  /*1810*/  IMAD R0, R202, UR5, R7 ;  /* 0x00000005ca007c24 */ /* 0x000fe2000f8e0207 */
[----:B------:R-:W-:Y:S01]  /*1820*/  MOV R2, R6 ;  /* 0x0000000600027202 */ /* 0x000fe20000000f00 */
[----:B------:R-:W-:Y:S05]  /*1830*/  BRA `(.L_x_184) ;  /* 0x0000000000187947 */ /* 0x000fea0003800000 */
.L_x_183:
[----:B------:R-:W1:Y:S01]  /*1840*/  LDCU.64 UR8, c[0x0][0x5c0] ;  /* 0x0000b800ff0877ac */ /* 0x000e620008000a00 */
[----:B------:R-:W-:-:S05]  /*1850*/  IADD3 R0, PT, PT, R232, R233, RZ ;  /* 0x000000e9e8007210 */ /* 0x000fca0007ffe0ff */
[C---:B-1----:R-:W-:Y:S02]  /*1860*/  IMAD R2, R0.reuse, UR9, RZ ;  /* 0x0000000900027c24 */ /* 0x042fe4000f8e02ff */
[----:B------:R-:W-:-:S05]  /*1870*/  IMAD.WIDE.U32 R6, R0, UR8, RZ ;  /* 0x0000000800067c25 */ /* 0x000fca000f8e00ff */
[----:B------:R-:W-:Y:S02]  /*1880*/  IADD3 R0, PT, PT, R7, R2, RZ ;  /* 0x0000000207007210 */ /* 0x000fe40007ffe0ff */
[----:B------:R-:W-:Y:S02]  /*1890*/  MOV R2, R6 ;  /* 0x0000000600027202 */ /* 0x000fe40000000f00 */
.L_x_184:
        /* <DEDUP_REMOVED lines=10> */
[----:B------:R-:W-:Y:S06]  /*1940*/  BRA `(.L_x_186) ;  /* 0x0000000000147947 */ /* 0x000fec0003800000 */
.L_x_185:
[----:B------:R-:W1:Y:S01]  /*1950*/  LDCU.64 UR6, c[0x0][0x5c8] ;  /* 0x0000b900ff0677ac */ /* 0x000e620008000a00 */
[----:B------:R-:W-:-:S05]  /*1960*/  IADD3 R232, PT, PT, R232, R233, RZ ;  /* 0x000000e9e8e87210 */ /* 0x000fca0007ffe0ff */
[C---:B-1----:R-:W-:Y:S02]  /*1970*/  IMAD R7, R232.reuse, UR7, RZ ;  /* 0x00000007e8077c24 */ /* 0x042fe4000f8e02ff */
[----:B------:R-:W-:-:S05]  /*1980*/  IMAD.WIDE.U32 R8, R232, UR6, RZ ;  /* 0x00000006e8087c25 */ /* 0x000fca000f8e00ff */
[----:B------:R-:W-:Y:S02]  /*1990*/  IADD3 R7, PT, PT, R9, R7, RZ ;  /* 0x0000000709077210 */ /* 0x000fe40007ffe0ff */
.L_x_186:
[----:B------:R-:W-:Y:S01]  /*19a0*/  IMAD.U32 R6, RZ, RZ, UR8 ;  /* 0x00000008ff067e24 */ /* 0x000fe2000f8e00ff */
[----:B------:R-:W1:Y:S01]  /*19b0*/  LDCU.64 UR4, c[0x0][0x5d8] ;  /* 0x0000bb00ff0477ac */ /* 0x000e620008000a00 */
[----:B------:R-:W-:Y:S01]  /*19c0*/  IADD3 R231, PT, PT, R231, -UR23, RZ ;  /* 0x80000017e7e77c10 */ /* 0x000fe2000fffe0ff */
[----:B------:R-:W-:Y:S01]  /*19d0*/  BSSY.RECONVERGENT B0, `(.L_x_187) ;  /* 0x000001a000007945 */ /* 0x000fe20003800200 */
[----:B------:R-:W-:Y:S01]  /*19e0*/  IMAD.WIDE.U32 R10, R6, UR23, R14 ;  /* 0x00000017060a7c25 */ /* 0x000fe2000f8e000e */
[----:B------:R-:W-:Y:S01]  /*19f0*/  UIMAD UR10, UR22, UR8, URZ ;  /* 0x00000008160a72a4 */ /* 0x000fe2000f8e02ff */
[-C--:B------:R-:W-:Y:S02]  /*1a00*/  ISETP.GE.AND P5, PT, R206, R231.reuse, PT ;  /* 0x000000e7ce00720c */ /* 0x080fe40003fa6270 */
[----:B------:R-:W-:Y:S01]  /*1a10*/  ISETP.GE.AND P4, PT, R207, R231, PT ;  /* 0x000000e7cf00720c */ /* 0x000fe20003f86270 */
[----:B------:R-:W-:Y:S01]  /*1a20*/  UIMAD UR10, UR23, UR9, UR10 ;  /* 0x00000009170a72a4 */ /* 0x000fe2000f8e020a */
[----:B------:R-:W-:-:S05]  /*1a30*/  IADD3 R10, P0, PT, R2, R10, RZ ;  /* 0x0000000a020a7210 */ /* 0x000fca0007f1e0ff */
[----:B------:R-:W-:Y:S01]  /*1a40*/  IADD3.X R11, PT, PT, R0, UR10, R11, P0, !PT ;  /* 0x0000000a000b7c10 */ /* 0x000fe200087fe40b */
[----:B------:R-:W-:Y:S02]  /*1a50*/  IMAD.U32 R0, RZ, RZ, UR6 ;  /* 0x00000006ff007e24 */ /* 0x000fe4000f8e00ff */
[----:B-1----:R-:W-:-:S04]  /*1a60*/  IMAD.WIDE.U32 R10, R201, UR4, R10 ;  /* 0x00000004c90a7c25 */ /* 0x002fc8000f8e000a */
[----:B------:R-:W-:Y:S01]  /*1a70*/  IMAD R2, R201, UR5, R11 ;  /* 0x00000005c9027c24 */ /* 0x000fe2000f8e020b */
[----:B------:R-:W-:Y:S06]  /*1a80*/  @P5 BRA `(.L_x_188) ;  /* 0x0000000000385947 */ /* 0x000fec0003800000 */
[----:B------:R-:W1:Y:S01]  /*1a90*/  LDCU UR10, c[0x0][0x440] ;  /* 0x00008800ff0a77ac */ /* 0x000e620008000800 */
[----:B------:R-:W-:Y:S02]  /*1aa0*/  IMAD.MOV.U32 R12, RZ, RZ, R10 ;  /* 0x000000ffff0c7224 */ /* 0x000fe400078e000a */
[----:B------:R-:W-:Y:S01]  /*1ab0*/  IMAD.MOV.U32 R13, RZ, RZ, R2 ;  /* 0x000000ffff0d7224 */ /* 0x000fe200078e0002 */
[----:B------:R-:W2:Y:S01]  /*1ac0*/  LDCU.64 UR4, c[0x0][0x560] ;  /* 0x0000ac00ff0477ac */ /* 0x000ea20008000a00 */
[----:B------:R-:W-:-:S04]  /*1ad0*/  IMAD.WIDE.U32 R16, R206, UR8, R12 ;  /* 0x00000008ce107c25 */ /* 0x000fc8000f8e000c */
[----:B------:R-:W-:Y:S01]  /*1ae0*/  IMAD R6, R206, UR9, R17 ;  /* 0x00000009ce067c24 */ /* 0x000fe2000f8e0211 */
[----:B-1----:R-:W-:Y:S02]  /*1af0*/  ISETP.GE.AND P3, PT, R205, UR10, PT ;  /* 0x0000000acd007c0c */ /* 0x002fe4000bf66270 */
[----:B------:R-:W-:Y:S02]  /*1b00*/  ISETP.GE.AND P2, PT, R211, UR10, PT ;  /* 0x0000000ad3007c0c */ /* 0x000fe4000bf46270 */
[----:B------:R-:W-:Y:S02]  /*1b10*/  ISETP.GE.AND P1, PT, R210, UR10, PT ;  /* 0x0000000ad2007c0c */ /* 0x000fe4000bf26270 */
[----:B--2---:R-:W-:-:S04]  /*1b20*/  LEA R12, P0, R16, UR4, 0x1 ;  /* 0x00000004100c7c11 */ /* 0x004fc8000f8008ff */
[----:B------:R-:W-:-:S05]  /*1b30*/  LEA.HI.X R13, R16, UR5, R6, 0x1, P0 ;  /* 0x00000005100d7c11 */ /* 0x000fca00080f0c06 */
[----:B------:R1:W-:Y:S04]  /*1b40*/  @!P3 STG.E.128 desc[UR20][R12.64], RZ ;  /* 0x000000ff0c00b986 */ /* 0x0003e8000c101d14 */
[----:B------:R1:W-:Y:S04]  /*1b50*/  @!P2 STG.E.128 desc[UR20][R12.64+0x80], RZ ;  /* 0x000080ff0c00a986 */ /* 0x0003e8000c101d14 */
[----:B------:R1:W-:Y:S02]  /*1b60*/  @!P1 STG.E.128 desc[UR20][R12.64+0x100], RZ ;  /* 0x000100ff0c009986 */ /* 0x0003e4000c101d14 */
.L_x_188:
[----:B------:R-:W-:Y:S05]  /*1b70*/  BSYNC.RECONVERGENT B0 ;  /* 0x0000000000007941 */ /* 0x000fea0003800200 */
.L_x_187:
[----:B------:R-:W-:Y:S04]  /*1b80*/  BSSY.RECONVERGENT B0, `(.L_x_189) ;  /* 0x0000011000007945 */ /* 0x000fe80003800200 */
[----:B------:R-:W-:Y:S05]  /*1b90*/  @P4 BRA `(.L_x_190) ;  /* 0x00000000003c4947 */ /* 0x000fea0003800000 */
[----:B------:R-:W2:Y:S01]  /*1ba0*/  LDCU UR10, c[0x0][0x440] ;  /* 0x00008800ff0a77ac */ /* 0x000ea20008000800 */
[----:B------:R-:W-:Y:S02]  /*1bb0*/  IMAD R6, R4, UR8, RZ ;  /* 0x0000000804067c24 */ /* 0x000fe4000f8e02ff */
[----:B------:R-:W-:Y:S01]  /*1bc0*/  IMAD.MOV.U32 R11, RZ, RZ, R2 ;  /* 0x000000ffff0b7224 */ /* 0x000fe200078e0002 */
[----:B------:R-:W1:Y:S01]  /*1bd0*/  LDCU.64 UR4, c[0x0][0x560] ;  /* 0x0000ac00ff0477ac */ /* 0x000e620008000a00 */
[C---:B------:R-:W-:Y:S02]  /*1be0*/  IMAD R6, R5.reuse, UR9, R6 ;  /* 0x0000000905067c24 */ /* 0x040fe4000f8e0206 */
[----:B------:R-:W-:-:S04]  /*1bf0*/  IMAD.WIDE.U32 R10, R5, UR8, R10 ;  /* 0x00000008050a7c25 */ /* 0x000fc8000f8e000a */
[----:B------:R-:W-:Y:S01]  /*1c00*/  IMAD.IADD R6, R11, 0x1, R6 ;  /* 0x000000010b067824 */ /* 0x000fe200078e0206 */
[----:B--2---:R-:W-:Y:S02]  /*1c10*/  ISETP.GE.AND P2, PT, R205, UR10, PT ;  /* 0x0000000acd007c0c */ /* 0x004fe4000bf46270 */
[----:B------:R-:W-:Y:S02]  /*1c20*/  ISETP.GE.AND P1, PT, R211, UR10, PT ;  /* 0x0000000ad3007c0c */ /* 0x000fe4000bf26270 */
[----:B------:R-:W-:Y:S02]  /*1c30*/  ISETP.GE.AND P0, PT, R210, UR10, PT ;  /* 0x0000000ad2007c0c */ /* 0x000fe4000bf06270 */
[----:B-1----:R-:W-:-:S04]  /*1c40*/  LEA R12, P3, R10, UR4, 0x1 ;  /* 0x000000040a0c7c11 */ /* 0x002fc8000f8608ff */
[----:B------:R-:W-:-:S05]  /*1c50*/  LEA.HI.X R13, R10, UR5, R6, 0x1, P3 ;  /* 0x000000050a0d7c11 */ /* 0x000fca00098f0c06 */
[----:B------:R2:W-:Y:S04]  /*1c60*/  @!P2 STG.E.128 desc[UR20][R12.64], RZ ;  /* 0x000000ff0c00a986 */ /* 0x0005e8000c101d14 */
[----:B------:R2:W-:Y:S04]  /*1c70*/  @!P1 STG.E.128 desc[UR20][R12.64+0x80], RZ ;  /* 0x000080ff0c009986 */ /* 0x0005e8000c101d14 */
[----:B------:R2:W-:Y:S02]  /*1c80*/  @!P0 STG.E.128 desc[UR20][R12.64+0x100], RZ ;  /* 0x000100ff0c008986 */ /* 0x0005e4000c101d14 */
.L_x_190:
[----:B------:R-:W-:Y:S05]  /*1c90*/  BSYNC.RECONVERGENT B0 ;  /* 0x0000000000007941 */ /* 0x000fea0003800200 */
.L_x_189:
[----:B------:R-:W3:Y:S01]  /*1ca0*/  LDCU.64 UR4, c[0x0][0x5e0] ;  /* 0x0000bc00ff0477ac */ /* 0x000ee20008000a00 */
[----:B------:R-:W-:Y:S01]  /*1cb0*/  IMAD.WIDE.U32 R10, R0, UR23, R14 ;  /* 0x00000017000a7c25 */ /* 0x000fe2000f8e000e */
[----:B------:R-:W-:Y:S01]  /*1cc0*/  BSSY.RECONVERGENT B0, `(.L_x_191) ;  /* 0x0000016000007945 */ /* 0x000fe20003800200 */
[----:B------:R-:W-:Y:S01]  /*1cd0*/  UIMAD UR22, UR22, UR6, URZ ;  /* 0x00000006161672a4 */ /* 0x000fe2000f8e02ff */
[----:B------:R-:W-:-:S03]  /*1ce0*/  IADD3 R8, P0, PT, R8, R10, RZ ;  /* 0x0000000a08087210 */ /* 0x000fc60007f1e0ff */
[----:B------:R-:W-:-:S06]  /*1cf0*/  UIMAD UR22, UR23, UR7, UR22 ;  /* 0x00000007171672a4 */ /* 0x000fcc000f8e0216 */
[----:B------:R-:W-:-:S03]  /*1d00*/  IADD3.X R9, PT, PT, R7, UR22, R11, P0, !PT ;  /* 0x0000001607097c10 */ /* 0x000fc600087fe40b */
[----:B---3--:R-:W-:-:S04]  /*1d10*/  IMAD.WIDE.U32 R8, R201, UR4, R8 ;  /* 0x00000004c9087c25 */ /* 0x008fc8000f8e0008 */
        /* <DEDUP_REMOVED lines=13> */
[----:B------:R3:W-:Y:S04]  /*1df0*/  @!P2 STG.E.128 desc[UR20][R6.64], RZ ;  /* 0x000000ff0600a986 */ /* 0x0007e8000c101d14 */
[----:B------:R3:W-:Y:S04]  /*1e00*/  @!P1 STG.E.128 desc[UR20][R6.64+0x80], RZ ;  /* 0x000080ff06009986 */ /* 0x0007e8000c101d14 */
[----:B------:R3:W-:Y:S02]  /*1e10*/  @!P0 STG.E.128 desc[UR20][R6.64+0x100], RZ ;  /* 0x000100ff06008986 */ /* 0x0007e4000c101d14 */
.L_x_192:
[----:B------:R-:W-:Y:S05]  /*1e20*/  BSYNC.RECONVERGENT B0 ;  /* 0x0000000000007941 */ /* 0x000fea0003800200 */
.L_x_191:
        /* <DEDUP_REMOVED lines=11> */
[----:B---3--:R-:W-:-:S04]  /*1ee0*/  LEA R8, P2, R6, UR4, 0x1 ;  /* 0x0000000406087c11 */ /* 0x008fc8000f8408ff */
[----:B------:R-:W-:-:S05]  /*1ef0*/  LEA.HI.X R9, R6, UR5, R4, 0x1, P2 ;  /* 0x0000000506097c11 */ /* 0x000fca00090f0c04 */
[----:B------:R3:W-:Y:S04]  /*1f00*/  @!P1 STG.E.128 desc[UR20][R8.64], RZ ;  /* 0x000000ff08009986 */ /* 0x0007e8000c101d14 */
[----:B------:R3:W-:Y:S01]  /*1f10*/  @!P0 STG.E.128 desc[UR20][R8.64+0x80], RZ ;  /* 0x000080ff08008986 */ /* 0x0007e2000c101d14 */
[----:B------:R-:W-:-:S13]  /*1f20*/  ISETP.GE.AND P0, PT, R210, UR8, PT ;  /* 0x00000008d2007c0c */ /* 0x000fda000bf06270 */
[----:B------:R-:W-:Y:S05]  /*1f30*/  @P0 BRA `(.L_x_193) ;  /* 0x0000005800e40947 */ /* 0x000fea0003800000 */
[----:B------:R4:W-:Y:S01]  /*1f40*/  STG.E.128 desc[UR20][R8.64+0x100], RZ ;  /* 0x000100ff08007986 */ /* 0x0009e2000c101d14 */
[----:B------:R-:W-:Y:S05]  /*1f50*/  BRA `(.L_x_193) ;  /* 0x0000005800dc7947 */ /* 0x000fea0003800000 */
.L_x_182:
[C---:B------:R-:W-:Y:S01]  /*1f60*/  LOP3.LUT R6, R13.reuse, 0x80000001, RZ, 0xc0, !PT ;  /* 0x800000010d067812 */ /* 0x040fe200078ec0ff */
[----:B------:R-:W-:Y:S01]  /*1f70*/  IMAD R13, R13, -0x40, R225 ;  /* 0xffffffc00d0d7824 */ /* 0x000fe200078e02e1 */
[----:B------:R-:W-:Y:S02]  /*1f80*/  @P4 BAR.SYNC.DEFER_BLOCKING 0x0 ;  /* 0x0000000000004b1d */ /* 0x000fe40000010000 */
[----:B------:R-:W-:Y:S02]  /*1f90*/  ISETP.NE.AND P0, PT, R6, 0x1, PT ;  /* 0x000000010600780c */ /* 0x000fe40003f05270 */
[----:B------:R-:W-:Y:S02]  /*1fa0*/  ISETP.GE.AND P4, PT, R206, R13, PT ;  /* 0x0000000dce00720c */ /* 0x000fe40003f86270 */
[----:B------:R-:W-:Y:S01]  /*1fb0*/  BSSY.RECONVERGENT B0, `(.L_x_194) ;  /* 0x000001c000007945 */ /* 0x000fe20003800200 */
[----:B------:R-:W-:-:S10]  /*1fc0*/  SEL R188, RZ, 0x6000, P0 ;  /* 0x00006000ffbc7807 */ /* 0x000fd40000000000 */
[----:B------:R-:W-:Y:S05]  /*1fd0*/  @P4 BRA `(.L_x_195) ;  /* 0x0000000000584947 */ /* 0x000fea0003800000 */
[----:B------:R-:W1:Y:S02]  /*1fe0*/  LDCU UR4, c[0x0][0x440] ;  /* 0x00008800ff0477ac */ /* 0x000e640008000800 */
[----:B-1----:R-:W-:Y:S02]  /*1ff0*/  ISETP.GE.AND P1, PT, R205, UR4, PT ;  /* 0x00000004cd007c0c */ /* 0x002fe4000bf26270 */
        /* <DEDUP_REMOVED lines=18> */
.L_x_196:
[----:B------:R2:W-:Y:S01]  /*2120*/  STS.128 [R214+0x10000], RZ ;  /* 0x010000ffd6007388 */ /* 0x0005e20000000c00 */
[----:B------:R-:W-:Y:S05]  /*2130*/  BRA `(.L_x_197) ;  /* 0x00000000000c7947 */ /* 0x000fea0003800000 */
.L_x_195:
[----:B------:R1:W-:Y:S04]  /*2140*/  STS.128 [R214+0xc000], RZ ;  /* 0x00c000ffd6007388 */ /* 0x0003e80000000c00 */
[----:B------:R1:W-:Y:S04]  /*2150*/  STS.128 [R214+0xe000], RZ ;  /* 0x00e000ffd6007388 */ /* 0x0003e80000000c00 */
[----:B------:R1:W-:Y:S02]  /*2160*/  STS.128 [R214+0x10000], RZ ;  /* 0x010000ffd6007388 */ /* 0x0003e40000000c00 */
.L_x_197:
[----:B------:R-:W-:Y:S05]  /*2170*/  BSYNC.RECONVERGENT B0 ;  /* 0x0000000000007941 */ /* 0x000fea0003800200 */
.L_x_194:
[----:B------:R-:W-:Y:S01]  /*2180*/  ISETP.GE.AND P3, PT, R207, R13, PT ;  /* 0x0000000dcf00720c */ /* 0x000fe20003f66270 */
[----:B------:R-:W-:-:S12]  /*2190*/  BSSY.RECONVERGENT B0, `(.L_x_198) ;  /* 0x000001f000007945 */ /* 0x000fd80003800200 */
[----:B------:R4:W-:Y:S04]  /*21a0*/  @P3 STS.128 [R214+0xd000], RZ ;  /* 0x00d000ffd6003388 */ /* 0x0009e80000000c00 */
[----:B------:R4:W-:Y:S04]  /*21b0*/  @P3 STS.128 [R214+0xf000], RZ ;  /* 0x00f000ffd6003388 */ /* 0x0009e80000000c00 */
[----:B------:R4:W-:Y:S01]  /*21c0*/  @P3 STS.128 [R214+0x11000], RZ ;  /* 0x011000ffd6003388 */ /* 0x0009e20000000c00 */
[----:B------:R-:W-:Y:S05]  /*21d0*/  @P3 BRA `(.L_x_199) ;  /* 0x0000000000683947 */ /* 0x000fea0003800000 */
[----:B------:R-:W5:Y:S01]  /*21e0*/  LDCU UR4, c[0x0][0x440] ;  /* 0x00008800ff0477ac */ /* 0x000f620008000800 */
[----:B------:R-:W-:Y:S02]  /*21f0*/  IMAD.U32 R12, RZ, RZ, UR27 ;  /* 0x0000001bff0c7e24 */ /* 0x000fe4000f8e00ff */
        /* <DEDUP_REMOVED lines=23> */
.L_x_200:
[----:B------:R1:W-:Y:S02]  /*2370*/  STS.128 [R214+0x11000], RZ ;  /* 0x011000ffd6007388 */ /* 0x0003e40000000c00 */
.L_x_199:
[----:B------:R-:W-:Y:S05]  /*2380*/  BSYNC.RECONVERGENT B0 ;  /* 0x0000000000007941 */ /* 0x000fea0003800200 */
.L_x_198:
[----:B------:R-:W-:Y:S01]  /*2390*/  BSSY.RECONVERGENT B0, `(.L_x_201) ;  /* 0x000001c000007945 */ /* 0x000fe20003800200 */
[----:B------:R-:W-:-:S03]  /*23a0*/  IADD3 R228, PT, PT, R214, R188, RZ ;  /* 0x000000bcd6e47210 */ /* 0x000fc60007ffe0ff */
[----:B------:R-:W-:Y:S05]  /*23b0*/  @P4 BRA `(.L_x_202) ;  /* 0x0000000000584947 */ /* 0x000fea0003800000 */
[----:B------:R-:W5:Y:S02]  /*23c0*/  LDCU UR4, c[0x0][0x440] ;  /* 0x00008800ff0477ac */ /* 0x000f640008000800 */
[----:B-----5:R-:W-:Y:S02]  /*23d0*/  ISETP.GE.AND P1, PT, R205, UR4, PT ;  /* 0x00000004cd007c0c */ /* 0x020fe4000bf26270 */
[----:B------:R-:W-:-:S11]  /*23e0*/  ISETP.GE.AND P0, PT, R211, UR4, PT ;  /* 0x00000004d3007c0c */ /* 0x000fd6000bf06270 */
        /* <DEDUP_REMOVED lines=17> */
.L_x_203:
[----:B------:R1:W-:Y:S01]  /*2500*/  STS.128 [R228+0x4000], RZ ;  /* 0x004000ffe4007388 */ /* 0x0003e20000000c00 */
[----:B------:R-:W-:Y:S05]  /*2510*/  BRA `(.L_x_204) ;  /* 0x00000000000c7947 */ /* 0x000fea0003800000 */
.L_x_202:
[----:B------:R1:W-:Y:S04]  /*2520*/  STS.128 [R228], RZ ;  /* 0x000000ffe4007388 */ /* 0x0003e80000000c00 */
[----:B------:R1:W-:Y:S04]  /*2530*/  STS.128 [R228+0x2000], RZ ;  /* 0x002000ffe4007388 */ /* 0x0003e80000000c00 */
[----:B------:R1:W-:Y:S02]  /*2540*/  STS.128 [R228+0x4000], RZ ;  /* 0x004000ffe4007388 */ /* 0x0003e40000000c00 */
.L_x_204:
[----:B------:R-:W-:Y:S05]  /*2550*/  BSYNC.RECONVERGENT B0 ;  /* 0x0000000000007941 */ /* 0x000fea0003800200 */
.L_x_201:
[----:B------:R1:W-:Y:S01]  /*2560*/  @P3 STS.128 [R228+0x1000], RZ ;  /* 0x001000ffe4003388 */ /* 0x0003e20000000c00 */
[----:B------:R-:W-:Y:S03]  /*2570*/  BSSY.RECONVERGENT B0, `(.L_x_205) ;  /* 0x000001e000007945 */ /* 0x000fe60003800200 */
[----:B------:R1:W-:Y:S04]  /*2580*/  @P3 STS.128 [R228+0x3000], RZ ;  /* 0x003000ffe4003388 */ /* 0x0003e80000000c00 */
[----:B------:R1:W-:Y:S01]  /*2590*/  @P3 STS.128 [R228+0x5000], RZ ;  /* 0x005000ffe4003388 */ /* 0x0003e20000000c00 */
[----:B------:R-:W-:Y:S05]  /*25a0*/  @P3 BRA `(.L_x_206) ;  /* 0x0000000000683947 */ /* 0x000fea0003800000 */
[----:B------:R-:W5:Y:S01]  /*25b0*/  LDCU UR4, c[0x0][0x440] ;  /* 0x00008800ff0477ac */ /* 0x000f620008000800 */
[----:B------:R-:W-:Y:S02]  /*25c0*/  IMAD.U32 R12, RZ, RZ, UR8 ;  /* 0x00000008ff0c7e24 */ /* 0x000fe4000f8e00ff */
[----:B------:R-:W-:Y:S02]  /*25d0*/  IMAD.U32 R7, RZ, RZ, UR8 ;  /* 0x00000008ff077e24 */ /* 0x000fe4000f8e00ff */
[----:B------:R-:W-:Y:S01]  /*25e0*/  IMAD.U32 R6, RZ, RZ, UR9 ;  /* 0x00000009ff067e24 */ /* 0x000fe2000f8e00ff */
[----:B-1----:R-:W-:-:S04]  /*25f0*/  LEA R16, P2, R12, R240, 0x1 ;  /* 0x000000f00c107211 */ /* 0x002fc800078408ff */
        /* <DEDUP_REMOVED lines=20> */
.L_x_207:
[----:B------:R1:W-:Y:S02]  /*2740*/  STS.128 [R228+0x5000], RZ ;  /* 0x005000ffe4007388 */ /* 0x0003e40000000c00 */
.L_x_206:
[----:B------:R-:W-:Y:S05]  /*2750*/  BSYNC.RECONVERGENT B0 ;  /* 0x0000000000007941 */ /* 0x000fea0003800200 */
.L_x_205:
[C---:B------:R-:W-:Y:S01]  /*2760*/  VIADD R6, R203.reuse, 0x8 ;  /* 0x00000008cb067836 */ /* 0x040fe20000000000 */
[CC--:B------:R-:W-:Y:S01]  /*2770*/  ISETP.GE.AND P1, PT, R203.reuse, R13.reuse, PT ;  /* 0x0000000dcb00720c */ /* 0x0c0fe20003f26270 */
[----:B------:R-:W-:Y:S01]  /*2780*/  IMAD.MOV.U32 R227, RZ, RZ, 0x7f800000 ;  /* 0x7f800000ffe37424 */ /* 0x000fe200078e00ff */
[----:B------:R-:W-:Y:S01]  /*2790*/  MOV R226, 0x7f800000 ;  /* 0x7f80000000e27802 */ /* 0x000fe20000000f00 */
[----:B------:R-:W2:Y:S01]  /*27a0*/  LDCU.64 UR4, c[0x0][0x3d0] ;  /* 0x00007a00ff0477ac */ /* 0x000ea20008000a00 */
[----:B------:R-:W-:Y:S01]  /*27b0*/  ISETP.GE.AND P0, PT, R6, R13, PT ;  /* 0x0000000d0600720c */ /* 0x000fe20003f06270 */
[----:B------:R-:W-:Y:S01]  /*27c0*/  IMAD.WIDE.U32 R6, R203, 0x4, R242 ;  /* 0x00000004cb067825 */ /* 0x000fe200078e00f2 */
[----:B------:R-:W-:Y:S01]  /*27d0*/  IADD3 R217, PT, PT, R231, -UR23, RZ ;  /* 0x80000017e7d97c10 */ /* 0x000fe2000fffe0ff */
[----:B------:R-:W-:-:S06]  /*27e0*/  UIMAD UR6, UR22, UR12, URZ ;  /* 0x0000000c160672a4 */ /* 0x000fcc000f8e02ff */
[----:B------:R-:W5:Y:S04]  /*27f0*/  @!P1 LDG.E R227, desc[UR20][R6.64] ;  /* 0x0000001406e39981 */ /* 0x000f68000c1e1900 */
[----:B------:R3:W5:Y:S01]  /*2800*/  @!P0 LDG.E R226, desc[UR20][R6.64+0x20] ;  /* 0x0000201406e28981 */ /* 0x000762000c1e1900 */
[----:B------:R-:W-:Y:S01]  /*2810*/  UIMAD UR6, UR23, UR13, UR6 ;  /* 0x0000000d170672a4 */ /* 0x000fe2000f8e0206 */
[----:B------:R-:W-:Y:S01]  /*2820*/  ISETP.GE.AND P4, PT, R206, R217, PT ;  /* 0x000000d9ce00720c */ /* 0x000fe20003f86270 */
[----:B------:R-:W-:Y:S01]  /*2830*/  BSSY.RECONVERGENT B0, `(.L_x_208) ;  /* 0x000002a000007945 */ /* 0x000fe20003800200 */
[----:B---3--:R-:W-:-:S04]  /*2840*/  IMAD.U32 R6, RZ, RZ, UR12 ;  /* 0x0000000cff067e24 */ /* 0x008fc8000f8e00ff */
[----:B------:R-:W-:-:S03]  /*2850*/  IMAD.WIDE.U32 R6, R6, UR23, R14 ;  /* 0x0000001706067c25 */ /* 0x000fc6000f8e000e */
[----:B------:R-:W-:Y:S01]  /*2860*/  IADD3 R12, P0, PT, R11, R6, RZ ;  /* 0x000000060b0c7210 */ /* 0x000fe20007f1e0ff */
[----:B--2---:R-:W-:-:S03]  /*2870*/  IMAD R6, R0, UR4, RZ ;  /* 0x0000000400067c24 */ /* 0x004fc6000f8e02ff */
[----:B------:R-:W-:Y:S01]  /*2880*/  IADD3.X R13, PT, PT, R10, UR6, R7, P0, !PT ;  /* 0x000000060a0d7c10 */ /* 0x000fe200087fe407 */
[C---:B------:R-:W-:Y:S02]  /*2890*/  IMAD R6, R2.reuse, UR5, R6 ;  /* 0x0000000502067c24 */ /* 0x040fe4000f8e0206 */
[----:B------:R-:W-:-:S05]  /*28a0*/  IMAD.WIDE.U32 R10, R2, UR4, R12 ;  /* 0x00000004020a7c25 */ /* 0x000fca000f8e000c */
[----:B------:R-:W-:Y:S01]  /*28b0*/  IADD3 R6, PT, PT, R11, R6, RZ ;  /* 0x000000060b067210 */ /* 0x000fe20007ffe0ff */
[----:B------:R-:W-:Y:S06]  /*28c0*/  @P4 BRA `(.L_x_209) ;  /* 0x0000000000744947 */ /* 0x000fec0003800000 */
[----:B------:R-:W2:Y:S01]  /*28d0*/  LDCU UR6, c[0x0][0x440] ;  /* 0x00008800ff0677ac */ /* 0x000ea20008000800 */
[----:B------:R-:W-:Y:S02]  /*28e0*/  IMAD.MOV.U32 R12, RZ, RZ, R10 ;  /* 0x000000ffff0c7224 */ /* 0x000fe400078e000a */
[----:B------:R-:W-:Y:S01]  /*28f0*/  IMAD.MOV.U32 R13, RZ, RZ, R6 ;  /* 0x000000ffff0d7224 */ /* 0x000fe200078e0006 */
[----:B------:R-:W3:Y:S01]  /*2900*/  LDCU.64 UR4, c[0x0][0x388] ;  /* 0x00007100ff0477ac */ /* 0x000ee20008000a00 */
[----:B-1----:R-:W-:-:S04]  /*2910*/  IMAD.WIDE.U32 R16, R206, UR12, R12 ;  /* 0x0000000cce107c25 */ /* 0x002fc8000f8e000c */
        /* <DEDUP_REMOVED lines=22> */
.L_x_210:
[----:B------:R3:W-:Y:S01]  /*2a80*/  STS.128 [R214+0x16000], RZ ;  /* 0x016000ffd6007388 */ /* 0x0007e20000000c00 */
[----:B------:R-:W-:Y:S05]  /*2a90*/  BRA `(.L_x_211) ;  /* 0x00000000000c7947 */ /* 0x000fea0003800000 */
.L_x_209:
[----:B------:R2:W-:Y:S04]  /*2aa0*/  STS.128 [R214+0x12000], RZ ;  /* 0x012000ffd6007388 */ /* 0x0005e80000000c00 */
[----:B------:R2:W-:Y:S04]  /*2ab0*/  STS.128 [R214+0x14000], RZ ;  /* 0x014000ffd6007388 */ /* 0x0005e80000000c00 */
[----:B------:R2:W-:Y:S02]  /*2ac0*/  STS.128 [R214+0x16000], RZ ;  /* 0x016000ffd6007388 */ /* 0x0005e40000000c00 */
.L_x_211:
[----:B------:R-:W-:Y:S05]  /*2ad0*/  BSYNC.RECONVERGENT B0 ;  /* 0x0000000000007941 */ /* 0x000fea0003800200 */
.L_x_208:
[----:B------:R-:W-:Y:S01]  /*2ae0*/  ISETP.GE.AND P3, PT, R207, R217, PT ;  /* 0x000000d9cf00720c */ /* 0x000fe20003f66270 */
[----:B------:R-:W-:-:S12]  /*2af0*/  BSSY.RECONVERGENT B0, `(.L_x_212) ;  /* 0x0000022000007945 */ /* 0x000fd80003800200 */
[----:B------:R1:W-:Y:S04]  /*2b00*/  @P3 STS.128 [R214+0x13000], RZ ;  /* 0x013000ffd6003388 */ /* 0x0003e80000000c00 */
[----:B------:R1:W-:Y:S04]  /*2b10*/  @P3 STS.128 [R214+0x15000], RZ ;  /* 0x015000ffd6003388 */ /* 0x0003e80000000c00 */
[----:B------:R1:W-:Y:S01]  /*2b20*/  @P3 STS.128 [R214+0x17000], RZ ;  /* 0x017000ffd6003388 */ /* 0x0003e20000000c00 */
[----:B------:R-:W-:Y:S05]  /*2b30*/  @P3 BRA `(.L_x_213) ;  /* 0x0000000000743947 */ /* 0x000fea0003800000 */
[----:B------:R-:W2:Y:S01]  /*2b40*/  LDCU UR6, c[0x0][0x440] ;  /* 0x00008800ff0677ac */ /* 0x000ea20008000800 */
[----:B------:R-:W-:Y:S02]  /*2b50*/  IMAD R7, R4, UR12, RZ ;  /* 0x0000000c04077c24 */ /* 0x000fe4000f8e02ff */
[----:B------:R-:W-:Y:S01]  /*2b60*/  IMAD.MOV.U32 R11, RZ, RZ, R6 ;  /* 0x000000ffff0b7224 */ /* 0x000fe200078e0006 */
[----:B------:R-:W3:Y:S01]  /*2b70*/  LDCU.64 UR4, c[0x0][0x388] ;  /* 0x00007100ff0477ac */ /* 0x000ee20008000a00 */
[C---:B------:R-:W-:Y:S02]  /*2b80*/  IMAD R7, R5.reuse, UR13, R7 ;  /* 0x0000000d05077c24 */ /* 0x040fe4000f8e0207 */
[----:B------:R-:W-:-:S04]  /*2b90*/  IMAD.WIDE.U32 R10, R5, UR12, R10 ;  /* 0x0000000c050a7c25 */ /* 0x000fc8000f8e000a */
[----:B------:R-:W-:Y:S01]  /*2ba0*/  IMAD.IADD R7, R11, 0x1, R7 ;  /* 0x000000010b077824 */ /* 0x000fe200078e0207 */
        /* <DEDUP_REMOVED lines=21> */
.L_x_214:
[----:B------:R3:W-:Y:S02]  /*2d00*/  STS.128 [R214+0x17000], RZ ;  /* 0x017000ffd6007388 */ /* 0x0007e40000000c00 */
.L_x_213:
[----:B------:R-:W-:Y:S05]  /*2d10*/  BSYNC.RECONVERGENT B0 ;  /* 0x0000000000007941 */ /* 0x000fea0003800200 */
.L_x_212:
[----:B------:R-:W4:Y:S01]  /*2d20*/  LDCU.64 UR4, c[0x0][0x3d8] ;  /* 0x00007b00ff0477ac */ /* 0x000f220008000a00 */
[----:B--23--:R-:W-:Y:S01]  /*2d30*/  MOV R6, UR10 ;  /* 0x0000000a00067c02 */ /* 0x00cfe20008000f00 */
[----:B------:R-:W-:Y:S01]  /*2d40*/  BSSY.RECONVERGENT B0, `(.L_x_215) ;  /* 0x000002b000007945 */ /* 0x000fe20003800200 */
[----:B------:R-:W-:-:S03]  /*2d50*/  UIMAD UR6, UR22, UR10, URZ ;  /* 0x0000000a160672a4 */ /* 0x000fc6000f8e02ff */
[----:B------:R-:W-:Y:S01]  /*2d60*/  IMAD.WIDE.U32 R6, R6, UR23, R14 ;  /* 0x0000001706067c25 */ /* 0x000fe2000f8e000e */
[----:B------:R-:W-:Y:S02]  /*2d70*/  UIMAD UR6, UR23, UR11, UR6 ;  /* 0x0000000b170672a4 */ /* 0x000fe4000f8e0206 */
[----:B------:R-:W-:-:S04]  /*2d80*/  IADD3 R6, P0, PT, R9, R6, RZ ;  /* 0x0000000609067210 */ /* 0x000fc80007f1e0ff */
[----:B------:R-:W-:Y:S01]  /*2d90*/  IADD3.X R7, PT, PT, R8, UR6, R7, P0, !PT ;  /* 0x0000000608077c10 */ /* 0x000fe200087fe407 */
[----:B----4-:R-:W-:Y:S02]  /*2da0*/  IMAD R0, R0, UR4, RZ ;  /* 0x0000000400007c24 */ /* 0x010fe4000f8e02ff */
[----:B------:R-:W-:-:S04]  /*2db0*/  IMAD.WIDE.U32 R6, R2, UR4, R6 ;  /* 0x0000000402067c25 */ /* 0x000fc8000f8e0006 */
[----:B------:R-:W-:-:S05]  /*2dc0*/  IMAD R0, R2, UR5, R0 ;  /* 0x0000000502007c24 */ /* 0x000fca000f8e0200 */
[----:B------:R-:W-:Y:S01]  /*2dd0*/  IADD3 R0, PT, PT, R7, R0, RZ ;  /* 0x0000000007007210 */ /* 0x000fe20007ffe0ff */
        /* <DEDUP_REMOVED lines=28> */
.L_x_217:
[----:B------:R4:W-:Y:S01]  /*2fa0*/  STS.128 [R214+0x1c000], RZ ;  /* 0x01c000ffd6007388 */ /* 0x0009e20000000c00 */
[----:B------:R-:W-:Y:S05]  /*2fb0*/  BRA `(.L_x_218) ;  /* 0x00000000000c7947 */ /* 0x000fea0003800000 */
.L_x_216:
[----:B------:R2:W-:Y:S04]  /*2fc0*/  STS.128 [R214+0x18000], RZ ;  /* 0x018000ffd6007388 */ /* 0x0005e80000000c00 */
[----:B------:R2:W-:Y:S04]  /*2fd0*/  STS.128 [R214+0x1a000], RZ ;  /* 0x01a000ffd6007388 */ /* 0x0005e80000000c00 */
[----:B------:R2:W-:Y:S02]  /*2fe0*/  STS.128 [R214+0x1c000], RZ ;  /* 0x01c000ffd6007388 */ /* 0x0005e40000000c00 */
.L_x_218:
[----:B------:R-:W-:Y:S05]  /*2ff0*/  BSYNC.RECONVERGENT B0 ;  /* 0x0000000000007941 */ /* 0x000fea0003800200 */
.L_x_215:
[----:B------:R1:W-:Y:S01]  /*3000*/  @P3 STS.128 [R214+0x19000], RZ ;  /* 0x019000ffd6003388 */ /* 0x0003e20000000c00 */
[----:B------:R-:W-:Y:S03]  /*3010*/  BSSY.RECONVERGENT B0, `(.L_x_219) ;  /* 0x0000021000007945 */ /* 0x000fe60003800200 */
[----:B------:R1:W-:Y:S04]  /*3020*/  @P3 STS.128 [R214+0x1b000], RZ ;  /* 0x01b000ffd6003388 */ /* 0x0003e80000000c00 */
[----:B------:R1:W-:Y:S01]  /*3030*/  @P3 STS.128 [R214+0x1d000], RZ ;  /* 0x01d000ffd6003388 */ /* 0x0003e20000000c00 */
[----:B------:R-:W-:Y:S05]  /*3040*/  @P3 BRA `(.L_x_220) ;  /* 0x0000000000743947 */ /* 0x000fea0003800000 */
[----:B------:R-:W4:Y:S01]  /*3050*/  LDCU UR6, c[0x0][0x440] ;  /* 0x00008800ff0677ac */ /* 0x000f220008000800 */
[----:B------:R-:W-:Y:S02]  /*3060*/  IMAD R4, R4, UR10, RZ ;  /* 0x0000000a04047c24 */ /* 0x000fe4000f8e02ff */
[----:B------:R-:W-:Y:S01]  /*3070*/  IMAD.MOV.U32 R7, RZ, RZ, R0 ;  /* 0x000000ffff077224 */ /* 0x000fe200078e0000 */
[----:B------:R-:W2:Y:S01]  /*3080*/  LDCU.64 UR4, c[0x0][0x390] ;  /* 0x00007200ff0477ac */ /* 0x000ea20008000a00 */
[C---:B------:R-:W-:Y:S02]  /*3090*/  IMAD R4, R5.reuse, UR11, R4 ;  /* 0x0000000b05047c24 */ /* 0x040fe4000f8e0204 */
[----:B------:R-:W-:-:S04]  /*30a0*/  IMAD.WIDE.U32 R6, R5, UR10, R6 ;  /* 0x0000000a05067c25 */ /* 0x000fc8000f8e0006 */
[----:B------:R-:W-:Y:S01]  /*30b0*/  IMAD.IADD R4, R7, 0x1, R4 ;  /* 0x0000000107047824 */ /* 0x000fe200078e0204 */
[----:B----4-:R-:W-:Y:S02]  /*30c0*/  ISETP.GE.AND P1, PT, R205, UR6, PT ;  /* 0x00000006cd007c0c */ /* 0x010fe4000bf26270 */
[----:B------:R-:W-:Y:S02]  /*30d0*/  ISETP.GE.AND P0, PT, R211, UR6, PT ;  /* 0x00000006d3007c0c */ /* 0x000fe4000bf06270 */
[----:B--23--:R-:W-:-:S04]  /*30e0*/  LEA R8, P2, R6, UR4, 0x1 ;  /* 0x0000000406087c11 */ /* 0x00cfc8000f8408ff */
        /* <DEDUP_REMOVED lines=18> */
.L_x_221:
[----:B------:R3:W-:Y:S02]  /*3210*/  STS.128 [R214+0x1d000], RZ ;  /* 0x01d000ffd6007388 */ /* 0x0007e40000000c00 */
.L_x_220:
[----:B------:R-:W-:Y:S05]  /*3220*/  BSYNC.RECONVERGENT B0 ;  /* 0x0000000000007941 */ /* 0x000fea0003800200 */
.L_x_219:
[----:B------:R-:W0:Y:S01]  /*3230*/  LDGDEPBAR ;  /* 0x00000000000079af */ /* 0x000e220000000000 */
[----:B------:R-:W1:Y:S01]  /*3240*/  LDC R216, c[0x0][0x44c] ;  /* 0x00011300ffd87b82 */ /* 0x000e620000000800 */
[----:B------:R-:W2:Y:S01]  /*3250*/  LDCU UR5, c[0x0][0x3b0] ;  /* 0x00007600ff0577ac */ /* 0x000ea20008000800 */
[--C-:B------:R-:W-:Y:S01]  /*3260*/  IADD3 R0, PT, PT, R229, R203, R231.reuse ;  /* 0x000000cbe5007210 */ /* 0x100fe20007ffe0e7 */
[--C-:B------:R-:W-:Y:S01]  /*3270*/  IMAD.IADD R189, R197, 0x1, R188.reuse ;  /* 0x00000001c5bd7824 */ /* 0x100fe200078e02bc */
[----:B------:R-:W-:Y:S01]  /*3280*/  IADD3 R218, PT, PT, R218, 0x40, -R231 ;  /* 0x00000040dada7810 */ /* 0x000fe20007ffe8e7 */
[----:B------:R-:W4:Y:S01]  /*3290*/  LDCU UR4, c[0x0][0x590] ;  /* 0x0000b200ff0477ac */ /* 0x000f220008000800 */
[----:B------:R-:W-:Y:S01]  /*32a0*/  IMAD.IADD R188, R196, 0x1, R188 ;  /* 0x00000001c4bc7824 */ /* 0x000fe200078e02bc */
[----:B------:R-:W-:Y:S01]  /*32b0*/  CS2R R142, SRZ ;  /* 0x00000000008e7805 */ /* 0x000fe2000001ff00 */
[----:B------:R-:W-:Y:S01]  /*32c0*/  IMAD.IADD R225, R0, 0x1, -R225 ;  /* 0x0000000100e17824 */ /* 0x000fe200078e0ae1 */
[----:B------:R-:W-:Y:S01]  /*32d0*/  CS2R R140, SRZ ;  /* 0x00000000008c7805 */ /* 0x000fe2000001ff00 */
[----:B------:R-:W-:Y:S01]  /*32e0*/  IMAD.IADD R0, R195, 0x1, R193 ;  /* 0x00000001c3007824 */ /* 0x000fe200078e02c1 */
[----:B------:R-:W-:Y:S01]  /*32f0*/  CS2R R146, SRZ ;  /* 0x0000000000927805 */ /* 0x000fe2000001ff00 */
[----:B------:R-:W-:Y:S01]  /*3300*/  IMAD.MOV.U32 R224, RZ, RZ, R228 ;  /* 0x000000ffffe07224 */ /* 0x000fe200078e00e4 */
[----:B------:R-:W-:Y:S01]  /*3310*/  CS2R R144, SRZ ;  /* 0x0000000000907805 */ /* 0x000fe2000001ff00 */
[--C-:B------:R-:W-:Y:S01]  /*3320*/  IMAD.IADD R199, R193, 0x1, R187.reuse ;  /* 0x00000001c1c77824 */ /* 0x100fe200078e02bb */
[----:B------:R-:W-:Y:S01]  /*3330*/  CS2R R138, SRZ ;  /* 0x00000000008a7805 */ /* 0x000fe2000001ff00 */
[--C-:B------:R-:W-:Y:S01]  /*3340*/  IMAD.IADD R185, R194, 0x1, R187.reuse ;  /* 0x00000001c2b97824 */ /* 0x100fe200078e02bb */
[----:B------:R-:W-:Y:S01]  /*3350*/  CS2R R136, SRZ ;  /* 0x0000000000887805 */ /* 0x000fe2000001ff00 */
[----:B------:R-:W-:Y:S01]  /*3360*/  IMAD.IADD R186, R197, 0x1, R187 ;  /* 0x00000001c5ba7824 */ /* 0x000fe200078e02bb */
[----:B------:R-:W-:Y:S01]  /*3370*/  CS2R R134, SRZ ;  /* 0x0000000000867805 */ /* 0x000fe2000001ff00 */
[----:B------:R-:W-:Y:S01]  /*3380*/  IMAD.IADD R2, R187, 0x1, R3 ;  /* 0x00000001bb027824 */ /* 0x000fe200078e0203 */
[----:B------:R-:W-:Y:S01]  /*3390*/  CS2R R132, SRZ ;  /* 0x0000000000847805 */ /* 0x000fe2000001ff00 */
[----:B------:R-:W-:Y:S01]  /*33a0*/  IMAD.IADD R184, R190, 0x1, R187 ;  /* 0x00000001beb87824 */ /* 0x000fe200078e02bb */
        /* <DEDUP_REMOVED lines=40> */
[----:B------:R-:W-:Y:S01]  /*3630*/  IMAD.IADD R198, R0, 0x1, R187 ;  /* 0x0000000100c67824 */ /* 0x000fe200078e02bb */
[----:B------:R-:W-:Y:S01]  /*3640*/  UIADD3 UR10, UPT, UPT, UR23, 0x40, URZ ;  /* 0x00000040170a7890 */ /* 0x000fe2000fffe0ff */
[----:B------:R-:W1:Y:S01]  /*3650*/  LDCU UR6, c[0x0][0x440] ;  /* 0x00008800ff0677ac */ /* 0x000e620008000800 */
[----:B------:R-:W1:Y:S01]  /*3660*/  LDCU UR7, c[0x0][0x3e0] ;  /* 0x00007c00ff0777ac */ /* 0x000e620008000800 */
[----:B------:R-:W1:Y:S01]  /*3670*/  LDCU UR11, c[0x0][0x45c] ;  /* 0x00008b80ff0b77ac */ /* 0x000e620008000800 */
[----:B--2---:R-:W-:-:S02]  /*3680*/  USHF.L.U32 UR5, UR5, 0x6, URZ ;  /* 0x0000000605057899 */ /* 0x004fc400080006ff */
[----:B----4-:R-:W-:-:S12]  /*3690*/  USHF.L.U32 UR4, UR4, 0x6, URZ ;  /* 0x0000000604047899 */ /* 0x010fd800080006ff */
.L_x_224:
[----:B------:R-:W0:Y:S01]  /*36a0*/  LDGDEPBAR ;  /* 0x00000000000079af */ /* 0x000e220000000000 */
[----:B------:R-:W-:Y:S01]  /*36b0*/  IMAD.IADD R150, R189, 0x1, R187 ;  /* 0x00000001bd967824 */ /* 0x000fe200078e02bb */
[----:B-----5:R-:W-:Y:S01]  /*36c0*/  FSETP.NEU.FTZ.AND P1, PT, R227, -INF , PT ;  /* 0xff800000e300780b */ /* 0x020fe20003f3d000 */
[----:B------:R-:W-:Y:S01]  /*36d0*/  IMAD.IADD R149, R195, 0x1, R189 ;  /* 0x00000001c3957824 */ /* 0x000fe200078e02bd */
[----:B------:R-:W-:Y:S01]  /*36e0*/  FSETP.NEU.FTZ.AND P0, PT, R226, -INF , PT ;  /* 0xff800000e200780b */ /* 0x000fe20003f1d000 */
[----:B------:R-:W-:Y:S01]  /*36f0*/  IMAD.MOV.U32 R223, RZ, RZ, R221 ;  /* 0x000000ffffdf7224 */ /* 0x000fe200078e00dd */
[----:B------:R-:W-:Y:S01]  /*3700*/  IADD3 R229, PT, PT, R229, -0x40, RZ ;  /* 0xffffffc0e5e57810 */ /* 0x000fe20007ffe0ff */
[----:B------:R-:W-:Y:S01]  /*3710*/  IMAD.IADD R148, R187, 0x1, R149 ;  /* 0x00000001bb947824 */ /* 0x000fe200078e0295 */
[----:B------:R-:W-:Y:S02]  /*3720*/  IADD3 R230, PT, PT, R230, -0x1, RZ ;  /* 0xffffffffe6e67810 */ /* 0x000fe40007ffe0ff */
[----:B------:R-:W-:Y:S04]  /*3730*/  ISETP.GE.AND P6, PT, R229, R218, PT ;  /* 0x000000dae500720c */ /* 0x000fe80003fc6270 */
[----:B------:R-:W-:Y:S01]  /*3740*/  ISETP.GT.AND P6, PT, R231, UR10, P6 ;  /* 0x0000000ae7007c0c */ /* 0x000fe2000b7c4270 */
[----:B------:R-:W-:Y:S04]  /*3750*/  DEPBAR.LE SB0, 0x0 ;  /* 0x000080000000791a */ /* 0x000fe80000000000 */
[----:B------:R-:W-:Y:S06]  /*3760*/  BAR.SYNC.DEFER_BLOCKING 0x0 ;  /* 0x0000000000007b1d */ /* 0x000fec0000010000 */
[----:B-1----:R-:W-:Y:S05]  /*3770*/  LDSM.16.M88.4 R16, [R189] ;  /* 0x00000000bd10783b */ /* 0x002fea0000000200 */
[----:B---3--:R-:W1:Y:S05]  /*3780*/  LDSM.16.M88.4 R8, [R193] ;  /* 0x00000000c108783b */ /* 0x008e6a0000000200 */
[----:B------:R-:W2:Y:S05]  /*3790*/  LDSM.16.M88.4 R68, [R193+0x800] ;  /* 0x00080000c144783b */ /* 0x000eaa0000000200 */
[----:B------:R-:W-:Y:S05]  /*37a0*/  LDSM.16.M88.4 R72, [R150] ;  /* 0x000000009648783b */ /* 0x000fea0000000200 */
[----:B------:R-:W3:Y:S05]  /*37b0*/  LDSM.16.M88.4 R76, [R199] ;  /* 0x00000000c74c783b */ /* 0x000eea0000000200 */
[----:B------:R-:W4:Y:S05]  /*37c0*/  LDSM.16.M88.4 R80, [R199+0x800] ;  /* 0x00080000c750783b */ /* 0x000f2a0000000200 */
[----:B------:R-:W-:Y:S05]  /*37d0*/  LDSM.16.M88.4 R84, [R149] ;  /* 0x000000009554783b */ /* 0x000fea0000000200 */
[----:B------:R-:W4:Y:S05]  /*37e0*/  LDSM.16.M88.4 R88, [R0] ;  /* 0x000000000058783b */ /* 0x000f2a0000000200 */
[----:B------:R-:W-:Y:S01]  /*37f0*/  LDSM.16.M88.4 R92, [R148] ;  /* 0x00000000945c783b */ /* 0x000fe20000000200 */
[C---:B-1----:R-:W-:Y:S04]  /*3800*/  HMMA.16816.F32 R4, R16.reuse, R8, RZ ;  /* 0x000000081004723c */ /* 0x042fe800000018ff */
[----:B------:R-:W-:Y:S04]  /*3810*/  LDSM.16.M88.4 R96, [R198] ;  /* 0x00000000c660783b */ /* 0x000fe80000000200 */
        /* <DEDUP_REMOVED lines=11> */
[C---:B------:R-:W-:Y:S08]  /*38d0*/  HMMA.16816.F32 R4, R84.reuse, R88, R4 ;  /* 0x000000585404723c */ /* 0x040ff00000001804 */
        /* <DEDUP_REMOVED lines=12> */
[----:B------:R-:W2:Y:S02]  /*39a0*/  LDSM.16.M88.4 R92, [R149+0x2000] ;  /* 0x00200000955c783b */ /* 0x000ea40000000200 */
        /* <DEDUP_REMOVED lines=14> */
[C---:B------:R-:W-:Y:S01]  /*3a90*/  HMMA.16816.F32 R4, R92.reuse, R96, R4 ;  /* 0x000000605c04723c */ /* 0x040fe20000001804 */
[----:B------:R-:W4:Y:S07]  /*3aa0*/  @!P6 S2R R96, SR_TID.X ;  /* 0x000000000060e919 */ /* 0x000f2e0000002100 */
[C---:B------:R-:W-:Y:S08]  /*3ab0*/  HMMA.16816.F32 R8, R92.reuse, R98, R8 ;  /* 0x000000625c08723c */ /* 0x040ff00000001808 */
[C---:B-1----:R-:W-:Y:S08]  /*3ac0*/  HMMA.16816.F32 R12, R92.reuse, R68, R12 ;  /* 0x000000445c0c723c */ /* 0x042ff0000000180c */
[----:B------:R-:W-:Y:S01]  /*3ad0*/  HMMA.16816.F32 R16, R92, R70, R16 ;  /* 0x000000465c10723c */ /* 0x000fe20000001810 */
[----:B------:R-:W1:Y:S05]  /*3ae0*/  LDSM.16.M88.4 R68, [R193+0x4800] ;  /* 0x00480000c144783b */ /* 0x000e6a0000000200 */
[----:B------:R-:W-:Y:S02]  /*3af0*/  LDSM.16.M88.4 R92, [R199+0x4000] ;  /* 0x00400000c75c783b */ /* 0x000fe40000000200 */
[C---:B---3--:R-:W-:Y:S08]  /*3b00*/  HMMA.16816.F32 R4, R76.reuse, R80, R4 ;  /* 0x000000504c04723c */ /* 0x048ff00000001804 */
[C---:B------:R-:W-:Y:S01]  /*3b10*/  HMMA.16816.F32 R8, R76.reuse, R82, R8 ;  /* 0x000000524c08723c */ /* 0x040fe20000001808 */
[----:B------:R-:W3:Y:S07]  /*3b20*/  LDSM.16.M88.4 R80, [R150+0x4000] ;  /* 0x004000009650783b */ /* 0x000eee0000000200 */
[C---:B--2---:R-:W-:Y:S08]  /*3b30*/  HMMA.16816.F32 R12, R76.reuse, R72, R12 ;  /* 0x000000484c0c723c */ /* 0x044ff0000000180c */
[----:B------:R-:W-:Y:S01]  /*3b40*/  HMMA.16816.F32 R16, R76, R74, R16 ;  /* 0x0000004a4c10723c */ /* 0x000fe20000001810 */
[----:B------:R2:W3:Y:S05]  /*3b50*/  LDSM.16.M88.4 R72, [R199+0x4800] ;  /* 0x00480000c748783b */ /* 0x0004ea0000000200 */
[----:B------:R-:W-:Y:S02]  /*3b60*/  LDSM.16.M88.4 R76, [R149+0x4000] ;  /* 0x00400000954c783b */ /* 0x000fe40000000200 */
[C---:B----4-:R-:W-:Y:S08]  /*3b70*/  HMMA.16816.F32 R4, R84.reuse, R88, R4 ;  /* 0x000000585404723c */ /* 0x050ff00000001804 */
[C---:B------:R-:W-:Y:S01]  /*3b80*/  HMMA.16816.F32 R8, R84.reuse, R90, R8 ;  /* 0x0000005a5408723c */ /* 0x040fe20000001808 */
[----:B------:R-:W4:Y:S07]  /*3b90*/  LDSM.16.M88.4 R88, [R0+0x4000] ;  /* 0x004000000058783b */ /* 0x000f2e0000000200 */
[C---:B-1----:R-:W-:Y:S03]  /*3ba0*/  HMMA.16816.F32 R12, R84.reuse, R68, R12 ;  /* 0x00000044540c723c */ /* 0x042fe6000000180c */
[----:B--2---:R-:W-:Y:S05]  /*3bb0*/  IADD3 R199, PT, PT, R193, R187, RZ ;  /* 0x000000bbc1c77210 */ /* 0x004fea0007ffe0ff */
[----:B------:R-:W-:Y:S01]  /*3bc0*/  HMMA.16816.F32 R16, R84, R70, R16 ;  /* 0x000000465410723c */ /* 0x000fe20000001810 */
[----:B------:R-:W1:Y:S05]  /*3bd0*/  LDSM.16.M88.4 R68, [R0+0x4800] ;  /* 0x004800000044783b */ /* 0x000e6a0000000200 */
[----:B------:R-:W-:Y:S02]  /*3be0*/  LDSM.16.M88.4 R84, [R148+0x4000] ;  /* 0x004000009454783b */ /* 0x000fe40000000200 */
[C---:B---3--:R-:W-:Y:S08]  /*3bf0*/  HMMA.16816.F32 R4, R80.reuse, R92, R4 ;  /* 0x0000005c5004723c */ /* 0x048ff00000001804 */
[C---:B------:R-:W-:Y:S01]  /*3c00*/  HMMA.16816.F32 R8, R80.reuse, R94, R8 ;  /* 0x0000005e5008723c */ /* 0x040fe20000001808 */
[----:B------:R-:W2:Y:S07]  /*3c10*/  LDSM.16.M88.4 R92, [R198+0x4000] ;  /* 0x00400000c65c783b */ /* 0x000eae0000000200 */
[C---:B------:R-:W-:Y:S01]  /*3c20*/  HMMA.16816.F32 R12, R80.reuse, R72, R12 ;  /* 0x00000048500c723c */ /* 0x040fe2000000180c */
[----:B------:R-:W-:Y:S02]  /*3c30*/  IMAD.U32 R73, RZ, RZ, UR19 ;  /* 0x00000013ff497e24 */ /* 0x000fe4000f8e00ff */
[----:B------:R-:W-:Y:S01]  /*3c40*/  @!P6 IMAD.SHL.U32 R72, R96, 0x2, RZ ;  /* 0x000000026048e824 */ /* 0x000fe200078e00ff */
[----:B------:R-:W-:Y:S04]  /*3c50*/  @!P6 SHF.R.U32.HI R96, RZ, 0x2, R96 ;  /* 0x00000002ff60e819 */ /* 0x000fe80000011660 */
[----:B------:R-:W-:Y:S03]  /*3c60*/  HMMA.16816.F32 R16, R80, R74, R16 ;  /* 0x0000004a5010723c */ /* 0x000fe60000001810 */
[--C-:B------:R-:W-:Y:S02]  /*3c70*/  @!P6 VIADDMNMX R74, R225, 0xffffffc1, R231.reuse, PT ;  /* 0xffffffc1e14ae846 */ /* 0x100fe400038001e7 */
[----:B------:R-:W-:Y:S03]  /*3c80*/  @!P6 LOP3.LUT R72, R72, 0x6, RZ, 0xc0, !PT ;  /* 0x000000064848e812 */ /* 0x000fe600078ec0ff */
[C---:B----4-:R-:W-:Y:S05]  /*3c90*/  HMMA.16816.F32 R4, R76.reuse, R88, R4 ;  /* 0x000000584c04723c */ /* 0x050fea0000001804 */
[----:B------:R-:W-:Y:S03]  /*3ca0*/  @!P6 LOP3.LUT R72, R72, 0xe0, R96, 0xf8, !PT ;  /* 0x000000e04848e812 */ /* 0x000fe600078ef860 */
[C---:B------:R-:W-:Y:S03]  /*3cb0*/  HMMA.16816.F32 R8, R76.reuse, R90, R8 ;  /* 0x0000005a4c08723c */ /* 0x040fe60000001808 */
[----:B------:R-:W-:Y:S02]  /*3cc0*/  @!P6 LEA R72, R73, R72, 0x6 ;  /* 0x000000484948e211 */ /* 0x000fe400078e30ff */
[----:B------:R-:W-:Y:S03]  /*3cd0*/  @!P6 VIADDMNMX R73, R225, 0xffffffc9, R231, PT ;  /* 0xffffffc9e149e846 */ /* 0x000fe600038001e7 */
[C---:B-1----:R-:W-:Y:S03]  /*3ce0*/  HMMA.16816.F32 R12, R76.reuse, R68, R12 ;  /* 0x000000444c0c723c */ /* 0x042fe6000000180c */
[C---:B------:R-:W-:Y:S05]  /*3cf0*/  @!P6 VIADD R75, R72.reuse, 0x1 ;  /* 0x00000001484be836 */ /* 0x040fea0000000000 */
[----:B------:R-:W-:Y:S01]  /*3d00*/  HMMA.16816.F32 R16, R76, R70, R16 ;  /* 0x000000464c10723c */ /* 0x000fe20000001810 */
[----:B------:R1:W3:Y:S02]  /*3d10*/  LDSM.16.M88.4 R68, [R198+0x4800] ;  /* 0x00480000c644783b */ /* 0x0002e40000000200 */
[CC--:B------:R-:W-:Y:S01]  /*3d20*/  @!P6 ISETP.GE.AND P5, PT, R75.reuse, R74.reuse, PT ;  /* 0x0000004a4b00e20c */ /* 0x0c0fe20003fa6270 */
[C---:B------:R-:W-:Y:S01]  /*3d30*/  @!P6 VIADD R77, R72.reuse, 0x8 ;  /* 0x00000008484de836 */ /* 0x040fe20000000000 */
[-C--:B------:R-:W-:Y:S01]  /*3d40*/  @!P6 ISETP.GE.AND P3, PT, R75, R73.reuse, PT ;  /* 0x000000494b00e20c */ /* 0x080fe20003f66270 */
[----:B------:R-:W-:Y:S01]  /*3d50*/  FMUL.FTZ R76, R227, 1.4426950216293334961 ;  /* 0x3fb8aa3be34c7820 */ /* 0x000fe20000410000 */
[----:B------:R-:W-:Y:S01]  /*3d60*/  @!P6 IADD3 R78, PT, PT, R72, 0x9, RZ ;  /* 0x00000009484ee810 */ /* 0x000fe20007ffe0ff */
[C---:B--2---:R-:W-:Y:S05]  /*3d70*/  HMMA.16816.F32 R4, R84.reuse, R92, R4 ;  /* 0x0000005c5404723c */ /* 0x044fea0000001804 */
[CC--:B------:R-:W-:Y:S01]  /*3d80*/  @!P6 ISETP.GE.AND P4, PT, R77.reuse, R74.reuse, PT ;  /* 0x0000004a4d00e20c */ /* 0x0c0fe20003f86270 */
[----:B------:R-:W-:Y:S01]  /*3d90*/  FMUL.FTZ R75, R226, 1.4426950216293334961 ;  /* 0x3fb8aa3be24b7820 */ /* 0x000fe20000410000 */
[-C--:B------:R-:W-:Y:S01]  /*3da0*/  @!P6 ISETP.GE.AND P2, PT, R77, R73.reuse, PT ;  /* 0x000000494d00e20c */ /* 0x080fe20003f46270 */
[C---:B------:R-:W-:Y:S03]  /*3db0*/  HMMA.16816.F32 R8, R84.reuse, R94, R8 ;  /* 0x0000005e5408723c */ /* 0x040fe60000001808 */
[----:B------:R-:W-:Y:S01]  /*3dc0*/  FSEL R76, R76, RZ, P1 ;  /* 0x000000ff4c4c7208 */ /* 0x000fe20000800000 */
[C---:B------:R-:W-:Y:S01]  /*3dd0*/  @!P6 VIADD R77, R72.reuse, 0x10 ;  /* 0x00000010484de836 */ /* 0x040fe20000000000 */
[-C--:B------:R-:W-:Y:S02]  /*3de0*/  @!P6 ISETP.GE.AND P1, PT, R72, R74.reuse, PT ;  /* 0x0000004a4800e20c */ /* 0x080fe40003f26270 */
[----:B------:R-:W-:Y:S01]  /*3df0*/  FSEL R75, R75, RZ, P0 ;  /* 0x000000ff4b4b7208 */ /* 0x000fe20000000000 */
[----:B-1----:R-:W-:Y:S01]  /*3e00*/  IMAD.IADD R198, R0, 0x1, R187 ;  /* 0x0000000100c67824 */ /* 0x002fe200078e02bb */
[-C--:B------:R-:W-:Y:S02]  /*3e10*/  @!P6 ISETP.GE.AND P0, PT, R72, R73.reuse, PT ;  /* 0x000000494800e20c */ /* 0x080fe40003f06270 */
[----:B------:R-:W-:Y:S02]  /*3e20*/  @!P6 FSEL R4, R4, -INF , !P1 ;  /* 0xff8000000404e808 */ /* 0x000fe40004800000 */
[-C--:B------:R-:W-:Y:S02]  /*3e30*/  @!P6 ISETP.GE.AND P1, PT, R78, R74.reuse, PT ;  /* 0x0000004a4e00e20c */ /* 0x080fe40003f26270 */
[----:B------:R-:W-:Y:S01]  /*3e40*/  @!P6 FSEL R5, R5, -INF , !P5 ;  /* 0xff8000000505e808 */ /* 0x000fe20006800000 */
[--C-:B------:R-:W-:Y:S01]  /*3e50*/  FFMA.FTZ R148, R4, UR11, -R76.reuse ;  /* 0x0000000b04947c23 */ /* 0x100fe2000801084c */
[----:B------:R-:W-:Y:S01]  /*3e60*/  @!P6 FSEL R6, R6, -INF , !P0 ;  /* 0xff8000000606e808 */ /* 0x000fe20004000000 */
[----:B------:R-:W-:Y:S01]  /*3e70*/  @!P6 VIADD R4, R72, 0x11 ;  /* 0x000000114804e836 */ /* 0x000fe20000000000 */
[----:B------:R-:W-:Y:S01]  /*3e80*/  @!P6 FSEL R7, R7, -INF , !P3 ;  /* 0xff8000000707e808 */ /* 0x000fe20005800000 */
[--C-:B------:R-:W-:Y:S01]  /*3e90*/  FFMA.FTZ R149, R5, UR11, -R76.reuse ;  /* 0x0000000b05957c23 */ /* 0x100fe2000801084c */
[-C--:B------:R-:W-:Y:S01]  /*3ea0*/  @!P6 ISETP.GE.AND P5, PT, R78, R73.reuse, PT ;  /* 0x000000494e00e20c */ /* 0x080fe20003fa6270 */
[--C-:B------:R-:W-:Y:S01]  /*3eb0*/  FFMA.FTZ R150, R6, UR11, -R75.reuse ;  /* 0x0000000b06967c23 */ /* 0x100fe2000801084b */
[-C--:B------:R-:W-:Y:S01]  /*3ec0*/  @!P6 ISETP.GE.AND P0, PT, R77, R74.reuse, PT ;  /* 0x0000004a4d00e20c */ /* 0x080fe20003f06270 */
[--C-:B------:R-:W-:Y:S01]  /*3ed0*/  FFMA.FTZ R151, R7, UR11, -R75.reuse ;  /* 0x0000000b07977c23 */ /* 0x100fe2000801084b */
[C---:B---3--:R-:W-:Y:S01]  /*3ee0*/  HMMA.16816.F32 R12, R84.reuse, R68, R12 ;  /* 0x00000044540c723c */ /* 0x048fe2000000180c */
[----:B------:R-:W-:Y:S02]  /*3ef0*/  MUFU.EX2 R148, R148 ;  /* 0x0000009400947308 */ /* 0x000fe40000000800 */
[----:B------:R-:W-:Y:S02]  /*3f00*/  @!P6 FSEL R8, R8, -INF , !P4 ;  /* 0xff8000000808e808 */ /* 0x000fe40006000000 */
[----:B------:R-:W-:Y:S06]  /*3f10*/  @!P6 FSEL R9, R9, -INF , !P1 ;  /* 0xff8000000909e808 */ /* 0x000fec0004800000 */
[----:B------:R-:W1:Y:S01]  /*3f20*/  MUFU.EX2 R149, R149 ;  /* 0x0000009500957308 */ /* 0x000e620000000800 */
[----:B------:R-:W-:Y:S01]  /*3f30*/  @!P6 ISETP.GE.AND P4, PT, R4, R74, PT ;  /* 0x0000004a0400e20c */ /* 0x000fe20003f86270 */
[----:B------:R-:W-:Y:S08]  /*3f40*/  HMMA.16816.F32 R16, R84, R70, R16 ;  /* 0x000000465410723c */ /* 0x000ff00000001810 */
[----:B------:R-:W-:Y:S01]  /*3f50*/  MUFU.EX2 R150, R150 ;  /* 0x0000009600967308 */ /* 0x000fe20000000800 */
[--C-:B------:R-:W-:Y:S01]  /*3f60*/  FFMA.FTZ R152, R8, UR11, -R76.reuse ;  /* 0x0000000b08987c23 */ /* 0x100fe2000801084c */
[--C-:B------:R-:W-:Y:S01]  /*3f70*/  FFMA.FTZ R154, R9, UR11, -R76.reuse ;  /* 0x0000000b099a7c23 */ /* 0x100fe2000801084c */
[-C--:B------:R-:W-:Y:S07]  /*3f80*/  @!P6 ISETP.GE.AND P1, PT, R4, R73.reuse, PT ;  /* 0x000000490400e20c */ /* 0x080fee0003f26270 */
[----:B------:R-:W2:Y:S01]  /*3f90*/  MUFU.EX2 R151, R151 ;  /* 0x0000009700977308 */ /* 0x000ea20000000800 */
[C---:B------:R-:W-:Y:S01]  /*3fa0*/  @!P6 IADD3 R4, PT, PT, R72.reuse, 0x18, RZ ;  /* 0x000000184804e810 */ /* 0x040fe20007ffe0ff */
[----:B------:R-:W-:Y:S01]  /*3fb0*/  @!P6 VIADD R72, R72, 0x19 ;  /* 0x000000194848e836 */ /* 0x000fe20000000000 */
[-C--:B------:R-:W-:Y:S07]  /*3fc0*/  @!P6 ISETP.GE.AND P3, PT, R77, R73.reuse, PT ;  /* 0x000000494d00e20c */ /* 0x080fee0003f66270 */
[----:B------:R-:W-:Y:S01]  /*3fd0*/  MUFU.EX2 R152, R152 ;  /* 0x0000009800987308 */ /* 0x000fe20000000800 */
[----:B------:R-:W-:Y:S02]  /*3fe0*/  @!P6 FSEL R11, R11, -INF , !P5 ;  /* 0xff8000000b0be808 */ /* 0x000fe40006800000 */
[----:B-1----:R-:W-:Y:S07]  /*3ff0*/  F2FP.F16.F32.PACK_AB R8, R149, R148 ;  /* 0x000000949508723e */ /* 0x002fee00000000ff */
[----:B------:R-:W1:Y:S01]  /*4000*/  MUFU.EX2 R154, R154 ;  /* 0x0000009a009a7308 */ /* 0x000e620000000800 */
[----:B------:R-:W-:Y:S01]  /*4010*/  @!P6 FSEL R10, R10, -INF , !P2 ;  /* 0xff8000000a0ae808 */ /* 0x000fe20005000000 */
[--C-:B------:R-:W-:Y:S01]  /*4020*/  FFMA.FTZ R155, R11, UR11, -R75.reuse ;  /* 0x0000000b0b9b7c23 */ /* 0x100fe2000801084b */
[----:B------:R-:W-:Y:S01]  /*4030*/  @!P6 FSEL R12, R12, -INF , !P0 ;  /* 0xff8000000c0ce808 */ /* 0x000fe20004000000 */
[----:B------:R3:W-:Y:S01]  /*4040*/  STS [R213], R8 ;  /* 0x00000008d5007388 */ /* 0x0007e20000000800 */
[----:B------:R-:W-:Y:S01]  /*4050*/  @!P6 ISETP.GE.AND P0, PT, R4, R74, PT ;  /* 0x0000004a0400e20c */ /* 0x000fe20003f06270 */
[--C-:B------:R-:W-:Y:S01]  /*4060*/  FFMA.FTZ R153, R10, UR11, -R75.reuse ;  /* 0x0000000b0a997c23 */ /* 0x100fe2000801084b */
[----:B--2---:R-:W-:Y:S01]  /*4070*/  F2FP.F16.F32.PACK_AB R7, R151, R150 ;  /* 0x000000969707723e */ /* 0x004fe200000000ff */
[--C-:B------:R-:W-:Y:S01]  /*4080*/  FFMA.FTZ R156, R12, UR11, -R76.reuse ;  /* 0x0000000b0c9c7c23 */ /* 0x100fe2000801084c */
[----:B------:R-:W-:Y:S01]  /*4090*/  @!P6 FSEL R15, R15, -INF , !P1 ;  /* 0xff8000000f0fe808 */ /* 0x000fe20004800000 */
[----:B------:R-:W-:Y:S01]  /*40a0*/  MUFU.EX2 R155, R155 ;  /* 0x0000009b009b7308 */ /* 0x000fe20000000800 */
[-C--:B------:R-:W-:Y:S01]  /*40b0*/  @!P6 ISETP.GE.AND P1, PT, R4, R73.reuse, PT ;  /* 0x000000490400e20c */ /* 0x080fe20003f26270 */
[----:B------:R2:W-:Y:S01]  /*40c0*/  STS [R213+0x400], R7 ;  /* 0x00040007d5007388 */ /* 0x0005e20000000800 */
[----:B------:R-:W-:Y:S01]  /*40d0*/  @!P6 FSEL R13, R13, -INF , !P4 ;  /* 0xff8000000d0de808 */ /* 0x000fe20006000000 */
[--C-:B------:R-:W-:Y:S01]  /*40e0*/  FFMA.FTZ R159, R15, UR11, -R75.reuse ;  /* 0x0000000b0f9f7c23 */ /* 0x100fe2000801084b */
[----:B-1----:R-:W-:Y:S05]  /*40f0*/  F2FP.F16.F32.PACK_AB R6, R154, R152 ;  /* 0x000000989a06723e */ /* 0x002fea00000000ff */
[----:B------:R-:W1:Y:S01]  /*4100*/  MUFU.EX2 R153, R153 ;  /* 0x0000009900997308 */ /* 0x000e620000000800 */
[----:B------:R-:W-:Y:S01]  /*4110*/  @!P6 FSEL R14, R14, -INF , !P3 ;  /* 0xff8000000e0ee808 */ /* 0x000fe20005800000 */
[--C-:B------:R-:W-:Y:S01]  /*4120*/  FFMA.FTZ R157, R13, UR11, -R76.reuse ;  /* 0x0000000b0d9d7c23 */ /* 0x100fe2000801084c */
[----:B------:R-:W-:Y:S01]  /*4130*/  @!P6 FSEL R16, R16, -INF , !P0 ;  /* 0xff8000001010e808 */ /* 0x000fe20004000000 */
[----:B------:R4:W-:Y:S01]  /*4140*/  STS [R234], R6 ;  /* 0x00000006ea007388 */ /* 0x0009e20000000800 */
[----:B------:R-:W-:Y:S01]  /*4150*/  @!P6 ISETP.GE.AND P2, PT, R72, R74, PT ;  /* 0x0000004a4800e20c */ /* 0x000fe20003f46270 */
[--C-:B------:R-:W-:Y:S01]  /*4160*/  FFMA.FTZ R158, R14, UR11, -R75.reuse ;  /* 0x0000000b0e9e7c23 */ /* 0x100fe2000801084b */
[----:B------:R-:W-:Y:S01]  /*4170*/  @!P6 ISETP.GE.AND P0, PT, R72, R73, PT ;  /* 0x000000494800e20c */ /* 0x000fe20003f06270 */
[--C-:B------:R-:W-:Y:S01]  /*4180*/  FFMA.FTZ R160, R16, UR11, -R76.reuse ;  /* 0x0000000b10a07c23 */ /* 0x100fe2000801084c */
[----:B------:R-:W-:Y:S01]  /*4190*/  @!P6 FSEL R18, R18, -INF , !P1 ;  /* 0xff8000001212e808 */ /* 0x000fe20004800000 */
[----:B------:R-:W-:Y:S01]  /*41a0*/  MUFU.EX2 R156, R156 ;  /* 0x0000009c009c7308 */ /* 0x000fe20000000800 */
[----:B------:R-:W-:Y:S02]  /*41b0*/  @!P6 FSEL R17, R17, -INF , !P2 ;  /* 0xff8000001111e808 */ /* 0x000fe40005000000 */
[----:B------:R-:W-:Y:S01]  /*41c0*/  @!P6 FSEL R19, R19, -INF , !P0 ;  /* 0xff8000001313e808 */ /* 0x000fe20004000000 */
[--C-:B------:R-:W-:Y:S06]  /*41d0*/  FFMA.FTZ R165, R18, UR11, -R75.reuse ;  /* 0x0000000b12a57c23 */ /* 0x100fec000801084b */
[----:B------:R-:W3:Y:S01]  /*41e0*/  MUFU.EX2 R157, R157 ;  /* 0x0000009d009d7308 */ /* 0x000ee20000000800 */
[----:B------:R-:W-:Y:S01]  /*41f0*/  FFMA.FTZ R76, R17, UR11, -R76 ;  /* 0x0000000b114c7c23 */ /* 0x000fe2000801084c */
[----:B-1----:R-:W-:Y:S01]  /*4200*/  F2FP.F16.F32.PACK_AB R10, R155, R153 ;  /* 0x000000999b0a723e */ /* 0x002fe200000000ff */
[----:B------:R-:W-:Y:S07]  /*4210*/  FFMA.FTZ R75, R19, UR11, -R75 ;  /* 0x0000000b134b7c23 */ /* 0x000fee000801084b */
[----:B------:R-:W-:Y:S01]  /*4220*/  MUFU.EX2 R158, R158 ;  /* 0x0000009e009e7308 */ /* 0x000fe20000000800 */
[C---:B------:R-:W-:Y:S01]  /*4230*/  LEA R4, P0, R203.reuse, R222, 0x2 ;  /* 0x000000decb047211 */ /* 0x040fe200078010ff */
[----:B------:R-:W-:Y:S08]  /*4240*/  STS [R234+0x400], R10 ;  /* 0x0004000aea007388 */ /* 0x000ff00000000800 */
[----:B------:R-:W1:Y:S01]  /*4250*/  MUFU.EX2 R159, R159 ;  /* 0x0000009f009f7308 */ /* 0x000e620000000800 */
[----:B------:R-:W-:Y:S02]  /*4260*/  LEA.HI.X R5, R203, R223, RZ, 0x2, P0 ;  /* 0x000000dfcb057211 */ /* 0x000fe400000f14ff */
[----:B------:R-:W-:Y:S07]  /*4270*/  ISETP.GT.AND P4, PT, R230, R219, PT ;  /* 0x000000dbe600720c */ /* 0x000fee0003f84270 */
[----:B------:R-:W-:Y:S01]  /*4280*/  MUFU.EX2 R161, R76 ;  /* 0x0000004c00a17308 */ /* 0x000fe20000000800 */
[----:B---3--:R-:W-:Y:S01]  /*4290*/  F2FP.F16.F32.PACK_AB R9, R157, R156 ;  /* 0x0000009c9d09723e */ /* 0x008fe200000000ff */
[----:B------:R-:W3:Y:S08]  /*42a0*/  LDG.E R163, desc[UR20][R4.64] ;  /* 0x0000001404a37981 */ /* 0x000ef0000c1e1900 */
[----:B------:R-:W-:Y:S01]  /*42b0*/  MUFU.EX2 R164, R75 ;  /* 0x0000004b00a47308 */ /* 0x000fe20000000800 */
[----:B------:R-:W-:Y:S09]  /*42c0*/  STS [R215], R9 ;  /* 0x00000009d7007388 */ /* 0x000ff20000000800 */
[----:B------:R-:W2:Y:S01]  /*42d0*/  MUFU.EX2 R160, R160 ;  /* 0x000000a000a07308 */ /* 0x000ea20000000800 */
[----:B-1----:R-:W-:Y:S01]  /*42e0*/  F2FP.F16.F32.PACK_AB R8, R159, R158 ;  /* 0x0000009e9f08723e */ /* 0x002fe200000000ff */
[----:B------:R1:W3:Y:S08]  /*42f0*/  LDG.E R162, desc[UR20][R4.64+0x20] ;  /* 0x0000201404a27981 */ /* 0x0002f0000c1e1900 */
[----:B------:R-:W4:Y:S01]  /*4300*/  MUFU.EX2 R165, R165 ;  /* 0x000000a500a57308 */ /* 0x000f220000000800 */
[----:B------:R-:W-:Y:S01]  /*4310*/  STS [R215+0x400], R8 ;  /* 0x00040008d7007388 */ /* 0x000fe20000000800 */
[----:B--2---:R-:W-:Y:S02]  /*4320*/  F2FP.F16.F32.PACK_AB R7, R161, R160 ;  /* 0x000000a0a107723e */ /* 0x004fe400000000ff */
[----:B----4-:R-:W-:Y:S03]  /*4330*/  F2FP.F16.F32.PACK_AB R6, R164, R165 ;  /* 0x000000a5a406723e */ /* 0x010fe600000000ff */
[----:B------:R-:W-:Y:S05]  /*4340*/  STS [R220], R7 ;  /* 0x00000007dc007388 */ /* 0x000fea0000000800 */
[----:B------:R-:W-:Y:S05]  /*4350*/  STS [R220+0x400], R6 ;  /* 0x00040006dc007388 */ /* 0x000fea0000000800 */
[----:B------:R-:W-:Y:S05]  /*4360*/  LDSM.16.M88.4 R16, [R197+0xc000] ;  /* 0x00c00000c510783b */ /* 0x000fea0000000200 */
[----:B------:R-:W1:Y:S05]  /*4370*/  LDSM.16.M88.4 R8, [R193+0x6000] ;  /* 0x00600000c108783b */ /* 0x000e6a0000000200 */
[----:B------:R-:W2:Y:S05]  /*4380*/  LDSM.16.M88.4 R68, [R193+0x6800] ;  /* 0x00680000c144783b */ /* 0x000eaa0000000200 */
[----:B------:R-:W-:Y:S05]  /*4390*/  LDSM.16.M88.4 R72, [R186+0xc000] ;  /* 0x00c00000ba48783b */ /* 0x000fea0000000200 */
[----:B------:R-:W4:Y:S05]  /*43a0*/  LDSM.16.M88.4 R76, [R199+0x6000] ;  /* 0x00600000c74c783b */ /* 0x000f2a0000000200 */
[----:B------:R-:W4:Y:S05]  /*43b0*/  LDSM.16.M88.4 R80, [R199+0x6800] ;  /* 0x00680000c750783b */ /* 0x000f2a0000000200 */
[----:B------:R-:W-:Y:S05]  /*43c0*/  LDSM.16.M88.4 R84, [R194+0xc000] ;  /* 0x00c00000c254783b */ /* 0x000fea0000000200 */
[----:B------:R-:W4:Y:S05]  /*43d0*/  LDSM.16.M88.4 R88, [R0+0x6000] ;  /* 0x006000000058783b */ /* 0x000f2a0000000200 */
[----:B------:R-:W-:Y:S01]  /*43e0*/  LDSM.16.M88.4 R92, [R185+0xc000] ;  /* 0x00c00000b95c783b */ /* 0x000fe20000000200 */
[C---:B-1----:R-:W-:Y:S04]  /*43f0*/  HMMA.16816.F32 R4, R16.reuse, R8, RZ ;  /* 0x000000081004723c */ /* 0x042fe800000018ff */
[----:B------:R-:W-:Y:S04]  /*4400*/  LDSM.16.M88.4 R96, [R198+0x6000] ;  /* 0x00600000c660783b */ /* 0x000fe80000000200 */
[C---:B------:R-:W-:Y:S08]  /*4410*/  HMMA.16816.F32 R8, R16.reuse, R10, RZ ;  /* 0x0000000a1008723c */ /* 0x040ff000000018ff */
[C---:B--2---:R-:W-:Y:S08]  /*4420*/  HMMA.16816.F32 R12, R16.reuse, R68, RZ ;  /* 0x00000044100c723c */ /* 0x044ff000000018ff */
[----:B------:R-:W-:Y:S01]  /*4430*/  HMMA.16816.F32 R16, R16, R70, RZ ;  /* 0x000000461010723c */ /* 0x000fe200000018ff */
[----:B------:R-:W1:Y:S07]  /*4440*/  LDSM.16.M88.4 R68, [R0+0x6800] ;  /* 0x006800000044783b */ /* 0x000e6e0000000200 */
[C---:B----4-:R-:W-:Y:S08]  /*4450*/  HMMA.16816.F32 R4, R72.reuse, R76, R4 ;  /* 0x0000004c4804723c */ /* 0x050ff00000001804 */
[C---:B------:R-:W-:Y:S01]  /*4460*/  HMMA.16816.F32 R8, R72.reuse, R78, R8 ;  /* 0x0000004e4808723c */ /* 0x040fe20000001808 */
[----:B------:R-:W-:Y:S07]  /*4470*/  LDSM.16.M88.4 R76, [R197+0xe000] ;  /* 0x00e00000c54c783b */ /* 0x000fee0000000200 */
[C---:B------:R-:W-:Y:S08]  /*4480*/  HMMA.16816.F32 R12, R72.reuse, R80, R12 ;  /* 0x00000050480c723c */ /* 0x040ff0000000180c */
[----:B------:R-:W-:Y:S01]  /*4490*/  HMMA.16816.F32 R16, R72, R82, R16 ;  /* 0x000000524810723c */ /* 0x000fe20000001810 */
[----:B------:R-:W2:Y:S05]  /*44a0*/  LDSM.16.M88.4 R72, [R198+0x6800] ;  /* 0x00680000c648783b */ /* 0x000eaa0000000200 */
[----:B------:R-:W4:Y:S02]  /*44b0*/  LDSM.16.M88.4 R80, [R193+0x8000] ;  /* 0x00800000c150783b */ /* 0x000f240000000200 */
[C---:B------:R-:W-:Y:S08]  /*44c0*/  HMMA.16816.F32 R4, R84.reuse, R88, R4 ;  /* 0x000000585404723c */ /* 0x040ff00000001804 */
[C---:B------:R-:W-:Y:S01]  /*44d0*/  HMMA.16816.F32 R8, R84.reuse, R90, R8 ;  /* 0x0000005a5408723c */ /* 0x040fe20000001808 */
[----:B------:R-:W-:Y:S07]  /*44e0*/  LDSM.16.M88.4 R88, [R199+0x8000] ;  /* 0x00800000c758783b */ /* 0x000fee0000000200 */
[C---:B-1----:R-:W-:Y:S08]  /*44f0*/  HMMA.16816.F32 R12, R84.reuse, R68, R12 ;  /* 0x00000044540c723c */ /* 0x042ff0000000180c */
[----:B------:R-:W-:Y:S01]  /*4500*/  HMMA.16816.F32 R16, R84, R70, R16 ;  /* 0x000000465410723c */ /* 0x000fe20000001810 */
[----:B------:R-:W1:Y:S05]  /*4510*/  LDSM.16.M88.4 R68, [R193+0x8800] ;  /* 0x00880000c144783b */ /* 0x000e6a0000000200 */
[----:B------:R-:W1:Y:S02]  /*4520*/  LDSM.16.M88.4 R84, [R186+0xe000] ;  /* 0x00e00000ba54783b */ /* 0x000e640000000200 */
[C---:B------:R-:W-:Y:S08]  /*4530*/  HMMA.16816.F32 R4, R92.reuse, R96, R4 ;  /* 0x000000605c04723c */ /* 0x040ff00000001804 */
[C---:B------:R-:W-:Y:S01]  /*4540*/  HMMA.16816.F32 R8, R92.reuse, R98, R8 ;  /* 0x000000625c08723c */ /* 0x040fe20000001808 */
[----:B------:R-:W-:Y:S07]  /*4550*/  LDSM.16.M88.4 R96, [R0+0x8000] ;  /* 0x008000000060783b */ /* 0x000fee0000000200 */
[C---:B--2---:R-:W-:Y:S08]  /*4560*/  HMMA.16816.F32 R12, R92.reuse, R72, R12 ;  /* 0x000000485c0c723c */ /* 0x044ff0000000180c */
[----:B------:R-:W-:Y:S01]  /*4570*/  HMMA.16816.F32 R16, R92, R74, R16 ;  /* 0x0000004a5c10723c */ /* 0x000fe20000001810 */
[----:B------:R-:W2:Y:S05]  /*4580*/  LDSM.16.M88.4 R72, [R199+0x8800] ;  /* 0x00880000c748783b */ /* 0x000eaa0000000200 */
[----:B------:R-:W2:Y:S02]  /*4590*/  LDSM.16.M88.4 R92, [R194+0xe000] ;  /* 0x00e00000c25c783b */ /* 0x000ea40000000200 */
[C---:B----4-:R-:W-:Y:S08]  /*45a0*/  HMMA.16816.F32 R4, R76.reuse, R80, R4 ;  /* 0x000000504c04723c */ /* 0x050ff00000001804 */
        /* <DEDUP_REMOVED lines=19> */
[----:B------:R-:W1:Y:S02]  /*46e0*/  LDSM.16.M88.4 R92, [R186+0x10000] ;  /* 0x01000000ba5c783b */ /* 0x000e640000000200 */
[C---:B----4-:R-:W-:Y:S08]  /*46f0*/  HMMA.16816.F32 R4, R76.reuse, R80, R4 ;  /* 0x000000504c04723c */ /* 0x050ff00000001804 */
[C---:B------:R-:W-:Y:S01]  /*4700*/  HMMA.16816.F32 R8, R76.reuse, R82, R8 ;  /* 0x000000524c08723c */ /* 0x040fe20000001808 */
[----:B------:R-:W-:Y:S07]  /*4710*/  LDSM.16.M88.4 R80, [R0+0xa000] ;  /* 0x00a000000050783b */ /* 0x000fee0000000200 */
[C---:B--2---:R-:W-:Y:S08]  /*4720*/  HMMA.16816.F32 R12, R76.reuse, R72, R12 ;  /* 0x000000484c0c723c */ /* 0x044ff0000000180c */
[----:B------:R-:W-:Y:S01]  /*4730*/  HMMA.16816.F32 R16, R76, R74, R16 ;  /* 0x0000004a4c10723c */ /* 0x000fe20000001810 */
[----:B------:R-:W2:Y:S05]  /*4740*/  LDSM.16.M88.4 R72, [R199+0xa800] ;  /* 0x00a80000c748783b */ /* 0x000eaa0000000200 */
[----:B------:R-:W4:Y:S02]  /*4750*/  LDSM.16.M88.4 R76, [R194+0x10000] ;  /* 0x01000000c24c783b */ /* 0x000f240000000200 */
[C---:B---3--:R-:W-:Y:S08]  /*4760*/  HMMA.16816.F32 R4, R84.reuse, R88, R4 ;  /* 0x000000585404723c */ /* 0x048ff00000001804 */
[C---:B------:R-:W-:Y:S01]  /*4770*/  HMMA.16816.F32 R8, R84.reuse, R90, R8 ;  /* 0x0000005a5408723c */ /* 0x040fe20000001808 */
[----:B------:R-:W-:Y:S07]  /*4780*/  LDSM.16.M88.4 R88, [R198+0xa000] ;  /* 0x00a00000c658783b */ /* 0x000fee0000000200 */
[C---:B-1----:R-:W-:Y:S08]  /*4790*/  HMMA.16816.F32 R12, R84.reuse, R68, R12 ;  /* 0x00000044540c723c */ /* 0x042ff0000000180c */
[----:B------:R-:W-:Y:S01]  /*47a0*/  HMMA.16816.F32 R16, R84, R70, R16 ;  /* 0x000000465410723c */ /* 0x000fe20000001810 */
[----:B------:R-:W1:Y:S05]  /*47b0*/  LDSM.16.M88.4 R68, [R0+0xa800] ;  /* 0x00a800000044783b */ /* 0x000e6a0000000200 */
[----:B------:R-:W3:Y:S02]  /*47c0*/  LDSM.16.M88.4 R84, [R185+0x10000] ;  /* 0x01000000b954783b */ /* 0x000ee40000000200 */
[C---:B------:R-:W-:Y:S08]  /*47d0*/  HMMA.16816.F32 R4, R92.reuse, R96, R4 ;  /* 0x000000605c04723c */ /* 0x040ff00000001804 */
[C---:B------:R-:W-:Y:S08]  /*47e0*/  HMMA.16816.F32 R8, R92.reuse, R98, R8 ;  /* 0x000000625c08723c */ /* 0x040ff00000001808 */
[C---:B--2---:R-:W-:Y:S08]  /*47f0*/  HMMA.16816.F32 R12, R92.reuse, R72, R12 ;  /* 0x000000485c0c723c */ /* 0x044ff0000000180c */
[----:B------:R-:W-:Y:S01]  /*4800*/  HMMA.16816.F32 R16, R92, R74, R16 ;  /* 0x0000004a5c10723c */ /* 0x000fe20000001810 */
[----:B------:R-:W2:Y:S07]  /*4810*/  LDSM.16.M88.4 R72, [R198+0xa800] ;  /* 0x00a80000c648783b */ /* 0x000eae0000000200 */
[C---:B----4-:R-:W-:Y:S08]  /*4820*/  HMMA.16816.F32 R4, R76.reuse, R80, R4 ;  /* 0x000000504c04723c */ /* 0x050ff00000001804 */
[C---:B------:R-:W-:Y:S08]  /*4830*/  HMMA.16816.F32 R8, R76.reuse, R82, R8 ;  /* 0x000000524c08723c */ /* 0x040ff00000001808 */
[C---:B-1----:R-:W-:Y:S08]  /*4840*/  HMMA.16816.F32 R12, R76.reuse, R68, R12 ;  /* 0x000000444c0c723c */ /* 0x042ff0000000180c */
[----:B------:R-:W-:Y:S08]  /*4850*/  HMMA.16816.F32 R16, R76, R70, R16 ;  /* 0x000000464c10723c */ /* 0x000ff00000001810 */
[C---:B---3--:R-:W-:Y:S08]  /*4860*/  HMMA.16816.F32 R4, R84.reuse, R88, R4 ;  /* 0x000000585404723c */ /* 0x048ff00000001804 */
[C---:B------:R-:W-:Y:S08]  /*4870*/  HMMA.16816.F32 R8, R84.reuse, R90, R8 ;  /* 0x0000005a5408723c */ /* 0x040ff00000001808 */
[C---:B--2---:R-:W-:Y:S03]  /*4880*/  HMMA.16816.F32 R12, R84.reuse, R72, R12 ;  /* 0x00000048540c723c */ /* 0x044fe6000000180c */
[C---:B------:R-:W-:Y:S01]  /*4890*/  FADD.FTZ R4, -R163.reuse, R4 ;  /* 0x00000004a3047221 */ /* 0x040fe20000010100 */
[C---:B------:R-:W-:Y:S01]  /*48a0*/  FADD.FTZ R5, -R163.reuse, R5 ;  /* 0x00000005a3057221 */ /* 0x040fe20000010100 */
[C---:B------:R-:W-:Y:S01]  /*48b0*/  FADD.FTZ R6, -R162.reuse, R6 ;  /* 0x00000006a2067221 */ /* 0x040fe20000010100 */
[----:B------:R-:W-:Y:S01]  /*48c0*/  FADD.FTZ R7, -R162, R7 ;  /* 0x00000007a2077221 */ /* 0x000fe20000010100 */
[----:B------:R-:W-:Y:S01]  /*48d0*/  FMUL.FTZ R4, R148, R4 ;  /* 0x0000000494047220 */ /* 0x000fe20000410000 */
[----:B------:R-:W-:Y:S03]  /*48e0*/  HMMA.16816.F32 R16, R84, R74, R16 ;  /* 0x0000004a5410723c */ /* 0x000fe60000001810 */
[C---:B------:R-:W-:Y:S01]  /*48f0*/  FADD.FTZ R8, -R163.reuse, R8 ;  /* 0x00000008a3087221 */ /* 0x040fe20000010100 */
[----:B------:R-:W-:Y:S01]  /*4900*/  FADD.FTZ R9, -R163, R9 ;  /* 0x00000009a3097221 */ /* 0x000fe20000010100 */
[----:B------:R-:W-:Y:S01]  /*4910*/  FMUL.FTZ R5, R149, R5 ;  /* 0x0000000595057220 */ /* 0x000fe20000410000 */
[----:B------:R-:W-:Y:S01]  /*4920*/  FMUL.FTZ R6, R150, R6 ;  /* 0x0000000696067220 */ /* 0x000fe20000410000 */
[----:B------:R-:W-:Y:S01]  /*4930*/  FMUL.FTZ R8, R152, R8 ;  /* 0x0000000898087220 */ /* 0x000fe20000410000 */
[----:B------:R-:W-:Y:S01]  /*4940*/  FMUL.FTZ R9, R154, R9 ;  /* 0x000000099a097220 */ /* 0x000fe20000410000 */
[----:B------:R-:W-:Y:S01]  /*4950*/  FMUL.FTZ R7, R151, R7 ;  /* 0x0000000797077220 */ /* 0x000fe20000410000 */
[----:B------:R-:W-:Y:S01]  /*4960*/  F2FP.F16.F32.PACK_AB R4, R5, R4 ;  /* 0x000000040504723e */ /* 0x000fe200000000ff */
[C---:B------:R-:W-:Y:S01]  /*4970*/  FADD.FTZ R12, -R163.reuse, R12 ;  /* 0x0000000ca30c7221 */ /* 0x040fe20000010100 */
[----:B------:R-:W-:Y:S01]  /*4980*/  FADD.FTZ R13, -R163, R13 ;  /* 0x0000000da30d7221 */ /* 0x000fe20000010100 */
[C---:B------:R-:W-:Y:S01]  /*4990*/  FADD.FTZ R10, -R162.reuse, R10 ;  /* 0x0000000aa20a7221 */ /* 0x040fe20000010100 */
[----:B------:R-:W-:Y:S01]  /*49a0*/  FADD.FTZ R11, -R162, R11 ;  /* 0x0000000ba20b7221 */ /* 0x000fe20000010100 */
[----:B------:R-:W-:Y:S01]  /*49b0*/  FMUL.FTZ R12, R156, R12 ;  /* 0x0000000c9c0c7220 */ /* 0x000fe20000410000 */
[----:B------:R-:W-:Y:S01]  /*49c0*/  FMUL.FTZ R13, R157, R13 ;  /* 0x0000000d9d0d7220 */ /* 0x000fe20000410000 */
[C---:B------:R-:W-:Y:S01]  /*49d0*/  FADD.FTZ R14, -R162.reuse, R14 ;  /* 0x0000000ea20e7221 */ /* 0x040fe20000010100 */
[C---:B------:R-:W-:Y:S01]  /*49e0*/  FADD.FTZ R15, -R162.reuse, R15 ;  /* 0x0000000fa20f7221 */ /* 0x040fe20000010100 */
[C---:B------:R-:W-:Y:S01]  /*49f0*/  FADD.FTZ R16, -R163.reuse, R16 ;  /* 0x00000010a3107221 */ /* 0x040fe20000010100 */
[----:B------:R-:W-:Y:S01]  /*4a00*/  FADD.FTZ R17, -R163, R17 ;  /* 0x00000011a3117221 */ /* 0x000fe20000010100 */
[C---:B------:R-:W-:Y:S01]  /*4a10*/  FADD.FTZ R18, -R162.reuse, R18 ;  /* 0x00000012a2127221 */ /* 0x040fe20000010100 */
[----:B------:R-:W-:Y:S01]  /*4a20*/  FADD.FTZ R19, -R162, R19 ;  /* 0x00000013a2137221 */ /* 0x000fe20000010100 */
[----:B------:R-:W-:Y:S01]  /*4a30*/  FMUL.FTZ R16, R160, R16 ;  /* 0x00000010a0107220 */ /* 0x000fe20000410000 */
[----:B------:R-:W-:Y:S01]  /*4a40*/  F2FP.F16.F32.PACK_AB R8, R9, R8 ;  /* 0x000000080908723e */ /* 0x000fe200000000ff */
[----:B------:R-:W-:Y:S01]  /*4a50*/  FMUL.FTZ R17, R161, R17 ;  /* 0x00000011a1117220 */ /* 0x000fe20000410000 */
[----:B------:R-:W-:Y:S01]  /*4a60*/  F2FP.F16.F32.PACK_AB R12, R13, R12 ;  /* 0x0000000c0d0c723e */ /* 0x000fe200000000ff */
[----:B------:R-:W-:Y:S01]  /*4a70*/  FMUL.FTZ R10, R153, R10 ;  /* 0x0000000a990a7220 */ /* 0x000fe20000410000 */
[----:B------:R-:W-:Y:S01]  /*4a80*/  FMUL.FTZ R11, R155, R11 ;  /* 0x0000000b9b0b7220 */ /* 0x000fe20000410000 */
[----:B------:R-:W-:Y:S01]  /*4a90*/  F2FP.F16.F32.PACK_AB R6, R7, R6 ;  /* 0x000000060706723e */ /* 0x000fe200000000ff */
[----:B------:R-:W-:Y:S01]  /*4aa0*/  FMUL.FTZ R14, R158, R14 ;  /* 0x0000000e9e0e7220 */ /* 0x000fe20000410000 */
[----:B------:R-:W-:Y:S01]  /*4ab0*/  F2FP.F16.F32.PACK_AB R16, R17, R16 ;  /* 0x000000101110723e */ /* 0x000fe200000000ff */
[----:B------:R-:W-:Y:S01]  /*4ac0*/  FMUL.FTZ R15, R159, R15 ;  /* 0x0000000f9f0f7220 */ /* 0x000fe20000410000 */
[----:B------:R-:W-:Y:S01]  /*4ad0*/  FMUL.FTZ R18, R165, R18 ;  /* 0x00000012a5127220 */ /* 0x000fe20000410000 */
[----:B------:R-:W-:Y:S01]  /*4ae0*/  FMUL.FTZ R19, R164, R19 ;  /* 0x00000013a4137220 */ /* 0x000fe20000410000 */
[----:B------:R-:W-:Y:S06]  /*4af0*/  @!P4 BRA `(.L_x_222) ;  /* 0x0000000000e4c947 */ /* 0x000fec0003800000 */
[----:B------:R-:W-:Y:S01]  /*4b00*/  IADD3 R9, P0, PT, RZ, -UR24, RZ ;  /* 0x80000018ff097c10 */ /* 0x000fe2000ff1e0ff */
[----:B------:R-:W-:Y:S01]  /*4b10*/  IMAD.MOV.U32 R13, RZ, RZ, -0x6000 ;  /* 0xffffa000ff0d7424 */ /* 0x000fe200078e00ff */
[----:B------:R-:W-:Y:S02]  /*4b20*/  LOP3.LUT R7, R230, 0x1, RZ, 0xc0, !PT ;  /* 0x00000001e6077812 */ /* 0x000fe400078ec0ff */
[----:B------:R-:W-:Y:S01]  /*4b30*/  ISETP.GE.AND P3, PT, R205, UR6, PT ;  /* 0x00000006cd007c0c */ /* 0x000fe2000bf66270 */
[----:B------:R-:W-:Y:S01]  /*4b40*/  IMAD.X R5, RZ, RZ, ~UR5, P0 ;  /* 0x80000005ff057e24 */ /* 0x000fe200080e06ff */
[----:B------:R-:W-:Y:S01]  /*4b50*/  ISETP.NE.U32.AND P0, PT, R7, 0x1, PT ;  /* 0x000000010700780c */ /* 0x000fe20003f05070 */
[----:B------:R-:W-:Y:S01]  /*4b60*/  IMAD.U32 R7, RZ, RZ, UR8 ;  /* 0x00000008ff077e24 */ /* 0x000fe2000f8e00ff */
[----:B------:R-:W-:Y:S02]  /*4b70*/  ISETP.GE.AND P2, PT, R211, UR6, PT ;  /* 0x00000006d3007c0c */ /* 0x000fe4000bf46270 */
[----:B------:R-:W-:Y:S02]  /*4b80*/  SHF.R.S64 R9, R9, 0x1f, R5 ;  /* 0x0000001f09097819 */ /* 0x000fe40000001005 */
[----:B------:R-:W-:Y:S02]  /*4b90*/  SEL R13, R13, 0x6000, !P0 ;  /* 0x000060000d0d7807 */ /* 0x000fe40004000000 */
[----:B------:R-:W-:Y:S01]  /*4ba0*/  IADD3 R240, P1, PT, R240, R9, RZ ;  /* 0x00000009f0f07210 */ /* 0x000fe20007f3e0ff */
[----:B------:R-:W-:Y:S02]  /*4bb0*/  IMAD.U32 R9, RZ, RZ, UR8 ;  /* 0x00000008ff097e24 */ /* 0x000fe4000f8e00ff */
[--C-:B------:R-:W-:Y:S01]  /*4bc0*/  IMAD.IADD R224, R224, 0x1, R13.reuse ;  /* 0x00000001e0e07824 */ /* 0x100fe200078e020d */
[----:B------:R-:W-:Y:S01]  /*4bd0*/  LEA.HI.X.SX32 R241, R5, R241, 0x1, P1 ;  /* 0x000000f105f17211 */ /* 0x000fe200008f0eff */
[--C-:B------:R-:W-:Y:S01]  /*4be0*/  IMAD.IADD R228, R228, 0x1, R13.reuse ;  /* 0x00000001e4e47824 */ /* 0x100fe200078e020d */
[----:B------:R-:W-:Y:S01]  /*4bf0*/  ISETP.GE.AND P1, PT, R210, UR6, PT ;  /* 0x00000006d2007c0c */ /* 0x000fe2000bf26270 */
[----:B------:R-:W-:Y:S01]  /*4c00*/  IMAD.U32 R5, RZ, RZ, UR9 ;  /* 0x00000009ff057e24 */ /* 0x000fe2000f8e00ff */
[----:B------:R-:W-:Y:S01]  /*4c10*/  LEA R68, P0, R9, R240, 0x1 ;  /* 0x000000f009447211 */ /* 0x000fe200078008ff */
[----:B------:R-:W-:Y:S01]  /*4c20*/  @!PT LDS RZ, [RZ] ;  /* 0x00000000fffff984 */ /* 0x000fe20000000800 */
[----:B------:R-:W-:Y:S01]  /*4c30*/  @!PT LDS RZ, [RZ] ;  /* 0x00000000fffff984 */ /* 0x000fe20000000800 */
[----:B------:R-:W-:Y:S01]  /*4c40*/  @!PT LDS RZ, [RZ] ;  /* 0x00000000fffff984 */ /* 0x000fe20000000800 */
[----:B------:R1:W-:Y:S01]  /*4c50*/  @!P3 LDGSTS.E.BYPASS.LTC128B.128 [R224], desc[UR20][R240.64] ;  /* 0x00000000f0e0bfae */ /* 0x0003e2000b981a14 */
[----:B------:R-:W-:Y:S02]  /*4c60*/  IMAD.IADD R189, R189, 0x1, R13 ;  /* 0x00000001bdbd7824 */ /* 0x000fe400078e020d */
[----:B------:R-:W-:Y:S01]  /*4c70*/  LEA.HI.X R69, R7, R241, R5, 0x1, P0 ;  /* 0x000000f107457211 */ /* 0x000fe200000f0c05 */
[----:B------:R1:W-:Y:S04]  /*4c80*/  @P3 STS.64 [R228], RZ ;  /* 0x000000ffe4003388 */ /* 0x0003e80000000a00 */
[----:B------:R1:W-:Y:S04]  /*4c90*/  @P3 STS.64 [R228+0x8], RZ ;  /* 0x000008ffe4003388 */ /* 0x0003e80000000a00 */
[----:B------:R-:W-:Y:S01]  /*4ca0*/  @!PT LDS RZ, [RZ] ;  /* 0x00000000fffff984 */ /* 0x000fe20000000800 */
[----:B------:R-:W-:Y:S01]  /*4cb0*/  @!PT LDS RZ, [RZ] ;  /* 0x00000000fffff984 */ /* 0x000fe20000000800 */
[----:B------:R-:W-:Y:S01]  /*4cc0*/  @!PT LDS RZ, [RZ] ;  /* 0x00000000fffff984 */ /* 0x000fe20000000800 */
[----:B------:R1:W-:Y:S04]  /*4cd0*/  @!P2 LDGSTS.E.BYPASS.LTC128B.128 [R224+0x2000], desc[UR20][R240.64+0x80] ;  /* 0x02000080f0e0afae */ /* 0x0003e8000b981a14 */
[----:B------:R1:W-:Y:S04]  /*4ce0*/  @P2 STS.64 [R228+0x2000], RZ ;  /* 0x002000ffe4002388 */ /* 0x0003e80000000a00 */
        /* <DEDUP_REMOVED lines=25> */
[----:B------:R-:W0:Y:S02]  /*4e80*/  LDGDEPBAR ;  /* 0x00000000000079af */ /* 0x000e240000000000 */
.L_x_222:
[----:B------:R-:W-:Y:S01]  /*4e90*/  F2FP.F16.F32.PACK_AB R10, R11, R10 ;  /* 0x0000000a0b0a723e */ /* 0x000fe200000000ff */
[----:B------:R-:W-:Y:S01]  /*4ea0*/  STS [R213+-0x2000], R4 ;  /* 0xffe00004d5007388 */ /* 0x000fe20000000800 */
[----:B------:R-:W-:Y:S01]  /*4eb0*/  F2FP.F16.F32.PACK_AB R14, R15, R14 ;  /* 0x0000000e0f0e723e */ /* 0x000fe200000000ff */
[----:B------:R-:W-:Y:S01]  /*4ec0*/  IMAD R223, R216, UR7, RZ ;  /* 0x00000007d8df7c24 */ /* 0x000fe2000f8e02ff */
[----:B------:R-:W-:Y:S02]  /*4ed0*/  F2FP.F16.F32.PACK_AB R18, R19, R18 ;  /* 0x000000121312723e */ /* 0x000fe400000000ff */
[----:B------:R-:W-:Y:S05]  /*4ee0*/  STS [R213+-0x1c00], R6 ;  /* 0xffe40006d5007388 */ /* 0x000fea0000000800 */
[----:B------:R-:W-:Y:S05]  /*4ef0*/  STS [R234+-0x2000], R8 ;  /* 0xffe00008ea007388 */ /* 0x000fea0000000800 */
[----:B------:R-:W-:Y:S05]  /*4f00*/  STS [R234+-0x1c00], R10 ;  /* 0xffe4000aea007388 */ /* 0x000fea0000000800 */
[----:B------:R-:W-:Y:S05]  /*4f10*/  STS [R215+-0x2000], R12 ;  /* 0xffe0000cd7007388 */ /* 0x000fea0000000800 */
[----:B------:R-:W-:Y:S05]  /*4f20*/  STS [R215+-0x1c00], R14 ;  /* 0xffe4000ed7007388 */ /* 0x000fea0000000800 */
[----:B------:R-:W-:Y:S05]  /*4f30*/  STS [R220+-0x2000], R16 ;  /* 0xffe00010dc007388 */ /* 0x000fea0000000800 */
[----:B------:R-:W-:Y:S01]  /*4f40*/  STS [R220+-0x1c00], R18 ;  /* 0xffe40012dc007388 */ /* 0x000fe20000000800 */
[----:B------:R-:W-:Y:S06]  /*4f50*/  BAR.SYNC.DEFER_BLOCKING 0x0 ;  /* 0x0000000000007b1d */ /* 0x000fec0000010000 */
[----:B------:R-:W-:Y:S05]  /*4f60*/  LDSM.16.MT88.4 R4, [R192] ;  /* 0x00000000c004783b */ /* 0x000fea0000004200 */
[----:B------:R-:W2:Y:S05]  /*4f70*/  LDSM.16.MT88.4 R8, [R196+0xc000] ;  /* 0x00c00000c408783b */ /* 0x000eaa0000004200 */
[----:B------:R-:W3:Y:S05]  /*4f80*/  LDSM.16.MT88.4 R12, [R191] ;  /* 0x00000000bf0c783b */ /* 0x000eea0000004200 */
[----:B------:R-:W4:Y:S05]  /*4f90*/  LDSM.16.MT88.4 R16, [R196+0xe000] ;  /* 0x00e00000c410783b */ /* 0x000f2a0000004200 */
[----:B-1----:R-:W1:Y:S05]  /*4fa0*/  LDSM.16.MT88.4 R68, [R196+0x10000] ;  /* 0x01000000c444783b */ /* 0x002e6a0000004200 */
[----:B------:R-:W-:Y:S05]  /*4fb0*/  LDSM.16.MT88.4 R72, [R192+0x800] ;  /* 0x00080000c048783b */ /* 0x000fea0000004200 */
[----:B------:R-:W5:Y:S05]  /*4fc0*/  LDSM.16.MT88.4 R76, [R196+0xc800] ;  /* 0x00c80000c44c783b */ /* 0x000f6a0000004200 */
[----:B------:R-:W5:Y:S05]  /*4fd0*/  LDSM.16.MT88.4 R80, [R191+0x800] ;  /* 0x00080000bf50783b */ /* 0x000f6a0000004200 */
[----:B------:R-:W5:Y:S01]  /*4fe0*/  LDSM.16.MT88.4 R84, [R196+0xe800] ;  /* 0x00e80000c454783b */ /* 0x000f620000004200 */
[-C--:B--2---:R-:W-:Y:S04]  /*4ff0*/  HMMA.16816.F32 R20, R4, R8.reuse, R20 ;  /* 0x000000080414723c */ /* 0x084fe80000001814 */
[----:B------:R-:W-:Y:S05]  /*5000*/  LDSM.16.MT88.4 R88, [R196+0xd800] ;  /* 0x00d80000c458783b */ /* 0x000fea0000004200 */
[----:B------:R-:W-:Y:S01]  /*5010*/  LDSM.16.MT88.4 R92, [R191+0x1800] ;  /* 0x00180000bf5c783b */ /* 0x000fe20000004200 */
[C---:B---3--:R-:W-:Y:S04]  /*5020*/  HMMA.16816.F32 R24, R12.reuse, R8, R24 ;  /* 0x000000080c18723c */ /* 0x048fe80000001818 */
[----:B------:R-:W-:Y:S04]  /*5030*/  LDSM.16.MT88.4 R96, [R196+0xf800] ;  /* 0x00f80000c460783b */ /* 0x000fe80000004200 */
[-C--:B------:R-:W-:Y:S08]  /*5040*/  HMMA.16816.F32 R28, R12, R10.reuse, R28 ;  /* 0x0000000a0c1c723c */ /* 0x080ff0000000181c */
[C---:B------:R-:W-:Y:S01]  /*5050*/  HMMA.16816.F32 R32, R4.reuse, R10, R32 ;  /* 0x0000000a0420723c */ /* 0x040fe20000001820 */
[----:B------:R-:W2:Y:S07]  /*5060*/  LDSM.16.MT88.4 R8, [R196+0x10800] ;  /* 0x01080000c408783b */ /* 0x000eae0000004200 */
[-C--:B----4-:R-:W-:Y:S08]  /*5070*/  HMMA.16816.F32 R36, R4, R16.reuse, R36 ;  /* 0x000000100424723c */ /* 0x090ff00000001824 */
[C---:B------:R-:W-:Y:S08]  /*5080*/  HMMA.16816.F32 R40, R12.reuse, R16, R40 ;  /* 0x000000100c28723c */ /* 0x040ff00000001828 */
[-C--:B------:R-:W-:Y:S08]  /*5090*/  HMMA.16816.F32 R44, R12, R18.reuse, R44 ;  /* 0x000000120c2c723c */ /* 0x080ff0000000182c */
[C---:B------:R-:W-:Y:S01]  /*50a0*/  HMMA.16816.F32 R48, R4.reuse, R18, R48 ;  /* 0x000000120430723c */ /* 0x040fe20000001830 */
[----:B------:R-:W-:Y:S07]  /*50b0*/  LDSM.16.MT88.4 R16, [R191+0x1000] ;  /* 0x00100000bf10783b */ /* 0x000fee0000004200 */
[-C--:B-1----:R-:W-:Y:S08]  /*50c0*/  HMMA.16816.F32 R52, R4, R68.reuse, R52 ;  /* 0x000000440434723c */ /* 0x082ff00000001834 */
[C---:B------:R-:W-:Y:S08]  /*50d0*/  HMMA.16816.F32 R56, R12.reuse, R68, R56 ;  /* 0x000000440c38723c */ /* 0x040ff00000001838 */
[-C--:B------:R-:W-:Y:S01]  /*50e0*/  HMMA.16816.F32 R60, R12, R70.reuse, R60 ;  /* 0x000000460c3c723c */ /* 0x080fe2000000183c */
[----:B------:R-:W-:Y:S07]  /*50f0*/  LDSM.16.MT88.4 R12, [R196+0xd000] ;  /* 0x00d00000c40c783b */ /* 0x000fee0000004200 */
[----:B------:R-:W-:Y:S01]  /*5100*/  HMMA.16816.F32 R64, R4, R70, R64 ;  /* 0x000000460440723c */ /* 0x000fe20000001840 */
[----:B------:R-:W1:Y:S05]  /*5110*/  LDSM.16.MT88.4 R4, [R192+0x1000] ;  /* 0x00100000c004783b */ /* 0x000e6a0000004200 */
        /* <DEDUP_REMOVED lines=10> */
[----:B------:R-:W5:Y:S07]  /*51c0*/  LDSM.16.MT88.4 R84, [R192+0x1800] ;  /* 0x00180000c054783b */ /* 0x000f6e0000004200 */
[-C--:B--2---:R-:W-:Y:S08]  /*51d0*/  HMMA.16816.F32 R52, R72, R8.reuse, R52 ;  /* 0x000000084834723c */ /* 0x084ff00000001834 */
[C---:B------:R-:W-:Y:S08]  /*51e0*/  HMMA.16816.F32 R56, R80.reuse, R8, R56 ;  /* 0x000000085038723c */ /* 0x040ff00000001838 */
[-C--:B------:R-:W-:Y:S01]  /*51f0*/  HMMA.16816.F32 R60, R80, R10.reuse, R60 ;  /* 0x0000000a503c723c */ /* 0x080fe2000000183c */
[----:B------:R-:W2:Y:S01]  /*5200*/  LDSM.16.MT88.4 R80, [R196+0x11800] ;  /* 0x01180000c450783b */ /* 0x000ea20000004200 */
[----:B------:R-:W-:Y:S06]  /*5210*/  BAR.SYNC.DEFER_BLOCKING 0x0 ;  /* 0x0000000000007b1d */ /* 0x000fec0000010000 */
        /* <DEDUP_REMOVED lines=12> */
[----:B------:R-:W-:Y:S04]  /*52e0*/  HMMA.16816.F32 R64, R4, R78, R64 ;  /* 0x0000004e0440723c */ /* 0x000fe80000001840 */
[----:B------:R-:W-:Y:S04]  /*52f0*/  IMAD.U32 R4, R223, -0x40, RZ ;  /* 0xffffffc0df047824 */ /* 0x000fe800078e00ff */
[-C--:B-----5:R-:W-:Y:S05]  /*5300*/  HMMA.16816.F32 R20, R84, R88.reuse, R20 ;  /* 0x000000585414723c */ /* 0x0a0fea0000001814 */
[C---:B------:R-:W-:Y:S03]  /*5310*/  LEA R236, P0, R4.reuse, R236, 0x2 ;  /* 0x000000ec04ec7211 */ /* 0x040fe600078010ff */
[C---:B------:R-:W-:Y:S04]  /*5320*/  HMMA.16816.F32 R24, R92.reuse, R88, R24 ;  /* 0x000000585c18723c */ /* 0x040fe80000001818 */
[----:B------:R-:W-:Y:S04]  /*5330*/  LEA.HI.X.SX32 R237, R4, R237, 0x2, P0 ;  /* 0x000000ed04ed7211 */ /* 0x000fe800000f16ff */
        /* <DEDUP_REMOVED lines=11> */
[----:B------:R-:W-:Y:S11]  /*53f0*/  @!P4 BRA `(.L_x_223) ;  /* 0x0000000000b0c947 */ /* 0x000ff60003800000 */
[----:B------:R-:W-:Y:S01]  /*5400*/  IADD3 R5, P0, PT, RZ, -UR25, RZ ;  /* 0x80000019ff057c10 */ /* 0x000fe2000ff1e0ff */
[----:B------:R-:W-:Y:S01]  /*5410*/  IMAD.U32 R6, RZ, RZ, UR27 ;  /* 0x0000001bff067e24 */ /* 0x000fe2000f8e00ff */
[----:B------:R-:W-:Y:S02]  /*5420*/  ISETP.GE.AND P3, PT, R205, UR6, PT ;  /* 0x00000006cd007c0c */ /* 0x000fe4000bf66270 */
[----:B------:R-:W-:Y:S01]  /*5430*/  ISETP.GE.AND P2, PT, R211, UR6, PT ;  /* 0x00000006d3007c0c */ /* 0x000fe2000bf46270 */
[----:B------:R-:W-:Y:S01]  /*5440*/  IMAD.X R4, RZ, RZ, ~UR4, P0 ;  /* 0x80000004ff047e24 */ /* 0x000fe200080e06ff */
[----:B------:R-:W-:Y:S04]  /*5450*/  ISETP.GE.AND P1, PT, R210, UR6, PT ;  /* 0x00000006d2007c0c */ /* 0x000fe8000bf26270 */
[----:B------:R-:W-:Y:S04]  /*5460*/  SHF.R.S64 R5, R5, 0x1f, R4 ;  /* 0x0000001f05057819 */ /* 0x000fe80000001004 */
[----:B------:R-:W-:Y:S01]  /*5470*/  IADD3 R238, P0, PT, R238, R5, RZ ;  /* 0x00000005eeee7210 */ /* 0x000fe20007f1e0ff */
[----:B------:R-:W-:Y:S03]  /*5480*/  IMAD.U32 R5, RZ, RZ, UR27 ;  /* 0x0000001bff057e24 */ /* 0x000fe6000f8e00ff */
[----:B------:R-:W-:Y:S01]  /*5490*/  LEA.HI.X.SX32 R239, R4, R239, 0x1, P0 ;  /* 0x000000ef04ef7211 */ /* 0x000fe200000f0eff */
[----:B------:R-:W-:Y:S01]  /*54a0*/  IMAD.U32 R4, RZ, RZ, UR26 ;  /* 0x0000001aff047e24 */ /* 0x000fe2000f8e00ff */
[----:B------:R-:W-:Y:S03]  /*54b0*/  LEA R6, P0, R6, R238, 0x1 ;  /* 0x000000ee06067211 */ /* 0x000fe600078008ff */
[----:B------:R-:W-:Y:S01]  /*54c0*/  @!PT LDS RZ, [RZ] ;  /* 0x00000000fffff984 */ /* 0x000fe20000000800 */
[----:B------:R-:W-:Y:S01]  /*54d0*/  @!PT LDS RZ, [RZ] ;  /* 0x00000000fffff984 */ /* 0x000fe20000000800 */
[----:B------:R-:W-:Y:S01]  /*54e0*/  @!PT LDS RZ, [RZ] ;  /* 0x00000000fffff984 */ /* 0x000fe20000000800 */
[----:B------:R1:W-:Y:S01]  /*54f0*/  @!P3 LDGSTS.E.BYPASS.LTC128B.128 [R214+0xc000], desc[UR20][R238.64] ;  /* 0x0c000000eed6bfae */ /* 0x0003e2000b981a14 */
[----:B------:R-:W-:Y:S03]  /*5500*/  LEA.HI.X R7, R5, R239, R4, 0x1, P0 ;  /* 0x000000ef05077211 */ /* 0x000fe600000f0c04 */
        /* <DEDUP_REMOVED lines=27> */
.L_x_223:
[----:B------:R-:W-:Y:S01]  /*56c0*/  LDSM.16.M88.4 R96, [R190+0x1e000] ;  /* 0x01e00000be60783b */ /* 0x000fe20000000200 */
[----:B------:R-:W-:Y:S01]  /*56d0*/  ISETP.GT.AND P1, PT, R230, R219, PT ;  /* 0x000000dbe600720c */ /* 0x000fe20003f24270 */
[----:B------:R-:W-:Y:S01]  /*56e0*/  VIADD R225, R225, 0xffffffc0 ;  /* 0xffffffc0e1e17836 */ /* 0x000fe20000000000 */
[----:B------:R-:W-:Y:S01]  /*56f0*/  @P4 IADD3 R222, P2, PT, R222, -0x100, RZ ;  /* 0xffffff00dede4810 */ /* 0x000fe20007f5e0ff */
[----:B------:R-:W1:Y:S03]  /*5700*/  LDSM.16.MT88.4 R16, [R196+0x12000] ;  /* 0x01200000c410783b */ /* 0x000e660000004200 */
[----:B------:R-:W-:Y:S01]  /*5710*/  @P4 IADD3.X R221, PT, PT, R221, -0x1, RZ, P2, !PT ;  /* 0xffffffffdddd4810 */ /* 0x000fe200017fe4ff */
[----:B------:R-:W2:Y:S04]  /*5720*/  LDSM.16.M88.4 R92, [R190+0x1f000] ;  /* 0x01f00000be5c783b */ /* 0x000ea80000000200 */
[----:B------:R-:W3:Y:S04]  /*5730*/  LDSM.16.MT88.4 R80, [R196+0x14000] ;  /* 0x01400000c450783b */ /* 0x000ee80000004200 */
[----:B------:R-:W4:Y:S04]  /*5740*/  LDSM.16.MT88.4 R148, [R196+0x16000] ;  /* 0x01600000c494783b */ /* 0x000f280000004200 */
[----:B------:R-:W-:Y:S04]  /*5750*/  LDSM.16.M88.4 R152, [R184+0x1e000] ;  /* 0x01e00000b898783b */ /* 0x000fe80000000200 */
[----:B------:R-:W4:Y:S04]  /*5760*/  LDSM.16.MT88.4 R156, [R196+0x12800] ;  /* 0x01280000c49c783b */ /* 0x000f280000004200 */
[----:B------:R-:W4:Y:S04]  /*5770*/  LDSM.16.M88.4 R160, [R184+0x1f000] ;  /* 0x01f00000b8a0783b */ /* 0x000f280000000200 */
[----:B------:R-:W4:Y:S04]  /*5780*/  LDSM.16.MT88.4 R164, [R196+0x14800] ;  /* 0x01480000c4a4783b */ /* 0x000f280000004200 */
[----:B------:R-:W4:Y:S04]  /*5790*/  LDSM.16.MT88.4 R168, [R196+0x16800] ;  /* 0x01680000c4a8783b */ /* 0x000f280000004200 */
[----:B------:R-:W-:Y:S01]  /*57a0*/  LDSM.16.M88.4 R172, [R3+0x1e000] ;  /* 0x01e0000003ac783b */ /* 0x000fe20000000200 */
[-C--:B-1----:R-:W-:Y:S03]  /*57b0*/  HMMA.16816.F32 R4, R96, R16.reuse, RZ ;  /* 0x000000106004723c */ /* 0x082fe600000018ff */
[----:B------:R-:W1:Y:S04]  /*57c0*/  LDSM.16.MT88.4 R176, [R196+0x13000] ;  /* 0x01300000c4b0783b */ /* 0x000e680000004200 */
[----:B------:R-:W1:Y:S01]  /*57d0*/  LDSM.16.M88.4 R180, [R3+0x1f000] ;  /* 0x01f0000003b4783b */ /* 0x000e620000000200 */
[C---:B--2---:R-:W-:Y:S03]  /*57e0*/  HMMA.16816.F32 R8, R92.reuse, R16, RZ ;  /* 0x000000105c08723c */ /* 0x044fe600000018ff */
[----:B------:R-:W-:Y:S05]  /*57f0*/  STL.64 [R1], R20 ;  /* 0x0000001401007387 */ /* 0x000fea0000100a00 */
[-C--:B------:R-:W-:Y:S08]  /*5800*/  HMMA.16816.F32 R12, R92, R18.reuse, RZ ;  /* 0x000000125c0c723c */ /* 0x080ff000000018ff */
[C---:B------:R-:W-:Y:S08]  /*5810*/  HMMA.16816.F32 R16, R96.reuse, R18, RZ ;  /* 0x000000126010723c */ /* 0x040ff000000018ff */
[-C--:B---3--:R-:W-:Y:S08]  /*5820*/  HMMA.16816.F32 R68, R96, R80.reuse, RZ ;  /* 0x000000506044723c */ /* 0x088ff000000018ff */
[C---:B------:R-:W-:Y:S08]  /*5830*/  HMMA.16816.F32 R72, R92.reuse, R80, RZ ;  /* 0x000000505c48723c */ /* 0x040ff000000018ff */
[-C--:B------:R-:W-:Y:S08]  /*5840*/  HMMA.16816.F32 R76, R92, R82.reuse, RZ ;  /* 0x000000525c4c723c */ /* 0x080ff000000018ff */
[C---:B------:R-:W-:Y:S08]  /*5850*/  HMMA.16816.F32 R80, R96.reuse, R82, RZ ;  /* 0x000000526050723c */ /* 0x040ff000000018ff */
[-C--:B----4-:R-:W-:Y:S08]  /*5860*/  HMMA.16816.F32 R84, R96, R148.reuse, RZ ;  /* 0x000000946054723c */ /* 0x090ff000000018ff */
[C---:B------:R-:W-:Y:S08]  /*5870*/  HMMA.16816.F32 R88, R92.reuse, R148, RZ ;  /* 0x000000945c58723c */ /* 0x040ff000000018ff */
[-C--:B------:R-:W-:Y:S08]  /*5880*/  HMMA.16816.F32 R92, R92, R150.reuse, RZ ;  /* 0x000000965c5c723c */ /* 0x080ff000000018ff */
[----:B------:R-:W-:Y:S01]  /*5890*/  HMMA.16816.F32 R96, R96, R150, RZ ;  /* 0x000000966060723c */ /* 0x000fe200000018ff */
[----:B------:R-:W2:Y:S07]  /*58a0*/  LDSM.16.MT88.4 R148, [R196+0x15000] ;  /* 0x01500000c494783b */ /* 0x000eae0000004200 */
[-C--:B------:R-:W-:Y:S08]  /*58b0*/  HMMA.16816.F32 R4, R152, R156.reuse, R4 ;  /* 0x0000009c9804723c */ /* 0x080ff00000001804 */
[C---:B------:R-:W-:Y:S04]  /*58c0*/  HMMA.16816.F32 R8, R160.reuse, R156, R8 ;  /* 0x0000009ca008723c */ /* 0x040fe80000001808 */
[C---:B------:R-:W-:Y:S04]  /*58d0*/  IMAD.SHL.U32 R156, R223.reuse, 0x8, RZ ;  /* 0x00000008df9c7824 */ /* 0x040fe800078e00ff */
[-C--:B------:R-:W-:Y:S08]  /*58e0*/  HMMA.16816.F32 R12, R160, R158.reuse, R12 ;  /* 0x0000009ea00c723c */ /* 0x080ff0000000180c */
[C---:B------:R-:W-:Y:S08]  /*58f0*/  HMMA.16816.F32 R16, R152.reuse, R158, R16 ;  /* 0x0000009e9810723c */ /* 0x040ff00000001810 */
[-C--:B------:R-:W-:Y:S08]  /*5900*/  HMMA.16816.F32 R68, R152, R164.reuse, R68 ;  /* 0x000000a49844723c */ /* 0x080ff00000001844 */
[C---:B------:R-:W-:Y:S08]  /*5910*/  HMMA.16816.F32 R72, R160.reuse, R164, R72 ;  /* 0x000000a4a048723c */ /* 0x040ff00000001848 */
[-C--:B------:R-:W-:Y:S08]  /*5920*/  HMMA.16816.F32 R76, R160, R166.reuse, R76 ;  /* 0x000000a6a04c723c */ /* 0x080ff0000000184c */
[C---:B------:R-:W-:Y:S01]  /*5930*/  HMMA.16816.F32 R80, R152.reuse, R166, R80 ;  /* 0x000000a69850723c */ /* 0x040fe20000001850 */
[----:B------:R-:W-:Y:S07]  /*5940*/  LDSM.16.MT88.4 R164, [R196+0x15800] ;  /* 0x01580000c4a4783b */ /* 0x000fee0000004200 */
[-C--:B------:R-:W-:Y:S08]  /*5950*/  HMMA.16816.F32 R84, R152, R168.reuse, R84 ;  /* 0x000000a89854723c */ /* 0x080ff00000001854 */
[C---:B------:R-:W-:Y:S04]  /*5960*/  HMMA.16816.F32 R88, R160.reuse, R168, R88 ;  /* 0x000000a8a058723c */ /* 0x040fe80000001858 */
[C---:B------:R-:W-:Y:S04]  /*5970*/  LEA R168, P0, R156.reuse, R236, 0x2 ;  /* 0x000000ec9ca87211 */ /* 0x040fe800078010ff */
[-C--:B------:R-:W-:Y:S01]  /*5980*/  HMMA.16816.F32 R92, R160, R170.reuse, R92 ;  /* 0x000000aaa05c723c */ /* 0x080fe2000000185c */
[----:B------:R-:W-:Y:S02]  /*5990*/  LDSM.16.M88.4 R160, [R2+0x1f000] ;  /* 0x01f0000002a0783b */ /* 0x000fe40000000200 */
[----:B------:R-:W-:Y:S02]  /*59a0*/  LEA.HI.X.SX32 R169, R156, R237, 0x2, P0 ;  /* 0x000000ed9ca97211 */ /* 0x000fe400000f16ff */
[----:B------:R-:W-:Y:S03]  /*59b0*/  LDSM.16.MT88.4 R156, [R196+0x13800] ;  /* 0x01380000c49c783b */ /* 0x000fe60000004200 */
[----:B------:R-:W-:Y:S01]  /*59c0*/  HMMA.16816.F32 R96, R152, R170, R96 ;  /* 0x000000aa9860723c */ /* 0x000fe20000001860 */
[----:B------:R-:W3:Y:S03]  /*59d0*/  LDSM.16.MT88.4 R152, [R196+0x17000] ;  /* 0x01700000c498783b */ /* 0x000ee60000004200 */
[C---:B------:R-:W-:Y:S04]  /*59e0*/  LEA R170, P0, R223.reuse, R168, 0x5 ;  /* 0x000000a8dfaa7211 */ /* 0x040fe800078028ff */
[-C--:B-1----:R-:W-:Y:S05]  /*59f0*/  HMMA.16816.F32 R4, R172, R176.reuse, R4 ;  /* 0x000000b0ac04723c */ /* 0x082fea0000001804 */
[C---:B------:R-:W-:Y:S03]  /*5a00*/  LEA.HI.X.SX32 R171, R223.reuse, R169, 0x5, P0 ;  /* 0x000000a9dfab7211 */ /* 0x040fe600000f2eff */
[C---:B------:R-:W-:Y:S04]  /*5a10*/  HMMA.16816.F32 R8, R180.reuse, R176, R8 ;  /* 0x000000b0b408723c */ /* 0x040fe80000001808 */
[C---:B------:R-:W-:Y:S04]  /*5a20*/  LEA R176, P0, R223.reuse, R170, 0x5 ;  /* 0x000000aadfb07211 */ /* 0x040fe800078028ff */
[-C--:B------:R-:W-:Y:S03]  /*5a30*/  HMMA.16816.F32 R12, R180, R178.reuse, R12 ;  /* 0x000000b2b40c723c */ /* 0x080fe6000000180c */
[C---:B------:R-:W-:Y:S05]  /*5a40*/  LEA.HI.X.SX32 R177, R223.reuse, R171, 0x5, P0 ;  /* 0x000000abdfb17211 */ /* 0x040fea00000f2eff */
[C---:B------:R-:W-:Y:S04]  /*5a50*/  HMMA.16816.F32 R16, R172.reuse, R178, R16 ;  /* 0x000000b2ac10723c */ /* 0x040fe80000001810 */
[C---:B------:R-:W-:Y:S04]  /*5a60*/  LEA R178, P0, R223.reuse, R176, 0x5 ;  /* 0x000000b0dfb27211 */ /* 0x040fe800078028ff */
[-C--:B--2---:R-:W-:Y:S03]  /*5a70*/  HMMA.16816.F32 R68, R172, R148.reuse, R68 ;  /* 0x00000094ac44723c */ /* 0x084fe60000001844 */
        /* <DEDUP_REMOVED lines=8> */
[C---:B------:R-:W-:Y:S01]  /*5b00*/  HMMA.16816.F32 R80, R172.reuse, R150, R80 ;  /* 0x00000096ac50723c */ /* 0x040fe20000001850 */
[----:B------:R-:W1:Y:S03]  /*5b10*/  LDSM.16.M88.4 R148, [R2+0x1e000] ;  /* 0x01e000000294783b */ /* 0x000e660000000200 */
[C---:B------:R-:W-:Y:S04]  /*5b20*/  LEA.HI.X.SX32 R249, R223.reuse, R247, 0x5, P0 ;  /* 0x000000f7dff97211 */ /* 0x040fe800000f2eff */
[-C--:B---3--:R-:W-:Y:S03]  /*5b30*/  HMMA.16816.F32 R84, R172, R152.reuse, R84 ;  /* 0x00000098ac54723c */ /* 0x088fe60000001854 */
[C---:B------:R-:W-:Y:S05]  /*5b40*/  IMAD.WIDE R20, R223.reuse, -0xc0, R248 ;  /* 0xffffff40df147825 */ /* 0x040fea00078e02f8 */
[C---:B------:R-:W-:Y:S04]  /*5b50*/  HMMA.16816.F32 R88, R180.reuse, R152, R88 ;  /* 0x00000098b458723c */ /* 0x040fe80000001858 */
[C---:B------:R-:W-:Y:S04]  /*5b60*/  LEA R250, P0, R223.reuse, R20, 0x5 ;  /* 0x00000014dffa7211 */ /* 0x040fe800078028ff */
[-C--:B------:R-:W-:Y:S03]  /*5b70*/  HMMA.16816.F32 R92, R180, R154.reuse, R92 ;  /* 0x0000009ab45c723c */ /* 0x080fe6000000185c */
[C---:B------:R-:W-:Y:S02]  /*5b80*/  LEA.HI.X.SX32 R251, R223.reuse, R21, 0x5, P0 ;  /* 0x00000015dffb7211 */ /* 0x040fe400000f2eff */
[C---:B------:R-:W-:Y:S03]  /*5b90*/  LEA R180, P0, R223.reuse, R250, 0x5 ;  /* 0x000000fadfb47211 */ /* 0x040fe600078028ff */
[----:B------:R-:W-:Y:S01]  /*5ba0*/  HMMA.16816.F32 R96, R172, R154, R96 ;  /* 0x0000009aac60723c */ /* 0x000fe20000001860 */
[----:B------:R-:W2:Y:S03]  /*5bb0*/  LDSM.16.MT88.4 R152, [R196+0x17800] ;  /* 0x01780000c498783b */ /* 0x000ea60000004200 */
[C---:B------:R-:W-:Y:S02]  /*5bc0*/  LEA.HI.X.SX32 R181, R223.reuse, R251, 0x5, P0 ;  /* 0x000000fbdfb57211 */ /* 0x040fe400000f2eff */
[C---:B------:R-:W-:Y:S02]  /*5bd0*/  LEA R172, P0, R223.reuse, R180, 0x5 ;  /* 0x000000b4dfac7211 */ /* 0x040fe400078028ff */
        /* <DEDUP_REMOVED lines=15> */
[C---:B------:R-:W-:Y:S04]  /*5cd0*/  IMAD.WIDE R166, R223.reuse, -0xc0, R164 ;  /* 0xffffff40dfa67825 */ /* 0x040fe800078e02a4 */
[-C--:B--2---:R-:W-:Y:S03]  /*5ce0*/  HMMA.16816.F32 R84, R148, R152.reuse, R84 ;  /* 0x000000989454723c */ /* 0x084fe60000001854 */
[C---:B------:R-:W-:Y:S04]  /*5cf0*/  LEA R174, P0, R223.reuse, R166, 0x5 ;  /* 0x000000a6dfae7211 */ /* 0x040fe800078028ff */
[C---:B------:R-:W-:Y:S01]  /*5d00*/  LEA.HI.X.SX32 R175, R223.reuse, R167, 0x5, P0 ;  /* 0x000000a7dfaf7211 */ /* 0x040fe200000f2eff */
[C---:B------:R-:W-:Y:S04]  /*5d10*/  HMMA.16816.F32 R88, R160.reuse, R152, R88 ;  /* 0x00000098a058723c */ /* 0x040fe80000001858 */
[C---:B------:R-:W-:Y:S04]  /*5d20*/  LEA R152, P0, R223.reuse, R174, 0x5 ;  /* 0x000000aedf987211 */ /* 0x040fe800078028ff */
[-C--:B------:R-:W-:Y:S03]  /*5d30*/  HMMA.16816.F32 R92, R160, R154.reuse, R92 ;  /* 0x0000009aa05c723c */ /* 0x080fe6000000185c */
[C---:B------:R-:W-:Y:S02]  /*5d40*/  LEA.HI.X.SX32 R153, R223.reuse, R175, 0x5, P0 ;  /* 0x000000afdf997211 */ /* 0x040fe400000f2eff */
[----:B------:R-:W-:Y:S03]  /*5d50*/  LEA R162, P0, R223, R152, 0x5 ;  /* 0x00000098dfa27211 */ /* 0x000fe600078028ff */
[----:B------:R-:W-:Y:S04]  /*5d60*/  HMMA.16816.F32 R96, R148, R154, R96 ;  /* 0x0000009a9460723c */ /* 0x000fe80000001860 */
[----:B------:R-:W-:Y:S01]  /*5d70*/  @P4 IMAD.WIDE.U32 R148, R203, 0x4, R242 ;  /* 0x00000004cb944825 */ /* 0x000fe200078e00f2 */
[C---:B------:R-:W-:Y:S02]  /*5d80*/  LEA.HI.X.SX32 R163, R223.reuse, R153, 0x5, P0 ;  /* 0x00000099dfa37211 */ /* 0x040fe400000f2eff */
[C---:B------:R-:W-:Y:S02]  /*5d90*/  LEA R160, P0, R223.reuse, R162, 0x5 ;  /* 0x000000a2dfa07211 */ /* 0x040fe400078028ff */
[----:B------:R-:W5:Y:S02]  /*5da0*/  @P4 LDG.E R227, desc[UR20][R148.64+-0x100] ;  /* 0xffff001494e34981 */ /* 0x000f64000c1e1900 */
[C---:B------:R-:W-:Y:S02]  /*5db0*/  LEA.HI.X.SX32 R161, R223.reuse, R163, 0x5, P0 ;  /* 0x000000a3dfa17211 */ /* 0x040fe400000f2eff */
[----:B------:R1:W5:Y:S01]  /*5dc0*/  @P4 LDG.E R226, desc[UR20][R148.64+-0xe0] ;  /* 0xffff201494e24981 */ /* 0x000362000c1e1900 */
[C---:B------:R-:W-:Y:S03]  /*5dd0*/  LEA R154, P0, R223.reuse, R160, 0x5 ;  /* 0x000000a0df9a7211 */ /* 0x040fe600078028ff */
[----:B------:R-:W-:Y:S01]  /*5de0*/  REDG.E.ADD.F32.FTZ.RN.STRONG.GPU desc[UR20][R236.64], R4 ;  /* 0x00000004ec0079a6 */ /* 0x000fe2000c12f314 */
[C---:B------:R-:W-:Y:S02]  /*5df0*/  LEA.HI.X.SX32 R155, R223.reuse, R161, 0x5, P0 ;  /* 0x000000a1df9b7211 */ /* 0x040fe400000f2eff */
[C---:B------:R-:W-:Y:S01]  /*5e00*/  LEA R150, P0, R223.reuse, R154, 0x5 ;  /* 0x0000009adf967211 */ /* 0x040fe200078028ff */
[----:B------:R2:W-:Y:S03]  /*5e10*/  REDG.E.ADD.F32.FTZ.RN.STRONG.GPU desc[UR20][R168.64], R5 ;  /* 0x00000005a80079a6 */ /* 0x0005e6000c12f314 */
[C---:B------:R-:W-:Y:S01]  /*5e20*/  LEA.HI.X.SX32 R151, R223.reuse, R155, 0x5, P0 ;  /* 0x0000009bdf977211 */ /* 0x040fe200000f2eff */
[----:B------:R3:W-:Y:S04]  /*5e30*/  REDG.E.ADD.F32.FTZ.RN.STRONG.GPU desc[UR20][R170.64], R6 ;  /* 0x00000006aa0079a6 */ /* 0x0007e8000c12f314 */
[----:B------:R4:W-:Y:S04]  /*5e40*/  REDG.E.ADD.F32.FTZ.RN.STRONG.GPU desc[UR20][R176.64], R7 ;  /* 0x00000007b00079a6 */ /* 0x0009e8000c12f314 */
[----:B------:R4:W-:Y:S04]  /*5e50*/  REDG.E.ADD.F32.FTZ.RN.STRONG.GPU desc[UR20][R178.64], R8 ;  /* 0x00000008b20079a6 */ /* 0x0009e8000c12f314 */
[----:B------:R4:W-:Y:S01]  /*5e60*/  REDG.E.ADD.F32.FTZ.RN.STRONG.GPU desc[UR20][R244.64], R9 ;  /* 0x00000009f40079a6 */ /* 0x0009e2000c12f314 */
[C---:B-1----:R-:W-:Y:S03]  /*5e70*/  IMAD.WIDE R148, R223.reuse, -0xc0, R150 ;  /* 0xffffff40df947825 */ /* 0x042fe600078e0296 */
[----:B------:R1:W-:Y:S04]  /*5e80*/  REDG.E.ADD.F32.FTZ.RN.STRONG.GPU desc[UR20][R246.64], R10 ;  /* 0x0000000af60079a6 */ /* 0x0003e8000c12f314 */
[----:B------:R1:W-:Y:S01]  /*5e90*/  REDG.E.ADD.F32.FTZ.RN.STRONG.GPU desc[UR20][R248.64], R11 ;  /* 0x0000000bf80079a6 */ /* 0x0003e2000c12f314 */
[C---:B--2---:R-:W-:Y:S03]  /*5ea0*/  LEA R168, P0, R223.reuse, R148, 0x5 ;  /* 0x00000094dfa87211 */ /* 0x044fe600078028ff */
[----:B------:R2:W-:Y:S01]  /*5eb0*/  REDG.E.ADD.F32.FTZ.RN.STRONG.GPU desc[UR20][R236.64+0x80], R16 ;  /* 0x00008010ec0079a6 */ /* 0x0005e2000c12f314 */
[C---:B------:R-:W-:Y:S03]  /*5ec0*/  LEA.HI.X.SX32 R169, R223.reuse, R149, 0x5, P0 ;  /* 0x00000095dfa97211 */ /* 0x040fe600000f2eff */
[----:B------:R2:W-:Y:S01]  /*5ed0*/  REDG.E.ADD.F32.FTZ.RN.STRONG.GPU desc[UR20][R20.64+0x80], R17 ;  /* 0x00008011140079a6 */ /* 0x0005e2000c12f314 */
[C---:B------:R-:W-:Y:S03]  /*5ee0*/  LEA R4, P0, R223.reuse, R168, 0x5 ;  /* 0x000000a8df047211 */ /* 0x040fe600078028ff */
[----:B------:R2:W-:Y:S01]  /*5ef0*/  REDG.E.ADD.F32.FTZ.RN.STRONG.GPU desc[UR20][R250.64+0x80], R18 ;  /* 0x00008012fa0079a6 */ /* 0x0005e2000c12f314 */
[C---:B------:R-:W-:Y:S02]  /*5f00*/  LEA.HI.X.SX32 R5, R223.reuse, R169, 0x5, P0 ;  /* 0x000000a9df057211 */ /* 0x040fe400000f2eff */
[C---:B---3--:R-:W-:Y:S01]  /*5f10*/  LEA R170, P0, R223.reuse, R4, 0x5 ;  /* 0x00000004dfaa7211 */ /* 0x048fe200078028ff */
[----:B------:R3:W-:Y:S03]  /*5f20*/  REDG.E.ADD.F32.FTZ.RN.STRONG.GPU desc[UR20][R180.64+0x80], R19 ;  /* 0x00008013b40079a6 */ /* 0x0007e6000c12f314 */
[C---:B------:R-:W-:Y:S01]  /*5f30*/  LEA.HI.X.SX32 R171, R223.reuse, R5, 0x5, P0 ;  /* 0x00000005dfab7211 */ /* 0x040fe200000f2eff */
[----:B------:R3:W-:Y:S01]  /*5f40*/  REDG.E.ADD.F32.FTZ.RN.STRONG.GPU desc[UR20][R172.64+0x80], R12 ;  /* 0x0000800cac0079a6 */ /* 0x0007e2000c12f314 */
[C---:B----4-:R-:W-:Y:S03]  /*5f50*/  LEA R176, P0, R223.reuse, R170, 0x5 ;  /* 0x000000aadfb07211 */ /* 0x050fe600078028ff */
[----:B------:R4:W-:Y:S01]  /*5f60*/  REDG.E.ADD.F32.FTZ.RN.STRONG.GPU desc[UR20][R156.64+0x80], R13 ;  /* 0x0000800d9c0079a6 */ /* 0x0009e2000c12f314 */
[C---:B------:R-:W-:Y:S02]  /*5f70*/  LEA.HI.X.SX32 R177, R223.reuse, R171, 0x5, P0 ;  /* 0x000000abdfb17211 */ /* 0x040fe400000f2eff */
[C---:B------:R-:W-:Y:S01]  /*5f80*/  LEA R6, P0, R223.reuse, R176, 0x5 ;  /* 0x000000b0df067211 */ /* 0x040fe200078028ff */
[----:B------:R4:W-:Y:S03]  /*5f90*/  REDG.E.ADD.F32.FTZ.RN.STRONG.GPU desc[UR20][R158.64+0x80], R14 ;  /* 0x0000800e9e0079a6 */ /* 0x0009e6000c12f314 */
[C---:B------:R-:W-:Y:S01]  /*5fa0*/  LEA.HI.X.SX32 R7, R223.reuse, R177, 0x5, P0 ;  /* 0x000000b1df077211 */ /* 0x040fe200000f2eff */
[----:B------:R4:W-:Y:S01]  /*5fb0*/  REDG.E.ADD.F32.FTZ.RN.STRONG.GPU desc[UR20][R164.64+0x80], R15 ;  /* 0x0000800fa40079a6 */ /* 0x0009e2000c12f314 */
[C---:B------:R-:W-:Y:S03]  /*5fc0*/  LEA R178, P0, R223.reuse, R6, 0x5 ;  /* 0x00000006dfb27211 */ /* 0x040fe600078028ff */
[----:B------:R-:W-:Y:S01]  /*5fd0*/  REDG.E.ADD.F32.FTZ.RN.STRONG.GPU desc[UR20][R236.64+0x100], R68 ;  /* 0x00010044ec0079a6 */ /* 0x000fe2000c12f314 */
[C---:B------:R-:W-:Y:S03]  /*5fe0*/  LEA.HI.X.SX32 R179, R223.reuse, R7, 0x5, P0 ;  /* 0x00000007dfb37211 */ /* 0x040fe600000f2eff */
[----:B------:R-:W-:Y:S01]  /*5ff0*/  REDG.E.ADD.F32.FTZ.RN.STRONG.GPU desc[UR20][R166.64+0x100], R69 ;  /* 0x00010045a60079a6 */ /* 0x000fe2000c12f314 */
        /* <DEDUP_REMOVED lines=9> */
[C---:B-1----:R-:W-:Y:S01]  /*6090*/  LEA R246, P0, R223.reuse, R244, 0x5 ;  /* 0x000000f4dff67211 */ /* 0x042fe200078028ff */
[----:B------:R-:W-:Y:S03]  /*60a0*/  REDG.E.ADD.F32.FTZ.RN.STRONG.GPU desc[UR20][R154.64+0x100], R74 ;  /* 0x0001004a9a0079a6 */ /* 0x000fe6000c12f314 */
[C---:B------:R-:W-:Y:S01]  /*60b0*/  LEA.HI.X.SX32 R247, R223.reuse, R245, 0x5, P0 ;  /* 0x000000f5dff77211 */ /* 0x040fe200000f2eff */
[----:B------:R-:W-:Y:S01]  /*60c0*/  REDG.E.ADD.F32.FTZ.RN.STRONG.GPU desc[UR20][R150.64+0x100], R75 ;  /* 0x0001004b960079a6 */ /* 0x000fe2000c12f314 */
[C---:B------:R-:W-:Y:S03]  /*60d0*/  LEA R10, P0, R223.reuse, R246, 0x5 ;  /* 0x000000f6df0a7211 */ /* 0x040fe600078028ff */
[----:B------:R-:W-:Y:S01]  /*60e0*/  REDG.E.ADD.F32.FTZ.RN.STRONG.GPU desc[UR20][R236.64+0x180], R80 ;  /* 0x00018050ec0079a6 */ /* 0x000fe2000c12f314 */
[C---:B------:R-:W-:Y:S02]  /*60f0*/  LEA.HI.X.SX32 R11, R223.reuse, R247, 0x5, P0 ;  /* 0x000000f7df0b7211 */ /* 0x040fe400000f2eff */
[C---:B------:R-:W-:Y:S01]  /*6100*/  LEA R248, P0, R223.reuse, R10, 0x5 ;  /* 0x0000000adff87211 */ /* 0x040fe200078028ff */
[----:B------:R-:W-:Y:S03]  /*6110*/  REDG.E.ADD.F32.FTZ.RN.STRONG.GPU desc[UR20][R148.64+0x180], R81 ;  /* 0x00018051940079a6 */ /* 0x000fe6000c12f314 */
[C---:B------:R-:W-:Y:S01]  /*6120*/  LEA.HI.X.SX32 R249, R223.reuse, R11, 0x5, P0 ;  /* 0x0000000bdff97211 */ /* 0x040fe200000f2eff */
[----:B------:R-:W-:Y:S01]  /*6130*/  REDG.E.ADD.F32.FTZ.RN.STRONG.GPU desc[UR20][R168.64+0x180], R82 ;  /* 0x00018052a80079a6 */ /* 0x000fe2000c12f314 */
[C---:B--2---:R-:W-:Y:S03]  /*6140*/  LEA R16, P0, R223.reuse, R248, 0x5 ;  /* 0x000000f8df107211 */ /* 0x044fe600078028ff */
[----:B------:R1:W-:Y:S01]  /*6150*/  REDG.E.ADD.F32.FTZ.RN.STRONG.GPU desc[UR20][R4.64+0x180], R83 ;  /* 0x00018053040079a6 */ /* 0x0003e2000c12f314 */
[C---:B------:R-:W-:Y:S03]  /*6160*/  LEA.HI.X.SX32 R17, R223.reuse, R249, 0x5, P0 ;  /* 0x000000f9df117211 */ /* 0x040fe600000f2eff */
[----:B------:R-:W-:Y:S01]  /*6170*/  REDG.E.ADD.F32.FTZ.RN.STRONG.GPU desc[UR20][R170.64+0x180], R76 ;  /* 0x0001804caa0079a6 */ /* 0x000fe2000c12f314 */
[C---:B------:R-:W-:Y:S03]  /*6180*/  IMAD.WIDE R250, R223.reuse, -0xc0, R16 ;  /* 0xffffff40dffa7825 */ /* 0x040fe600078e0210 */
[----:B------:R-:W-:Y:S01]  /*6190*/  REDG.E.ADD.F32.FTZ.RN.STRONG.GPU desc[UR20][R176.64+0x180], R77 ;  /* 0x0001804db00079a6 */ /* 0x000fe2000c12f314 */
[C---:B---3--:R-:W-:Y:S03]  /*61a0*/  LEA R180, P0, R223.reuse, R250, 0x5 ;  /* 0x000000fadfb47211 */ /* 0x048fe600078028ff */
[----:B------:R2:W-:Y:S01]  /*61b0*/  REDG.E.ADD.F32.FTZ.RN.STRONG.GPU desc[UR20][R6.64+0x180], R78 ;  /* 0x0001804e060079a6 */ /* 0x0005e2000c12f314 */
[C---:B------:R-:W-:Y:S03]  /*61c0*/  LEA.HI.X.SX32 R181, R223.reuse, R251, 0x5, P0 ;  /* 0x000000fbdfb57211 */ /* 0x040fe600000f2eff */
[----:B------:R-:W-:Y:S01]  /*61d0*/  REDG.E.ADD.F32.FTZ.RN.STRONG.GPU desc[UR20][R178.64+0x180], R79 ;  /* 0x0001804fb20079a6 */ /* 0x000fe2000c12f314 */
[C---:B------:R-:W-:Y:S03]  /*61e0*/  LEA R18, P0, R223.reuse, R180, 0x5 ;  /* 0x000000b4df127211 */ /* 0x040fe600078028ff */
[----:B------:R-:W-:Y:S01]  /*61f0*/  REDG.E.ADD.F32.FTZ.RN.STRONG.GPU desc[UR20][R236.64+0x200], R84 ;  /* 0x00020054ec0079a6 */ /* 0x000fe2000c12f314 */
[C---:B------:R-:W-:Y:S02]  /*6200*/  LEA.HI.X.SX32 R19, R223.reuse, R181, 0x5, P0 ;  /* 0x000000b5df137211 */ /* 0x040fe400000f2eff */
[C---:B------:R-:W-:Y:S01]  /*6210*/  LEA R12, P0, R223.reuse, R18, 0x5 ;  /* 0x00000012df0c7211 */ /* 0x040fe200078028ff */
[----:B------:R-:W-:Y:S03]  /*6220*/  REDG.E.ADD.F32.FTZ.RN.STRONG.GPU desc[UR20][R182.64+0x200], R85 ;  /* 0x00020055b60079a6 */ /* 0x000fe6000c12f314 */
[C---:B----4-:R-:W-:Y:S01]  /*6230*/  LEA.HI.X.SX32 R13, R223.reuse, R19, 0x5, P0 ;  /* 0x00000013df0d7211 */ /* 0x050fe200000f2eff */
        /* <DEDUP_REMOVED lines=8> */
[C---:B--2---:R-:W-:Y:S03]  /*62c0*/  LEA R6, P0, R223.reuse, R4, 0x5 ;  /* 0x00000004df067211 */ /* 0x044fe600078028ff */
[----:B------:R-:W-:Y:S01]  /*62d0*/  REDG.E.ADD.F32.FTZ.RN.STRONG.GPU desc[UR20][R248.64+0x200], R90 ;  /* 0x0002005af80079a6 */ /* 0x000fe2000c12f314 */
[----:B------:R-:W-:Y:S03]  /*62e0*/  LEA.HI.X.SX32 R7, R223, R5, 0x5, P0 ;  /* 0x00000005df077211 */ /* 0x000fe600000f2eff */
[----:B------:R-:W-:Y:S04]  /*62f0*/  REDG.E.ADD.F32.FTZ.RN.STRONG.GPU desc[UR20][R16.64+0x200], R91 ;  /* 0x0002005b100079a6 */ /* 0x000fe8000c12f314 */
        /* <DEDUP_REMOVED lines=8> */
[----:B------:R-:W-:Y:S04]  /*6380*/  LDSM.16.MT88.4 R4, [R192+-0x2000] ;  /* 0xffe00000c004783b */ /* 0x000fe80000004200 */
[----:B------:R-:W1:Y:S04]  /*6390*/  LDSM.16.MT88.4 R8, [R188] ;  /* 0x00000000bc08783b */ /* 0x000e680000004200 */
[----:B------:R-:W2:Y:S04]  /*63a0*/  LDSM.16.MT88.4 R12, [R191+-0x2000] ;  /* 0xffe00000bf0c783b */ /* 0x000ea80000004200 */
[----:B------:R-:W3:Y:S04]  /*63b0*/  LDSM.16.MT88.4 R16, [R188+0x2000] ;  /* 0x00200000bc10783b */ /* 0x000ee80000004200 */
[----:B------:R-:W4:Y:S04]  /*63c0*/  LDSM.16.MT88.4 R68, [R188+0x4000] ;  /* 0x00400000bc44783b */ /* 0x000f280000004200 */
[----:B------:R-:W-:Y:S04]  /*63d0*/  LDSM.16.MT88.4 R72, [R192+-0x1800] ;  /* 0xffe80000c048783b */ /* 0x000fe80000004200 */
[----:B------:R-:W4:Y:S04]  /*63e0*/  LDSM.16.MT88.4 R76, [R188+0x800] ;  /* 0x00080000bc4c783b */ /* 0x000f280000004200 */
[----:B------:R-:W4:Y:S04]  /*63f0*/  LDSM.16.MT88.4 R80, [R191+-0x1800] ;  /* 0xffe80000bf50783b */ /* 0x000f280000004200 */
[----:B------:R-:W4:Y:S04]  /*6400*/  LDSM.16.MT88.4 R84, [R188+0x2800] ;  /* 0x00280000bc54783b */ /* 0x000f280000004200 */
[----:B------:R-:W-:Y:S04]  /*6410*/  LDSM.16.MT88.4 R88, [R188+0x1800] ;  /* 0x00180000bc58783b */ /* 0x000fe80000004200 */
[----:B------:R-:W-:Y:S01]  /*6420*/  LDSM.16.MT88.4 R92, [R191+-0x800] ;  /* 0xfff80000bf5c783b */ /* 0x000fe20000004200 */
[-C--:B-1----:R-:W-:Y:S03]  /*6430*/  HMMA.16816.F32 R100, R4, R8.reuse, R100 ;  /* 0x000000080464723c */ /* 0x082fe60000001864 */
[----:B------:R-:W-:Y:S04]  /*6440*/  LDSM.16.MT88.4 R96, [R188+0x3800] ;  /* 0x00380000bc60783b */ /* 0x000fe80000004200 */
[----:B------:R-:W-:Y:S01]  /*6450*/  LDSM.16.MT88.4 R148, [R188+0x5800] ;  /* 0x00580000bc94783b */ /* 0x000fe20000004200 */
[C---:B--2---:R-:W-:Y:S03]  /*6460*/  HMMA.16816.F32 R104, R12.reuse, R8, R104 ;  /* 0x000000080c68723c */ /* 0x044fe60000001868 */
[----:B------:R2:W5:Y:S05]  /*6470*/  LDL.LU.64 R20, [R1] ;  /* 0x0000000001147983 */ /* 0x00056a0000300a00 */
[-C--:B------:R-:W-:Y:S08]  /*6480*/  HMMA.16816.F32 R108, R12, R10.reuse, R108 ;  /* 0x0000000a0c6c723c */ /* 0x080ff0000000186c */
[C---:B------:R-:W-:Y:S01]  /*6490*/  HMMA.16816.F32 R112, R4.reuse, R10, R112 ;  /* 0x0000000a0470723c */ /* 0x040fe20000001870 */
[----:B------:R-:W1:Y:S07]  /*64a0*/  LDSM.16.MT88.4 R8, [R188+0x4800] ;  /* 0x00480000bc08783b */ /* 0x000e6e0000004200 */
[-C--:B---3--:R-:W-:Y:S08]  /*64b0*/  HMMA.16816.F32 R116, R4, R16.reuse, R116 ;  /* 0x000000100474723c */ /* 0x088ff00000001874 */
[C---:B------:R-:W-:Y:S08]  /*64c0*/  HMMA.16816.F32 R120, R12.reuse, R16, R120 ;  /* 0x000000100c78723c */ /* 0x040ff00000001878 */
[-C--:B------:R-:W-:Y:S08]  /*64d0*/  HMMA.16816.F32 R124, R12, R18.reuse, R124 ;  /* 0x000000120c7c723c */ /* 0x080ff0000000187c */
[C---:B------:R-:W-:Y:S01]  /*64e0*/  HMMA.16816.F32 R128, R4.reuse, R18, R128 ;  /* 0x000000120480723c */ /* 0x040fe20000001880 */
[----:B------:R-:W-:Y:S07]  /*64f0*/  LDSM.16.MT88.4 R16, [R191+-0x1000] ;  /* 0xfff00000bf10783b */ /* 0x000fee0000004200 */
[-C--:B----4-:R-:W-:Y:S08]  /*6500*/  HMMA.16816.F32 R132, R4, R68.reuse, R132 ;  /* 0x000000440484723c */ /* 0x090ff00000001884 */
[C---:B------:R-:W-:Y:S08]  /*6510*/  HMMA.16816.F32 R136, R12.reuse, R68, R136 ;  /* 0x000000440c88723c */ /* 0x040ff00000001888 */
[-C--:B------:R-:W-:Y:S01]  /*6520*/  HMMA.16816.F32 R140, R12, R70.reuse, R140 ;  /* 0x000000460c8c723c */ /* 0x080fe2000000188c */
[----:B------:R-:W-:Y:S07]  /*6530*/  LDSM.16.MT88.4 R12, [R188+0x1000] ;  /* 0x00100000bc0c783b */ /* 0x000fee0000004200 */
[----:B------:R-:W-:Y:S01]  /*6540*/  HMMA.16816.F32 R144, R4, R70, R144 ;  /* 0x000000460490723c */ /* 0x000fe20000001890 */
[----:B------:R-:W3:Y:S04]  /*6550*/  LDSM.16.MT88.4 R4, [R192+-0x1000] ;  /* 0xfff00000c004783b */ /* 0x000ee80000004200 */
[----:B------:R-:W4:Y:S03]  /*6560*/  LDSM.16.MT88.4 R68, [R188+0x3000] ;  /* 0x00300000bc44783b */ /* 0x000f260000004200 */
[-C--:B------:R-:W-:Y:S08]  /*6570*/  HMMA.16816.F32 R100, R72, R76.reuse, R100 ;  /* 0x0000004c4864723c */ /* 0x080ff00000001864 */
[C---:B------:R-:W-:Y:S08]  /*6580*/  HMMA.16816.F32 R104, R80.reuse, R76, R104 ;  /* 0x0000004c5068723c */ /* 0x040ff00000001868 */
[-C--:B------:R-:W-:Y:S08]  /*6590*/  HMMA.16816.F32 R108, R80, R78.reuse, R108 ;  /* 0x0000004e506c723c */ /* 0x080ff0000000186c */
[C---:B------:R-:W-:Y:S01]  /*65a0*/  HMMA.16816.F32 R112, R72.reuse, R78, R112 ;  /* 0x0000004e4870723c */ /* 0x040fe20000001870 */
[----:B------:R-:W2:Y:S07]  /*65b0*/  LDSM.16.MT88.4 R76, [R188+0x5000] ;  /* 0x00500000bc4c783b */ /* 0x000eae0000004200 */
[-C--:B------:R-:W-:Y:S08]  /*65c0*/  HMMA.16816.F32 R116, R72, R84.reuse, R116 ;  /* 0x000000544874723c */ /* 0x080ff00000001874 */
[C---:B------:R-:W-:Y:S08]  /*65d0*/  HMMA.16816.F32 R120, R80.reuse, R84, R120 ;  /* 0x000000545078723c */ /* 0x040ff00000001878 */
[-C--:B------:R-:W-:Y:S08]  /*65e0*/  HMMA.16816.F32 R124, R80, R86.reuse, R124 ;  /* 0x00000056507c723c */ /* 0x080ff0000000187c */
[C---:B------:R-:W-:Y:S01]  /*65f0*/  HMMA.16816.F32 R128, R72.reuse, R86, R128 ;  /* 0x000000564880723c */ /* 0x040fe20000001880 */
[----:B------:R-:W2:Y:S07]  /*6600*/  LDSM.16.MT88.4 R84, [R192+-0x800] ;  /* 0xfff80000c054783b */ /* 0x000eae0000004200 */
[-C--:B-1----:R-:W-:Y:S08]  /*6610*/  HMMA.16816.F32 R132, R72, R8.reuse, R132 ;  /* 0x000000084884723c */ /* 0x082ff00000001884 */
        /* <DEDUP_REMOVED lines=11> */
[-C--:B--2---:R-:W-:Y:S08]  /*66d0*/  HMMA.16816.F32 R132, R4, R76.reuse, R132 ;  /* 0x0000004c0484723c */ /* 0x084ff00000001884 */
[C---:B------:R-:W-:Y:S08]  /*66e0*/  HMMA.16816.F32 R136, R16.reuse, R76, R136 ;  /* 0x0000004c1088723c */ /* 0x040ff00000001888 */
[-C--:B------:R-:W-:Y:S08]  /*66f0*/  HMMA.16816.F32 R140, R16, R78.reuse, R140 ;  /* 0x0000004e108c723c */ /* 0x080ff0000000188c */
[----:B------:R-:W-:Y:S04]  /*6700*/  HMMA.16816.F32 R144, R4, R78, R144 ;  /* 0x0000004e0490723c */ /* 0x000fe80000001890 */
[----:B------:R-:W-:Y:S01]  /*6710*/  LOP3.LUT R4, R230, 0x1, RZ, 0xc0, !PT ;  /* 0x00000001e6047812 */ /* 0x000fe200078ec0ff */
[----:B------:R-:W-:Y:S01]  /*6720*/  VIADD R6, R188, 0xffffa000 ;  /* 0xffffa000bc067836 */ /* 0x000fe20000000000 */
[----:B------:R-:W-:Y:S02]  /*6730*/  @P4 IADD3 R5, P3, PT, R242, -0x100, RZ ;  /* 0xffffff00f2054810 */ /* 0x000fe40007f7e0ff */
[-C--:B------:R-:W-:Y:S05]  /*6740*/  HMMA.16816.F32 R100, R84, R88.reuse, R100 ;  /* 0x000000585464723c */ /* 0x080fea0000001864 */
[----:B------:R-:W-:Y:S01]  /*6750*/  ISETP.NE.U32.AND P0, PT, R4, 0x1, PT ;  /* 0x000000010400780c */ /* 0x000fe20003f05070 */
[----:B------:R-:W-:Y:S01]  /*6760*/  @P4 IMAD.MOV.U32 R242, RZ, RZ, R5 ;  /* 0x000000fffff24224 */ /* 0x000fe200078e0005 */
[----:B------:R-:W-:Y:S01]  /*6770*/  @P4 IADD3.X R4, PT, PT, R243, -0x1, RZ, P3, !PT ;  /* 0xfffffffff3044810 */ /* 0x000fe20001ffe4ff */
[C---:B------:R-:W-:Y:S04]  /*6780*/  HMMA.16816.F32 R104, R92.reuse, R88, R104 ;  /* 0x000000585c68723c */ /* 0x040fe80000001868 */
[----:B------:R-:W-:Y:S04]  /*6790*/  @P4 IMAD.MOV.U32 R243, RZ, RZ, R4 ;  /* 0x000000fffff34224 */ /* 0x000fe800078e0004 */
[-C--:B------:R-:W-:Y:S03]  /*67a0*/  HMMA.16816.F32 R108, R92, R90.reuse, R108 ;  /* 0x0000005a5c6c723c */ /* 0x080fe6000000186c */
[----:B------:R-:W-:Y:S04]  /*67b0*/  @P0 VIADD R6, R188, 0x6000 ;  /* 0x00006000bc060836 */ /* 0x000fe80000000000 */
[----:B------:R-:W-:Y:S01]  /*67c0*/  IMAD.MOV.U32 R188, RZ, RZ, R6 ;  /* 0x000000ffffbc7224 */ /* 0x000fe200078e0006 */
        /* <DEDUP_REMOVED lines=10> */
[----:B------:R-:W-:Y:S11]  /*6870*/  @P1 BRA `(.L_x_224) ;  /* 0xffffffcc00881947 */ /* 0x000ff6000383ffff */
[----:B------:R-:W1:Y:S01]  /*6880*/  S2R R0, SR_TID.X ;  /* 0x0000000000007919 */ /* 0x000e620000002100 */
[----:B------:R-:W2:Y:S01]  /*6890*/  LDCU UR4, c[0x0][0x500] ;  /* 0x0000a000ff0477ac */ /* 0x000ea20008000800 */
[----:B------:R-:W-:Y:S02]  /*68a0*/  ISETP.NE.AND P1, PT, R233, -0x1, PT ;  /* 0xffffffffe900780c */ /* 0x000fe40003f25270 */
[----:B-----5:R-:W-:Y:S02]  /*68b0*/  F2FP.F16.F32.PACK_AB R20, R21, R20 ;  /* 0x000000141514723e */ /* 0x020fe400000000ff */
[----:B------:R-:W-:Y:S02]  /*68c0*/  F2FP.F16.F32.PACK_AB R22, R23, R22 ;  /* 0x000000161716723e */ /* 0x000fe400000000ff */
[----:B------:R-:W-:Y:S02]  /*68d0*/  F2FP.F16.F32.PACK_AB R32, R33, R32 ;  /* 0x000000202120723e */ /* 0x000fe400000000ff */
[----:B------:R-:W-:-:S02]  /*68e0*/  F2FP.F16.F32.PACK_AB R34, R35, R34 ;  /* 0x000000222322723e */ /* 0x000fc400000000ff */
[----:B------:R-:W-:Y:S02]  /*68f0*/  F2FP.F16.F32.PACK_AB R24, R25, R24 ;  /* 0x000000181918723e */ /* 0x000fe400000000ff */
[----:B------:R-:W-:Y:S01]  /*6900*/  F2FP.F16.F32.PACK_AB R26, R27, R26 ;  /* 0x0000001a1b1a723e */ /* 0x000fe200000000ff */
[----:B------:R-:W3:Y:S01]  /*6910*/  @P1 LDC.64 R4, c[0x0][0x5c0] ;  /* 0x00017000ff041b82 */ /* 0x000ee20000000a00 */
[----:B------:R-:W-:Y:S01]  /*6920*/  F2FP.F16.F32.PACK_AB R28, R29, R28 ;  /* 0x0000001c1d1c723e */ /* 0x000fe200000000ff */
[----:B------:R-:W-:Y:S01]  /*6930*/  @P1 IMAD.IADD R8, R232, 0x1, R233 ;  /* 0x00000001e8081824 */ /* 0x000fe200078e02e9 */
[----:B------:R-:W-:Y:S01]  /*6940*/  F2FP.F16.F32.PACK_AB R30, R31, R30 ;  /* 0x0000001e1f1e723e */ /* 0x000fe200000000ff */
        /* <DEDUP_REMOVED lines=13> */
[----:B-1----:R-:W-:Y:S01]  /*6a20*/  LOP3.LUT P0, RZ, R0, 0x10, RZ, 0xc0, !PT ;  /* 0x0000001000ff7812 */ /* 0x002fe2000780c0ff */
        /* <DEDUP_REMOVED lines=11> */
[----:B------:R-:W-:Y:S01]  /*6ae0*/  F2FP.F16.F32.PACK_AB R100, R101, R100 ;  /* 0x000000646564723e */ /* 0x000fe200000000ff */
[----:B------:R-:W-:Y:S01]  /*6af0*/  BAR.SYNC.DEFER_BLOCKING 0x0 ;  /* 0x0000000000007b1d */ /* 0x000fe20000010000 */
[----:B------:R-:W-:Y:S01]  /*6b00*/  F2FP.F16.F32.PACK_AB R102, R103, R102 ;  /* 0x000000666766723e */ /* 0x000fe200000000ff */
[----:B------:R-:W-:-:S02]  /*6b10*/  VIADD R0, R212, 0x40 ;  /* 0x00000040d4007836 */ /* 0x000fc40000000000 */
        /* <DEDUP_REMOVED lines=8> */
[----:B------:R-:W-:Y:S01]  /*6ba0*/  @P0 IADD3 R0, PT, PT, R212, -0x40, RZ ;  /* 0xffffffc0d4000810 */ /* 0x000fe20007ffe0ff */
        /* <DEDUP_REMOVED lines=21> */
[----:B------:R1:W-:Y:S01]  /*6d00*/  STS [R212], R100 ;  /* 0x00000064d4007388 */ /* 0x0003e20000000800 */
        /* <DEDUP_REMOVED lines=9> */
[C---:B---3--:R-:W-:Y:S01]  /*6da0*/  @P1 IMAD R6, R8.reuse, R5, RZ ;  /* 0x0000000508061224 */ /* 0x048fe200078e02ff */
[----:B------:R-:W-:Y:S01]  /*6db0*/  F2FP.F16.F32.PACK_AB R124, R125, R124 ;  /* 0x0000007c7d7c723e */ /* 0x000fe200000000ff */
[----:B------:R1:W-:Y:S01]  /*6dc0*/  STS [R0+0x400], R114 ;  /* 0x0004007200007388 */ /* 0x0003e20000000800 */
[----:B------:R-:W-:Y:S01]  /*6dd0*/  F2FP.F16.F32.PACK_AB R126, R127, R126 ;  /* 0x0000007e7f7e723e */ /* 0x000fe200000000ff */
[----:B------:R-:W-:Y:S01]  /*6de0*/  @P1 IMAD.WIDE.U32 R8, R8, R4, RZ ;  /* 0x0000000408081225 */ /* 0x000fe200078e00ff */
[----:B------:R-:W-:Y:S01]  /*6df0*/  F2FP.F16.F32.PACK_AB R132, R133, R132 ;  /* 0x000000848584723e */ /* 0x000fe200000000ff */
[----:B------:R1:W-:Y:S01]  /*6e00*/  STS [R212+0x1000], R104 ;  /* 0x00100068d4007388 */ /* 0x0003e20000000800 */
[----:B------:R-:W-:Y:S01]  /*6e10*/  F2FP.F16.F32.PACK_AB R134, R135, R134 ;  /* 0x000000868786723e */ /* 0x000fe200000000ff */
[----:B------:R-:W-:Y:S01]  /*6e20*/  @P1 IMAD.MOV.U32 R7, RZ, RZ, R8 ;  /* 0x000000ffff071224 */ /* 0x000fe200078e0008 */
        /* <DEDUP_REMOVED lines=33> */
[----:B------:R-:W-:Y:S01]  /*7040*/  ISETP.NE.AND P0, PT, R233, -0x1, PT ;  /* 0xffffffffe900780c */ /* 0x000fe20003f05270 */
[----:B------:R1:W-:Y:S01]  /*7050*/  STS [R212+0x4000], R132 ;  /* 0x00400084d4007388 */ /* 0x0003e20000000800 */
[----:B------:R-:W-:-:S03]  /*7060*/  @P1 IADD3 R6, PT, PT, R9, R6, RZ ;  /* 0x0000000609061210 */ /* 0x000fc60007ffe0ff */
        /* <DEDUP_REMOVED lines=31> */
[----:B------:R-:W-:Y:S05]  /*7260*/  @P1 BRA `(.L_x_225) ;  /* 0x0000000000281947 */ /* 0x000fea0003800000 */
[----:B------:R-:W2:Y:S01]  /*7270*/  LDC.64 R4, c[0x0][0x5c0] ;  /* 0x00017000ff047b82 */ /* 0x000ea20000000a00 */
[----:B-1----:R-:W-:-:S07]  /*7280*/  SHF.R.S32.HI R0, RZ, 0x1f, R232 ;  /* 0x0000001fff007819 */ /* 0x002fce00000114e8 */
[----:B------:R-:W1:Y:S01]  /*7290*/  LDC.64 R6, c[0x0][0x5a8] ;  /* 0x00016a00ff067b82 */ /* 0x000e620000000a00 */
[-C--:B--2---:R-:W-:Y:S02]  /*72a0*/  IMAD R0, R0, R4.reuse, RZ ;  /* 0x0000000400007224 */ /* 0x084fe400078e02ff */
[----:B------:R-:W-:-:S04]  /*72b0*/  IMAD.WIDE.U32 R8, R232, R4, RZ ;  /* 0x00000004e8087225 */ /* 0x000fc800078e00ff */
[----:B------:R-:W-:-:S05]  /*72c0*/  IMAD R0, R232, R5, R0 ;  /* 0x00000005e8007224 */ /* 0x000fca00078e0200 */
[----:B------:R-:W-:-:S03]  /*72d0*/  IADD3 R9, PT, PT, R9, R0, RZ ;  /* 0x0000000009097210 */ /* 0x000fc60007ffe0ff */
[----:B-1----:R-:W-:-:S04]  /*72e0*/  IMAD.WIDE.U32 R8, R202, R6, R8 ;  /* 0x00000006ca087225 */ /* 0x002fc800078e0008 */
[----:B------:R-:W-:Y:S01]  /*72f0*/  IMAD R6, R202, R7, R9 ;  /* 0x00000007ca067224 */ /* 0x000fe200078e0209 */
[----:B------:R-:W-:Y:S02]  /*7300*/  MOV R7, R8 ;  /* 0x0000000800077202 */ /* 0x000fe40000000f00 */
.L_x_225:
[----:B------:R-:W-:Y:S05]  /*7310*/  @P0 BRA `(.L_x_226) ;  /* 0x00000000002c0947 */ /* 0x000fea0003800000 */
[----:B------:R-:W2:Y:S01]  /*7320*/  LDCU.64 UR6, c[0x0][0x5c8] ;  /* 0x0000b900ff0677ac */ /* 0x000ea20008000a00 */
[----:B-1----:R-:W-:Y:S01]  /*7330*/  SHF.R.S32.HI R0, RZ, 0x1f, R232 ;  /* 0x0000001fff007819 */ /* 0x002fe200000114e8 */
[----:B------:R-:W1:Y:S04]  /*7340*/  LDCU.64 UR4, c[0x0][0x5b0] ;  /* 0x0000b600ff0477ac */ /* 0x000e680008000a00 */
[----:B--2---:R-:W-:Y:S02]  /*7350*/  IMAD R0, R0, UR6, RZ ;  /* 0x0000000600007c24 */ /* 0x004fe4000f8e02ff */
[----:B------:R-:W-:-:S04]  /*7360*/  IMAD.WIDE.U32 R8, R232, UR6, RZ ;  /* 0x00000006e8087c25 */ /* 0x000fc8000f8e00ff */
[----:B------:R-:W-:-:S05]  /*7370*/  IMAD R0, R232, UR7, R0 ;  /* 0x00000007e8007c24 */ /* 0x000fca000f8e0200 */
[----:B------:R-:W-:-:S03]  /*7380*/  IADD3 R9, PT, PT, R9, R0, RZ ;  /* 0x0000000009097210 */ /* 0x000fc60007ffe0ff */
[----:B-1----:R-:W-:-:S04]  /*7390*/  IMAD.WIDE.U32 R8, R202, UR4, R8 ;  /* 0x00000004ca087c25 */ /* 0x002fc8000f8e0008 */
[----:B------:R-:W-:Y:S01]  /*73a0*/  IMAD R0, R202, UR5, R9 ;  /* 0x00000005ca007c24 */ /* 0x000fe2000f8e0209 */
[----:B------:R-:W-:Y:S01]  /*73b0*/  MOV R2, R8 ;  /* 0x0000000800027202 */ /* 0x000fe20000000f00 */
[----:B------:R-:W-:Y:S06]  /*73c0*/  BRA `(.L_x_227) ;  /* 0x0000000000187947 */ /* 0x000fec0003800000 */
.L_x_226:
[----:B------:R-:W1:Y:S01]  /*73d0*/  LDCU.64 UR6, c[0x0][0x5c8] ;  /* 0x0000b900ff0677ac */ /* 0x000e620008000a00 */
[----:B------:R-:W-:-:S05]  /*73e0*/  IADD3 R8, PT, PT, R232, R233, RZ ;  /* 0x000000e9e8087210 */ /* 0x000fca0007ffe0ff */
[C---:B-1----:R-:W-:Y:S02]  /*73f0*/  IMAD R0, R8.reuse, UR7, RZ ;  /* 0x0000000708007c24 */ /* 0x042fe4000f8e02ff */
[----:B------:R-:W-:-:S05]  /*7400*/  IMAD.WIDE.U32 R8, R8, UR6, RZ ;  /* 0x0000000608087c25 */ /* 0x000fca000f8e00ff */
[----:B------:R-:W-:Y:S02]  /*7410*/  IADD3 R0, PT, PT, R9, R0, RZ ;  /* 0x0000000009007210 */ /* 0x000fe40007ffe0ff */
[----:B------:R-:W-:-:S07]  /*7420*/  MOV R2, R8 ;  /* 0x0000000800027202 */ /* 0x000fce0000000f00 */
.L_x_227:
[----:B------:R-:W-:Y:S01]  /*7430*/  BAR.SYNC.DEFER_BLOCKING 0x0 ;  /* 0x0000000000007b1d */ /* 0x000fe20000010000 */
[----:B------:R-:W-:Y:S01]  /*7440*/  IMAD.MOV.U32 R60, RZ, RZ, R205 ;  /* 0x000000ffff3c7224 */ /* 0x000fe200078e00cd */
[-C--:B------:R-:W-:Y:S01]  /*7450*/  ISETP.GE.AND P3, PT, R206, R217.reuse, PT ;  /* 0x000000d9ce00720c */ /* 0x080fe20003f66270 */
[----:B------:R-:W-:Y:S01]  /*7460*/  IMAD.MOV.U32 R61, RZ, RZ, RZ ;  /* 0x000000ffff3d7224 */ /* 0x000fe200078e00ff */
[----:B------:R-:W-:Y:S01]  /*7470*/  ISETP.GE.AND P5, PT, R207, R217, PT ;  /* 0x000000d9cf00720c */ /* 0x000fe20003fa6270 */
[C---:B------:R-:W-:Y:S01]  /*7480*/  IMAD R44, R4.reuse, UR22, RZ ;  /* 0x00000016042c7c24 */ /* 0x040fe2000f8e02ff */
[----:B------:R-:W1:Y:S01]  /*7490*/  LDCU.64 UR4, c[0x0][0x5d8] ;  /* 0x0000bb00ff0477ac */ /* 0x000e620008000a00 */
[----:B------:R-:W-:Y:S01]  /*74a0*/  IMAD.WIDE.U32 R46, R4, UR23, R60 ;  /* 0x00000017042e7c25 */ /* 0x000fe2000f8e003c */
[----:B------:R-:W-:Y:S03]  /*74b0*/  BSSY.RECONVERGENT B0, `(.L_x_228) ;  /* 0x0000024000007945 */ /* 0x000fe60003800200 */
[----:B------:R-:W-:Y:S01]  /*74c0*/  IMAD R44, R5, UR23, R44 ;  /* 0x00000017052c7c24 */ /* 0x000fe2000f8e022c */
[----:B------:R-:W-:-:S04]  /*74d0*/  IADD3 R62, P0, PT, R7, R46, RZ ;  /* 0x0000002e073e7210 */ /* 0x000fc80007f1e0ff */
[----:B------:R-:W-:Y:S02]  /*74e0*/  IADD3.X R63, PT, PT, R6, R47, R44, P0, !PT ;  /* 0x0000002f063f7210 */ /* 0x000fe400007fe42c */
[----:B------:R-:W-:Y:S02]  /*74f0*/  IADD3 R56, P0, PT, R206, 0x20, RZ ;  /* 0x00000020ce387810 */ /* 0x000fe40007f1e0ff */
[----:B------:R-:W-:Y:S02]  /*7500*/  MOV R6, UR6 ;  /* 0x0000000600067c02 */ /* 0x000fe40008000f00 */
[----:B------:R-:W-:Y:S01]  /*7510*/  IADD3.X R7, PT, PT, RZ, RZ, RZ, P0, !PT ;  /* 0x000000ffff077210 */ /* 0x000fe200007fe4ff */
[----:B------:R2:W3:Y:S01]  /*7520*/  LDS.128 R40, [R214+0x13000] ;  /* 0x01300000d6287984 */ /* 0x0004e20000000c00 */
[----:B-1----:R-:W-:-:S03]  /*7530*/  IMAD.WIDE.U32 R62, R201, UR4, R62 ;  /* 0x00000004c93e7c25 */ /* 0x002fc6000f8e003e */
[----:B------:R2:W1:Y:S01]  /*7540*/  LDS.128 R36, [R214+0x15000] ;  /* 0x01500000d6247984 */ /* 0x0004620000000c00 */
[----:B------:R-:W-:-:S03]  /*7550*/  IMAD R57, R201, UR5, R63 ;  /* 0x00000005c9397c24 */ /* 0x000fc6000f8e023f */
[----:B------:R2:W4:Y:S04]  /*7560*/  LDS.128 R32, [R214+0x17000] ;  /* 0x01700000d6207984 */ /* 0x0005280000000c00 */
[----:B------:R2:W1:Y:S04]  /*7570*/  LDS.128 R28, [R214+0x18000] ;  /* 0x01800000d61c7984 */ /* 0x0004680000000c00 */
[----:B------:R2:W1:Y:S04]  /*7580*/  LDS.128 R24, [R214+0x19000] ;  /* 0x01900000d6187984 */ /* 0x0004680000000c00 */
[----:B------:R2:W1:Y:S04]  /*7590*/  LDS.128 R20, [R214+0x1a000] ;  /* 0x01a00000d6147984 */ /* 0x0004680000000c00 */
[----:B------:R2:W1:Y:S04]  /*75a0*/  LDS.128 R16, [R214+0x1b000] ;  /* 0x01b00000d6107984 */ /* 0x0004680000000c00 */
[----:B------:R2:W1:Y:S04]  /*75b0*/  LDS.128 R12, [R214+0x1c000] ;  /* 0x01c00000d60c7984 */ /* 0x0004680000000c00 */
[----:B------:R2:W1:Y:S01]  /*75c0*/  LDS.128 R8, [R214+0x1d000] ;  /* 0x01d00000d6087984 */ /* 0x0004620000000c00 */
[----:B------:R-:W-:Y:S05]  /*75d0*/  @P3 BRA `(.L_x_229) ;  /* 0x0000000000443947 */ /* 0x000fea0003800000 */
[----:B------:R-:W5:Y:S01]  /*75e0*/  LDCU UR8, c[0x0][0x440] ;  /* 0x00008800ff0877ac */ /* 0x000f620008000800 */
[----:B------:R-:W3:Y:S01]  /*75f0*/  LDS.128 R52, [R214+0x14000] ;  /* 0x01400000d6347984 */ /* 0x000ee20000000c00 */
[----:B------:R-:W-:Y:S01]  /*7600*/  IMAD.MOV.U32 R58, RZ, RZ, R62 ;  /* 0x000000ffff3a7224 */ /* 0x000fe200078e003e */
[----:B------:R-:W4:Y:S02]  /*7610*/  LDCU.64 UR4, c[0x0][0x560] ;  /* 0x0000ac00ff0477ac */ /* 0x000f240008000a00 */
[----:B------:R-:W2:Y:S01]  /*7620*/  LDS.128 R48, [R214+0x16000] ;  /* 0x01600000d6307984 */ /* 0x000ea20000000c00 */
[----:B------:R-:W-:Y:S02]  /*7630*/  IMAD.MOV.U32 R59, RZ, RZ, R57 ;  /* 0x000000ffff3b7224 */ /* 0x000fe400078e0039 */
[----:B------:R-:W-:-:S04]  /*7640*/  IMAD.WIDE.U32 R66, R206, R4, R58 ;  /* 0x00000004ce427225 */ /* 0x000fc800078e003a */
[----:B------:R-:W-:Y:S01]  /*7650*/  IMAD R58, R206, R5, R67 ;  /* 0x00000005ce3a7224 */ /* 0x000fe200078e0243 */
[----:B-----5:R-:W-:Y:S02]  /*7660*/  ISETP.GE.AND P2, PT, R205, UR8, PT ;  /* 0x00000008cd007c0c */ /* 0x020fe4000bf46270 */
[----:B------:R-:W-:Y:S02]  /*7670*/  ISETP.GE.AND P1, PT, R211, UR8, PT ;  /* 0x00000008d3007c0c */ /* 0x000fe4000bf26270 */
[----:B------:R-:W-:Y:S02]  /*7680*/  ISETP.GE.AND P0, PT, R210, UR8, PT ;  /* 0x00000008d2007c0c */ /* 0x000fe4000bf06270 */
[----:B----4-:R-:W-:-:S04]  /*7690*/  LEA R64, P4, R66, UR4, 0x1 ;  /* 0x0000000442407c11 */ /* 0x010fc8000f8808ff */
[----:B------:R-:W-:-:S03]  /*76a0*/  LEA.HI.X R65, R66, UR5, R58, 0x1, P4 ;  /* 0x0000000542417c11 */ /* 0x000fc6000a0f0c3a */
[----:B------:R-:W4:Y:S04]  /*76b0*/  @!P2 LDS.128 R44, [R214+0x12000] ;  /* 0x01200000d62ca984 */ /* 0x000f280000000c00 */
[----:B---3--:R3:W-:Y:S04]  /*76c0*/  @!P1 STG.E.128 desc[UR20][R64.64+0x80], R52 ;  /* 0x0000803440009986 */ /* 0x0087e8000c101d14 */
[----:B--2---:R3:W-:Y:S04]  /*76d0*/  @!P0 STG.E.128 desc[UR20][R64.64+0x100], R48 ;  /* 0x0001003040008986 */ /* 0x0047e8000c101d14 */
[----:B----4-:R3:W-:Y:S02]  /*76e0*/  @!P2 STG.E.128 desc[UR20][R64.64], R44 ;  /* 0x0000002c4000a986 */ /* 0x0107e4000c101d14 */
.L_x_229:
[----:B------:R-:W-:Y:S05]  /*76f0*/  BSYNC.RECONVERGENT B0 ;  /* 0x0000000000007941 */ /* 0x000fea0003800200 */
.L_x_228:
[----:B------:R-:W-:Y:S04]  /*7700*/  BSSY.RECONVERGENT B0, `(.L_x_230) ;  /* 0x0000012000007945 */ /* 0x000fe80003800200 */
[----:B------:R-:W-:Y:S05]  /*7710*/  @P5 BRA `(.L_x_231) ;  /* 0x0000000000405947 */ /* 0x000fea0003800000 */
[----:B------:R-:W5:Y:S01]  /*7720*/  LDCU UR8, c[0x0][0x440] ;  /* 0x00008800ff0877ac */ /* 0x000f620008000800 */
[----:B---3--:R-:W-:Y:S01]  /*7730*/  MOV R47, R57 ;  /* 0x00000039002f7202 */ /* 0x008fe20000000f00 */
[-C--:B------:R-:W-:Y:S01]  /*7740*/  IMAD R44, R7, R4.reuse, RZ ;  /* 0x00000004072c7224 */ /* 0x080fe200078e02ff */
[----:B------:R-:W3:Y:S01]  /*7750*/  LDCU.64 UR4, c[0x0][0x560] ;  /* 0x0000ac00ff0477ac */ /* 0x000ee20008000a00 */
[----:B------:R-:W-:Y:S02]  /*7760*/  IMAD.MOV.U32 R46, RZ, RZ, R62 ;  /* 0x000000ffff2e7224 */ /* 0x000fe400078e003e */
[C---:B------:R-:W-:Y:S02]  /*7770*/  IMAD R44, R56.reuse, R5, R44 ;  /* 0x00000005382c7224 */ /* 0x040fe400078e022c */
[----:B------:R-:W-:-:S04]  /*7780*/  IMAD.WIDE.U32 R46, R56, R4, R46 ;  /* 0x00000004382e7225 */ /* 0x000fc800078e002e */
[----:B------:R-:W-:Y:S01]  /*7790*/  IMAD.IADD R44, R44, 0x1, R47 ;  /* 0x000000012c2c7824 */ /* 0x000fe200078e022f */
[----:B-----5:R-:W-:Y:S02]  /*77a0*/  ISETP.GE.AND P2, PT, R205, UR8, PT ;  /* 0x00000008cd007c0c */ /* 0x020fe4000bf46270 */
[----:B------:R-:W-:Y:S02]  /*77b0*/  ISETP.GE.AND P1, PT, R211, UR8, PT ;  /* 0x00000008d3007c0c */ /* 0x000fe4000bf26270 */
[----:B------:R-:W-:Y:S02]  /*77c0*/  ISETP.GE.AND P0, PT, R210, UR8, PT ;  /* 0x00000008d2007c0c */ /* 0x000fe4000bf06270 */
[----:B---3--:R-:W-:-:S04]  /*77d0*/  LEA R4, P4, R46, UR4, 0x1 ;  /* 0x000000042e047c11 */ /* 0x008fc8000f8808ff */
[----:B------:R-:W-:-:S05]  /*77e0*/  LEA.HI.X R5, R46, UR5, R44, 0x1, P4 ;  /* 0x000000052e057c11 */ /* 0x000fca000a0f0c2c */
[----:B------:R3:W-:Y:S04]  /*77f0*/  @!P2 STG.E.128 desc[UR20][R4.64], R40 ;  /* 0x000000280400a986 */ /* 0x0007e8000c101d14 */
[----:B-1----:R3:W-:Y:S04]  /*7800*/  @!P1 STG.E.128 desc[UR20][R4.64+0x80], R36 ;  /* 0x0000802404009986 */ /* 0x0027e8000c101d14 */
[----:B----4-:R3:W-:Y:S02]  /*7810*/  @!P0 STG.E.128 desc[UR20][R4.64+0x100], R32 ;  /* 0x0001002004008986 */ /* 0x0107e4000c101d14 */
.L_x_231:
[----:B------:R-:W-:Y:S05]  /*7820*/  BSYNC.RECONVERGENT B0 ;  /* 0x0000000000007941 */ /* 0x000fea0003800200 */
.L_x_230:
[----:B------:R-:W5:Y:S01]  /*7830*/  LDCU.64 UR4, c[0x0][0x5e0] ;  /* 0x0000bc00ff0477ac */ /* 0x000f620008000a00 */
[----:B---3--:R-:W-:Y:S01]  /*7840*/  IMAD.WIDE.U32 R4, R6, UR23, R60 ;  /* 0x0000001706047c25 */ /* 0x008fe2000f8e003c */
[----:B------:R-:W-:Y:S01]  /*7850*/  BSSY.RECONVERGENT B0, `(.L_x_232) ;  /* 0x0000016000007945 */ /* 0x000fe20003800200 */
[----:B------:R-:W-:Y:S01]  /*7860*/  UIMAD UR22, UR22, UR6, URZ ;  /* 0x00000006161672a4 */ /* 0x000fe2000f8e02ff */
[----:B----4-:R-:W-:-:S03]  /*7870*/  IADD3 R32, P0, PT, R2, R4, RZ ;  /* 0x0000000402207210 */ /* 0x010fc60007f1e0ff */
[----:B------:R-:W-:-:S06]  /*7880*/  UIMAD UR22, UR23, UR7, UR22 ;  /* 0x00000007171672a4 */ /* 0x000fcc000f8e0216 */
[----:B------:R-:W-:-:S03]  /*7890*/  IADD3.X R33, PT, PT, R0, UR22, R5, P0, !PT ;  /* 0x0000001600217c10 */ /* 0x000fc600087fe405 */
[----:B-----5:R-:W-:-:S04]  /*78a0*/  IMAD.WIDE.U32 R32, R201, UR4, R32 ;  /* 0x00000004c9207c25 */ /* 0x020fc8000f8e0020 */
        /* <DEDUP_REMOVED lines=13> */
[----:B-1----:R3:W-:Y:S04]  /*7980*/  @!P2 STG.E.128 desc[UR20][R4.64], R28 ;  /* 0x0000001c0400a986 */ /* 0x0027e8000c101d14 */
[----:B------:R3:W-:Y:S04]  /*7990*/  @!P1 STG.E.128 desc[UR20][R4.64+0x80], R20 ;  /* 0x0000801404009986 */ /* 0x0007e8000c101d14 */
[----:B------:R3:W-:Y:S02]  /*79a0*/  @!P0 STG.E.128 desc[UR20][R4.64+0x100], R12 ;  /* 0x0001000c04008986 */ /* 0x0007e4000c101d14 */
.L_x_233:
[----:B------:R-:W-:Y:S05]  /*79b0*/  BSYNC.RECONVERGENT B0 ;  /* 0x0000000000007941 */ /* 0x000fea0003800200 */
.L_x_232:
        /* <DEDUP_REMOVED lines=17> */
.L_x_193:
[----:B------:R-:W-:Y:S05]  /*7ad0*/  BSYNC.RECONVERGENT B1 ;  /* 0x0000000000017941 */ /* 0x000fea0003800200 */
.L_x_171:
[----:B------:R-:W5:Y:S01]  /*7ae0*/  LDCU UR5, c[0x0][0x438] ;  /* 0x00008700ff0577ac */ /* 0x000f620008000800 */
[----:B------:R-:W1:Y:S01]  /*7af0*/  LDC R0, c[0x0][0x438] ;  /* 0x00010e00ff007b82 */ /* 0x000e620000000800 */
[----:B------:R-:W2:Y:S01]  /*7b00*/  LDCU UR6, c[0x0][0x370] ;  /* 0x00006e00ff0677ac */ /* 0x000ea20008000800 */
[----:B-----5:R-:W-:-:S04]  /*7b10*/  UIADD3 UR5, UPT, UPT, UR5, 0x3f, URZ ;  /* 0x0000003f05057890 */ /* 0x020fc8000fffe0ff */
[----:B------:R-:W-:Y:S02]  /*7b20*/  USHF.R.S32.HI UR4, URZ, 0x1f, UR5 ;  /* 0x0000001fff047899 */ /* 0x000fe40008011405 */
[----:B--2---:R-:W-:Y:S02]  /*7b30*/  UIADD3 UR19, UPT, UPT, UR6, UR19, URZ ;  /* 0x0000001306137290 */ /* 0x004fe4000fffe0ff */
[----:B------:R-:W-:-:S04]  /*7b40*/  ULEA.HI UR4, UR4, UR5, URZ, 0x6 ;  /* 0x0000000504047291 */ /* 0x000fc8000f8f30ff */
[----:B------:R-:W-:-:S04]  /*7b50*/  USHF.R.S32.HI UR4, URZ, 0x6, UR4 ;  /* 0x00000006ff047899 */ /* 0x000fc80008011404 */
[----:B------:R-:W-:-:S09]  /*7b60*/  UISETP.GE.AND UP0, UPT, UR19, UR4, UPT ;  /* 0x000000041300728c */ /* 0x000fd2000bf06270 */
[----:B------:R-:W-:Y:S05]  /*7b70*/  BRA.U !UP0, `(.L_x_234) ;  /* 0xffffff8908b47547 */ /* 0x000fea000b83ffff */
[----:B------:R-:W-:Y:S05]  /*7b80*/  EXIT ;  /* 0x000000000000794d */ /* 0x000fea0003800000 */
.L_x_235:
        /* <DEDUP_REMOVED lines=15> */
.L_x_1083:


//--------------------- .text._ZN5flash44flash_bwd_dq_dk_dv_loop_seqk_parallel_kernelI23Flash_bwd_kernel_traitsILi192ELi64ELi64ELi8ELi4ELi2ELi2ELb0ELb0EN7cutlass6half_tE19Flash_kernel_traitsILi192ELi64ELi64ELi8ES3_EELb0ELb1ELb0ELb0ELb0ELb1ELb0EEEvNS_16Flash_bwd_paramsE --------------------------
	.section	.text._ZN5flash44flash_bwd_dq_dk_dv_loop_seqk_parallel_kernelI23Flash_bwd_kernel_traitsILi192ELi64ELi64ELi8ELi4ELi2ELi2ELb0ELb0EN7cutlass6half_tE19Flash_kernel_traitsILi192ELi64ELi64ELi8ES3_EELb0ELb1ELb0ELb0ELb0ELb1ELb0EEEvNS_16Flash_bwd_paramsE,"ax",@progbits
	.align	128
        .global         _ZN5flash44flash_bwd_dq_dk_dv_loop_seqk_parallel_kernelI23Flash_bwd_kernel_traitsILi192ELi64ELi64ELi8ELi4ELi2ELi2ELb0ELb0EN7cutlass6half_tE19Flash_kernel_traitsILi192ELi64ELi64ELi8ES3_EELb0ELb1ELb0ELb0ELb0ELb1ELb0EEEvNS_16Flash_bwd_paramsE
        .type           _ZN5flash44flash_bwd_dq_dk_dv_loop_seqk_parallel_kernelI23Flash_bwd_kernel_traitsILi192ELi64ELi64ELi8ELi4ELi2ELi2ELb0ELb0EN7cutlass6half_tE19Flash_kernel_traitsILi192ELi64ELi64ELi8ES3_EELb0ELb1ELb0ELb0ELb0ELb1ELb0EEEvNS_16Flash_bwd_paramsE,@function
        .size           _ZN5flash44flash_bwd_dq_dk_dv_loop_seqk_parallel_kernelI23Flash_bwd_kernel_traitsILi192ELi64ELi64ELi8ELi4ELi2ELi2ELb0ELb0EN7cutlass6half_tE19Flash_kernel_traitsILi192ELi64ELi64ELi8ES3_EELb0ELb1ELb0ELb0ELb0ELb1ELb0EEEvNS_16Flash_bwd_paramsE,(.L_x_1084 - _ZN5flash44flash_bwd_dq_dk_dv_loop_seqk_parallel_kernelI23Flash_bwd_kernel_traitsILi192ELi64ELi64ELi8ELi4ELi2ELi2ELb0ELb0EN7cutlass6half_tE19Flash_kernel_traitsILi192ELi64ELi64ELi8ES3_EELb0ELb1ELb0ELb0ELb0ELb1ELb0EEEvNS_16Flash_bwd_paramsE)
        .other          _ZN5flash44flash_bwd_dq_dk_dv_loop_seqk_parallel_kernelI23Flash_bwd_kernel_traitsILi192ELi64ELi64ELi8ELi4ELi2ELi2ELb0ELb0EN7cutlass6half_tE19Flash_kernel_traitsILi192ELi64ELi64ELi8ES3_EELb0ELb1ELb0ELb0ELb0ELb1ELb0EEEvNS_16Flash_bwd_paramsE,@"STO_CUDA_ENTRY STV_DEFAULT"
_ZN5flash44flash_bwd_dq_dk_dv_loop_seqk_parallel_kernelI23Flash_bwd_kernel_traitsILi192ELi64ELi64ELi8ELi4ELi2ELi2ELb0ELb0EN7cutlass6half_tE19Flash_kernel_traitsILi192ELi64ELi64ELi8ES3_EELb0ELb1ELb0ELb0ELb0ELb1ELb0EEEvNS_16Flash_bwd_paramsE:
.text._ZN5flash44flash_bwd_dq_dk_dv_loop_seqk_parallel_kernelI23Flash_bwd_kernel_traitsILi192ELi64ELi64ELi8ELi4ELi2ELi2ELb0ELb0EN7cutlass6half_tE19Flash_kernel_traitsILi192ELi64ELi64ELi8ES3_EELb0ELb1ELb0ELb0ELb0ELb1ELb0EEEvNS_16Flash_bwd_paramsE:
[----:B------:R-:W-:Y:S08]  /*0000*/  LDC R1, c[0x0][0x37c] ;  /* 0x0000df00ff017b82 */ /* 0x000ff00000000800 */
[----:B------:R-:W1:Y:S08]  /*0010*/  LDC R3, c[0x0][0x438] ;  /* 0x00010e00ff037b82 */ /* 0x000e700000000800 */
[----:B------:R-:W2:Y:S01]  /*0020*/  S2UR UR11, SR_CTAID.X ;  /* 0x00000000000b79c3 */ /* 0x000ea20000002500 */
[----:B-1----:R-:W-:-:S05]  /*0030*/  VIADD R3, R3, 0x3f ;  /* 0x0000003f03037836 */ /* 0x002fca0000000000 */
[----:B------:R-:W-:-:S04]  /*0040*/  SHF.R.S32.HI R0, RZ, 0x1f, R3 ;  /* 0x0000001fff007819 */ /* 0x000fc80000011403 */
[----:B------:R-:W-:-:S04]  /*0050*/  LEA.HI R0, R0, R3, RZ, 0x6 ;  /* 0x0000000300007211 */ /* 0x000fc800078f30ff */
[----:B------:R-:W-:-:S04]  /*0060*/  SHF.R.S32.HI R0, RZ, 0x6, R0 ;  /* 0x00000006ff007819 */ /* 0x000fc80000011400 */
[----:B--2---:R-:W-:-:S13]  /*0070*/  ISETP.LE.AND P0, PT, R0, UR11, PT ;  /* 0x0000000b00007c0c */ /* 0x004fda000bf03270 */
        /* <DEDUP_REMOVED lines=13> */
[----:B------:R-:W2:Y:S01]  /*0150*/  S2UR UR10, SR_CTAID.X ;  /* 0x00000000000a79c3 */ /* 0x000ea20000002500 */
[----:B---3--:R-:W-:-:S07]  /*0160*/  IMAD.U32 R10, RZ, RZ, UR4 ;  /* 0x00000004ff0a7e24 */ /* 0x008fce000f8e00ff */
        /* <DEDUP_REMOVED lines=10> */
[--C-:B------:R-:W-:Y:S01]  /*0210*/  LOP3.LUT R6, R3, 0x20, R8.reuse, 0x78, !PT ;  /* 0x0000002003067812 */ /* 0x100fe200078e7808 */
[----:B------:R-:W-:Y:S01]  /*0220*/  IMAD.SHL.U32 R3, R204, 0x40, RZ ;  /* 0x00000040cc037824 */ /* 0x000fe200078e00ff */
[----:B------:R-:W-:Y:S01]  /*0230*/  LOP3.LUT R203, R203, 0x7, R8, 0xf8, !PT ;  /* 0x00000007cbcb7812 */ /* 0x000fe200078ef808 */
[----:B------:R-:W-:Y:S01]  /*0240*/  UIADD3 UR5, UPT, UPT, UR6, 0x20000, URZ ;  /* 0x0002000006057890 */ /* 0x000fe2000fffe0ff */
[----:B------:R-:W-:Y:S01]  /*0250*/  LOP3.LUT R8, R2, 0x200, RZ, 0xc0, !PT ;  /* 0x0000020002087812 */ /* 0x000fe200078ec0ff */
[----:B------:R-:W-:Y:S01]  /*0260*/  UIADD3 UR4, UPT, UPT, UR6, 0x12000, URZ ;  /* 0x0001200006047890 */ /* 0x000fe2000fffe0ff */
[----:B------:R-:W-:-:S02]  /*0270*/  LOP3.LUT R211, R6, 0x1c0, R5, 0xf8, !PT ;  /* 0x000001c006d37812 */ /* 0x000fc400078ef805 */
[----:B------:R-:W-:Y:S02]  /*0280*/  LOP3.LUT R197, R8, 0x3800, R5, 0xf8, !PT ;  /* 0x0000380008c57812 */ /* 0x000fe400078ef805 */
[----:B------:R-:W-:Y:S02]  /*0290*/  SHF.R.U32.HI R206, RZ, 0x3, R204 ;  /* 0x00000003ffce7819 */ /* 0x000fe400000116cc */
[----:B------:R-:W-:Y:S02]  /*02a0*/  LOP3.LUT R5, R5, 0x1c0, RZ, 0xc0, !PT ;  /* 0x000001c005057812 */ /* 0x000fe400078ec0ff */
[----:B------:R-:W-:Y:S01]  /*02b0*/  LOP3.LUT R6, R3, 0x1c0, RZ, 0xc0, !PT ;  /* 0x000001c003067812 */ /* 0x000fe200078ec0ff */
[----:B------:R-:W-:Y:S01]  /*02c0*/  VIADD R207, R206, 0x20 ;  /* 0x00000020cecf7836 */ /* 0x000fe20000000000 */
[----:B------:R-:W-:Y:S02]  /*02d0*/  LOP3.LUT R5, R5, 0x18, R206, 0xf8, !PT ;  /* 0x0000001805057812 */ /* 0x000fe400078ef8ce */
[----:B------:R-:W-:-:S02]  /*02e0*/  LOP3.LUT R9, R0, 0x10, RZ, 0xc0, !PT ;  /* 0x0000001000097812 */ /* 0x000fc400078ec0ff */
[----:B------:R-:W-:Y:S02]  /*02f0*/  LOP3.LUT R210, R5, 0x38, R4, 0x78, !PT ;  /* 0x0000003805d27812 */ /* 0x000fe400078e7804 */
[----:B------:R-:W-:Y:S02]  /*0300*/  LOP3.LUT R5, R6, 0x38, R205, 0xf8, !PT ;  /* 0x0000003806057812 */ /* 0x000fe400078ef8cd */
[----:B------:R-:W-:Y:S02]  /*0310*/  LOP3.LUT R6, R9, 0x8, R204, 0xf8, !PT ;  /* 0x0000000809067812 */ /* 0x000fe400078ef8cc */
[C---:B------:R-:W-:Y:S02]  /*0320*/  LOP3.LUT R0, R5.reuse, 0x8, R0, 0x78, !PT ;  /* 0x0000000805007812 */ /* 0x040fe400078e7800 */
[----:B------:R-:W-:Y:S02]  /*0330*/  LOP3.LUT R191, R6, R5, RZ, 0x3c, !PT ;  /* 0x0000000506bf7212 */ /* 0x000fe400078e3cff */
[----:B------:R-:W-:-:S02]  /*0340*/  LOP3.LUT R6, R5, 0x8, R204, 0x78, !PT ;  /* 0x0000000805067812 */ /* 0x000fc400078e78cc */
[----:B------:R-:W-:Y:S02]  /*0350*/  LOP3.LUT R5, R4, 0x20, RZ, 0xc0, !PT ;  /* 0x0000002004057812 */ /* 0x000fe400078ec0ff */
[----:B------:R-:W-:Y:S02]  /*0360*/  LOP3.LUT R11, R2, 0xc00, RZ, 0xc0, !PT ;  /* 0x00000c00020b7812 */ /* 0x000fe400078ec0ff */
[----:B------:R-:W-:Y:S02]  /*0370*/  LOP3.LUT R198, R5, 0x18, R206, 0xf8, !PT ;  /* 0x0000001805c67812 */ /* 0x000fe400078ef8ce */
[----:B------:R-:W-:Y:S02]  /*0380*/  LOP3.LUT R189, R3, 0x200, RZ, 0xc0, !PT ;  /* 0x0000020003bd7812 */ /* 0x000fe400078ec0ff */
[----:B--2---:R-:W-:Y:S02]  /*0390*/  LEA R208, P0, R202, R208, 0x2 ;  /* 0x000000d0cad07211 */ /* 0x004fe400078010ff */
[----:B------:R-:W-:-:S02]  /*03a0*/  LOP3.LUT R198, R198, 0x1c0, R3, 0xf8, !PT ;  /* 0x000001c0c6c67812 */ /* 0x000fc400078ef803 */
[----:B------:R-:W-:Y:S02]  /*03b0*/  LOP3.LUT R8, R11, 0x6, R4, 0xf8, !PT ;  /* 0x000000060b087812 */ /* 0x000fe400078ef804 */
[C-C-:B------:R-:W-:Y:S02]  /*03c0*/  LOP3.LUT R199, R189.reuse, 0xc00, R2.reuse, 0xf8, !PT ;  /* 0x00000c00bdc77812 */ /* 0x140fe400078ef802 */
[----:B------:R-:W-:Y:S02]  /*03d0*/  R2P PR, R204, 0xe ;  /* 0x0000000ecc007804 */ /* 0x000fe40000000000 */
[----:B------:R-:W-:Y:S02]  /*03e0*/  LOP3.LUT R189, R189, 0x400, R2, 0xf8, !PT ;  /* 0x00000400bdbd7812 */ /* 0x000fe400078ef802 */
[----:B------:R-:W-:Y:S02]  /*03f0*/  LOP3.LUT R198, R198, 0x38, R205, 0x78, !PT ;  /* 0x00000038c6c67812 */ /* 0x000fe400078e78cd */
[----:B------:R-:W-:-:S02]  /*0400*/  LOP3.LUT R211, R8, R211, RZ, 0xfc, !PT ;  /* 0x000000d308d37212 */ /* 0x000fc400078efcff */
[----:B------:R-:W-:Y:S02]  /*0410*/  LOP3.LUT R197, R197, R6, RZ, 0xfc, !PT ;  /* 0x00000006c5c57212 */ /* 0x000fe400078efcff */
[-C--:B------:R-:W-:Y:S02]  /*0420*/  LOP3.LUT R199, R199, R0.reuse, RZ, 0xfc, !PT ;  /* 0x00000000c7c77212 */ /* 0x080fe400078efcff */
[----:B------:R-:W-:Y:S02]  /*0430*/  LOP3.LUT R189, R189, R0, RZ, 0xfc, !PT ;  /* 0x00000000bdbd7212 */ /* 0x000fe400078efcff */
[----:B------:R-:W-:Y:S02]  /*0440*/  LOP3.LUT R198, R198, 0x200, R3, 0xf8, !PT ;  /* 0x00000200c6c67812 */ /* 0x000fe400078ef803 */
[----:B------:R-:W-:Y:S02]  /*0450*/  LOP3.LUT R7, R2, 0x400, RZ, 0xc0, !PT ;  /* 0x0000040002077812 */ /* 0x000fe400078ec0ff */
[----:B------:R-:W-:-:S02]  /*0460*/  LOP3.LUT R3, R205, 0x1f8, RZ, 0xc0, !PT ;  /* 0x000001f8cd037812 */ /* 0x000fc400078ec0ff */
[----:B------:R-:W-:Y:S02]  /*0470*/  LEA R211, R211, UR5, 0x1 ;  /* 0x00000005d3d37c11 */ /* 0x000fe4000f8e08ff */
[----:B------:R-:W-:Y:S02]  /*0480*/  LOP3.LUT R191, R191, 0x200, R2, 0xf8, !PT ;  /* 0x00000200bfbf7812 */ /* 0x000fe400078ef802 */
[----:B------:R-:W-:Y:S01]  /*0490*/  SEL R194, R194, 0xffffffc0, !P2 ;  /* 0xffffffc0c2c27807 */ /* 0x000fe20005000000 */
[----:B------:R-:W-:Y:S01]  /*04a0*/  VIADD R234, R211, 0x20 ;  /* 0x00000020d3ea7836 */ /* 0x000fe20000000000 */
[----:B------:R-:W-:Y:S01]  /*04b0*/  LEA R197, R197, UR4, 0x1 ;  /* 0x00000004c5c57c11 */ /* 0x000fe2000f8e08ff */
[----:B------:R-:W-:Y:S01]  /*04c0*/  @P3 VIADD R234, R211, 0xffffffe0 ;  /* 0xffffffe0d3ea3836 */ /* 0x000fe20000000000 */
[----:B------:R-:W-:Y:S02]  /*04d0*/  LEA R199, R199, UR6, 0x1 ;  /* 0x00000006c7c77c11 */ /* 0x000fe4000f8e08ff */
[----:B------:R-:W-:Y:S01]  /*04e0*/  LEA R189, R189, UR6, 0x1 ;  /* 0x00000006bdbd7c11 */ /* 0x000fe2000f8e08ff */
[----:B------:R-:W-:Y:S01]  /*04f0*/  IMAD.IADD R193, R197, 0x1, R194 ;  /* 0x00000001c5c17824 */ /* 0x000fe200078e02c2 */
[----:B------:R-:W-:Y:S01]  /*0500*/  LOP3.LUT R7, R7, 0x6, R4, 0xf8, !PT ;  /* 0x0000000607077812 */ /* 0x000fe200078ef804 */
[----:B------:R-:W-:Y:S01]  /*0510*/  IMAD.IADD R185, R199, 0x1, R194 ;  /* 0x00000001c7b97824 */ /* 0x000fe200078e02c2 */
[----:B------:R-:W-:Y:S01]  /*0520*/  LOP3.LUT R212, R3, 0x38, R204, 0x78, !PT ;  /* 0x0000003803d47812 */ /* 0x000fe200078e78cc */
[----:B------:R-:W-:Y:S01]  /*0530*/  IMAD.IADD R2, R194, 0x1, R189 ;  /* 0x00000001c2027824 */ /* 0x000fe200078e02bd */
[----:B------:R-:W-:Y:S01]  /*0540*/  SEL R196, R196, 0xffffffe0, !P1 ;  /* 0xffffffe0c4c47807 */ /* 0x000fe20004800000 */
[C---:B------:R-:W-:Y:S01]  /*0550*/  VIADD R233, R234.reuse, 0x10 ;  /* 0x00000010eae97836 */ /* 0x040fe20000000000 */
[----:B------:R-:W-:Y:S01]  /*0560*/  LEA R191, R191, UR5, 0x1 ;  /* 0x00000005bfbf7c11 */ /* 0x000fe2000f8e08ff */
[----:B------:R-:W-:Y:S01]  /*0570*/  @P2 VIADD R233, R234, 0xfffffff0 ;  /* 0xfffffff0eae92836 */ /* 0x000fe20000000000 */
[----:B------:R-:W-:Y:S01]  /*0580*/  LOP3.LUT R210, R7, R210, RZ, 0xfc, !PT ;  /* 0x000000d207d27212 */ /* 0x000fe200078efcff */
[--C-:B------:R-:W-:Y:S01]  /*0590*/  IMAD.IADD R195, R197, 0x1, R196.reuse ;  /* 0x00000001c5c37824 */ /* 0x100fe200078e02c4 */
[----:B------:R-:W-:Y:S01]  /*05a0*/  LOP3.LUT R212, R212, 0x1e00, R205, 0xf8, !PT ;  /* 0x00001e00d4d47812 */ /* 0x000fe200078ef8cd */
[----:B------:R-:W-:Y:S01]  /*05b0*/  IMAD.IADD R186, R199, 0x1, R196 ;  /* 0x00000001c7ba7824 */ /* 0x000fe200078e02c4 */
[----:B------:R-:W-:Y:S01]  /*05c0*/  LEA.HI.X R209, R202, R209, RZ, 0x2, P0 ;  /* 0x000000d1cad17211 */ /* 0x000fe200000f14ff */
[----:B------:R-:W-:Y:S01]  /*05d0*/  IMAD.IADD R190, R194, 0x1, R191 ;  /* 0x00000001c2be7824 */ /* 0x000fe200078e02bf */
[----:B------:R-:W-:Y:S01]  /*05e0*/  SHF.R.U32.HI R204, RZ, 0x5, R204 ;  /* 0x00000005ffcc7819 */ /* 0x000fe200000116cc */
[C---:B------:R-:W-:Y:S01]  /*05f0*/  IMAD.IADD R3, R196.reuse, 0x1, R189 ;  /* 0x00000001c4037824 */ /* 0x040fe200078e02bd */
[----:B------:R-:W-:Y:S01]  /*0600*/  LOP3.LUT R214, R205, 0x38, RZ, 0xc0, !PT ;  /* 0x00000038cdd67812 */ /* 0x000fe200078ec0ff */
[----:B------:R-:W-:Y:S01]  /*0610*/  IMAD.IADD R192, R196, 0x1, R193 ;  /* 0x00000001c4c07824 */ /* 0x000fe200078e02c1 */
[----:B------:R-:W-:Y:S01]  /*0620*/  LEA R212, R212, UR6, 0x1 ;  /* 0x00000006d4d47c11 */ /* 0x000fe2000f8e08ff */
[----:B------:R-:W-:Y:S01]  /*0630*/  IMAD.IADD R184, R196, 0x1, R185 ;  /* 0x00000001c4b87824 */ /* 0x000fe200078e02b9 */
[----:B------:R-:W-:Y:S01]  /*0640*/  LEA R210, R210, UR4, 0x1 ;  /* 0x00000004d2d27c11 */ /* 0x000fe2000f8e08ff */
[----:B------:R-:W-:Y:S01]  /*0650*/  IMAD.IADD R0, R196, 0x1, R2 ;  /* 0x00000001c4007824 */ /* 0x000fe200078e0202 */
[----:B---34-:R-:W-:-:S07]  /*0660*/  LEA R198, R198, UR6, 0x1 ;  /* 0x00000006c6c67c11 */ /* 0x018fce000f8e08ff */
.L_x_272:
[----:B-1----:R-:W1:Y:S01]  /*0670*/  LDC.64 R4, c[0x0][0x478] ;  /* 0x00011e00ff047b82 */ /* 0x002e620000000a00 */
[----:B--2---:R-:W2:Y:S01]  /*0680*/  LDCU.64 UR4, c[0x0][0x470] ;  /* 0x00008e00ff0477ac */ /* 0x004ea20008000a00 */
        /* <DEDUP_REMOVED lines=16> */
[----:B------:R-:W-:Y:S02]  /*0790*/  @P3 IMAD.X R15, R8, 0x1, R5, P0 ;  /* 0x00000001080f3824 */ /* 0x000fe400000e0605 */
[----:B------:R-:W-:-:S08]  /*07a0*/  IMAD.MOV.U32 R12, RZ, RZ, -0x1 ;  /* 0xffffffffff0c7424 */ /* 0x000fd000078e00ff */
[----:B-----5:R1:W5:Y:S01]  /*07b0*/  @P2 LDG.E R9, desc[UR12][R208.64+0x4] ;  /* 0x0000040cd0092981 */ /* 0x020362000c1e1900 */
[----:B----4-:R-:W-:Y:S01]  /*07c0*/  ISETP.EQ.U32.AND P1, PT, R6, RZ, PT ;  /* 0x000000ff0600720c */ /* 0x010fe20003f22070 */
[----:B------:R-:W2:Y:S02]  /*07d0*/  @!P3 LDC.64 R4, c[0x0][0x488] ;  /* 0x00012200ff04bb82 */ /* 0x000ea40000000a00 */
[----:B------:R-:W3:Y:S04]  /*07e0*/  @P4 LDG.E R231, desc[UR12][R18.64] ;  /* 0x0000000c12e74981 */ /* 0x000ee8000c1e1900 */
[----:B------:R-:W3:Y:S01]  /*07f0*/  @P3 LDG.E R14, desc[UR12][R14.64] ;  /* 0x0000000c0e0e3981 */ /* 0x000ee2000c1e1900 */
[----:B------:R-:W-:-:S03]  /*0800*/  ISETP.NE.AND P4, PT, R200, RZ, PT ;  /* 0x000000ffc800720c */ /* 0x000fc60003f85270 */
        /* <DEDUP_REMOVED lines=8> */
[----:B------:R-:W1:Y:S01]  /*0890*/  @!P2 LDC R224, c[0x0][0x434] ;  /* 0x00010d00ffe0ab82 */ /* 0x000e620000000800 */
[----:B------:R-:W-:Y:S02]  /*08a0*/  ISETP.NE.AND.EX P1, PT, R7, RZ, PT, P1 ;  /* 0x000000ff0700720c */ /* 0x000fe40003f25310 */
[----:B--2---:R-:W-:Y:S01]  /*08b0*/  @!P3 ISETP.NE.U32.AND P0, PT, R4, RZ, PT ;  /* 0x000000ff0400b20c */ /* 0x004fe20003f05070 */
[----:B------:R-:W-:-:S03]  /*08c0*/  USHF.L.U32 UR15, UR11, 0x6, URZ ;  /* 0x000000060b0f7899 */ /* 0x000fc600080006ff */
[----:B------:R-:W-:-:S04]  /*08d0*/  @!P3 ISETP.NE.AND.EX P0, PT, R5, RZ, PT, P0 ;  /* 0x000000ff0500b20c */ /* 0x000fc80003f05300 */
[----:B----4-:R-:W-:Y:S01]  /*08e0*/  @!P3 SEL R8, R8, RZ, P0 ;  /* 0x000000ff0808b207 */ /* 0x010fe20000000000 */
[----:B---3--:R-:W-:Y:S02]  /*08f0*/  @P3 IMAD.IADD R229, R14, 0x1, -R231 ;  /* 0x000000010ee53824 */ /* 0x008fe400078e0ae7 */
[----:B-1----:R-:W-:Y:S06]  /*0900*/  @!P1 BRA `(.L_x_236) ;  /* 0x00000000000c9947 */ /* 0x002fec0003800000 */
[----:B------:R-:W2:Y:S02]  /*0910*/  @P4 LDG.E R5, desc[UR12][R16.64+0x4] ;  /* 0x0000040c10054981 */ /* 0x000ea4000c1e1900 */
[----:B--2--5:R-:W-:-:S06]  /*0920*/  @P4 IADD3 R10, PT, PT, R5, -R232, RZ ;  /* 0x800000e8050a4210 */ /* 0x024fcc0007ffe0ff */
[----:B------:R1:W5:Y:S02]  /*0930*/  @!P4 LDG.E R10, desc[UR12][R16.64] ;  /* 0x0000000c100ac981 */ /* 0x000364000c1e1900 */
.L_x_236:
        /* <DEDUP_REMOVED lines=12> */
[----:B------:R-:W3:Y:S01]  /*0a00*/  @P3 LDC.64 R4, c[0x0][0x3b0] ;  /* 0x0000ec00ff043b82 */ /* 0x000ee20000000a00 */
[----:B--2---:R-:W-:-:S04]  /*0a10*/  @!P3 IMAD.WIDE.U32 R24, R202, R6, RZ ;  /* 0x00000006ca18b225 */ /* 0x004fc800078e00ff */
[----:B------:R-:W-:Y:S01]  /*0a20*/  @!P3 IMAD R23, R202, R7, R25 ;  /* 0x00000007ca17b224 */ /* 0x000fe200078e0219 */
[----:B------:R-:W-:Y:S01]  /*0a30*/  IADD3 R25, PT, PT, R228, -0x40, RZ ;  /* 0xffffffc0e4197810 */ /* 0x000fe20007ffe0ff */
[----:B---3--:R-:W-:-:S03]  /*0a40*/  @P3 IMAD.WIDE.U32 R6, R12, R4, RZ ;  /* 0x000000040c063225 */ /* 0x008fc600078e00ff */
[----:B------:R-:W-:Y:S01]  /*0a50*/  SHF.R.S32.HI R27, RZ, 0x1f, R25 ;  /* 0x0000001fff1b7819 */ /* 0x000fe20000011419 */
[----:B------:R-:W-:Y:S02]  /*0a60*/  @P3 IMAD R23, R12, R5, R7 ;  /* 0x000000050c173224 */ /* 0x000fe400078e0207 */
[----:B------:R-:W-:Y:S01]  /*0a70*/  @P3 IMAD.MOV.U32 R24, RZ, RZ, R6 ;  /* 0x000000ffff183224 */ /* 0x000fe200078e0006 */
[----:B------:R-:W-:Y:S06]  /*0a80*/  @P0 BRA `(.L_x_238) ;  /* 0x0000000000300947 */ /* 0x000fec0003800000 */
[----:B------:R-:W2:Y:S01]  /*0a90*/  LDCU.64 UR4, c[0x0][0x3b8] ;  /* 0x00007700ff0477ac */ /* 0x000ea20008000a00 */
[----:B------:R-:W-:Y:S01]  /*0aa0*/  SHF.R.S32.HI R5, RZ, 0x1f, R231 ;  /* 0x0000001fff057819 */ /* 0x000fe200000114e7 */
[----:B------:R-:W3:Y:S01]  /*0ab0*/  LDCU.64 UR6, c[0x0][0x3a0] ;  /* 0x00007400ff0677ac */ /* 0x000ee20008000a00 */
[----:B--2---:R-:W-:Y:S02]  /*0ac0*/  MOV R6, UR4 ;  /* 0x0000000400067c02 */ /* 0x004fe40008000f00 */
[----:B------:R-:W-:-:S03]  /*0ad0*/  MOV R7, UR5 ;  /* 0x0000000500077c02 */ /* 0x000fc60008000f00 */
[-C--:B------:R-:W-:Y:S02]  /*0ae0*/  IMAD R4, R5, R6.reuse, RZ ;  /* 0x0000000605047224 */ /* 0x080fe400078e02ff */
[----:B------:R-:W-:-:S04]  /*0af0*/  IMAD.WIDE.U32 R8, R231, R6, RZ ;  /* 0x00000006e7087225 */ /* 0x000fc800078e00ff */
[----:B------:R-:W-:-:S05]  /*0b00*/  IMAD R4, R231, R7, R4 ;  /* 0x00000007e7047224 */ /* 0x000fca00078e0204 */
[----:B------:R-:W-:-:S03]  /*0b10*/  IADD3 R9, PT, PT, R9, R4, RZ ;  /* 0x0000000409097210 */ /* 0x000fc60007ffe0ff */
[----:B---3--:R-:W-:-:S04]  /*0b20*/  IMAD.WIDE.U32 R18, R202, UR6, R8 ;  /* 0x00000006ca127c25 */ /* 0x008fc8000f8e0008 */
[----:B-1----:R-:W-:Y:S01]  /*0b30*/  IMAD R17, R202, UR7, R19 ;  /* 0x00000007ca117c24 */ /* 0x002fe2000f8e0213 */
[----:B------:R-:W-:Y:S06]  /*0b40*/  BRA `(.L_x_239) ;  /* 0x0000000000147947 */ /* 0x000fec0003800000 */
.L_x_238:
[----:B------:R-:W1:Y:S01]  /*0b50*/  LDC.64 R6, c[0x0][0x3b8] ;  /* 0x0000ee00ff067b82 */ /* 0x000e620000000a00 */
[----:B------:R-:W-:-:S05]  /*0b60*/  IADD3 R18, PT, PT, R231, R232, RZ ;  /* 0x000000e8e7127210 */ /* 0x000fca0007ffe0ff */
[C---:B-1----:R-:W-:Y:S02]  /*0b70*/  IMAD R17, R18.reuse, R7, RZ ;  /* 0x0000000712117224 */ /* 0x042fe400078e02ff */
[----:B------:R-:W-:-:S05]  /*0b80*/  IMAD.WIDE.U32 R18, R18, R6, RZ ;  /* 0x0000000612127225 */ /* 0x000fca00078e00ff */
[----:B------:R-:W-:Y:S02]  /*0b90*/  IADD3 R17, PT, PT, R19, R17, RZ ;  /* 0x0000001113117210 */ /* 0x000fe40007ffe0ff */
.L_x_239:
        /* <DEDUP_REMOVED lines=11> */
[----:B------:R-:W-:-:S06]  /*0c50*/  IMAD.HI.U32 R8, R11, R8, R10 ;  /* 0x000000080b087227 */ /* 0x000fcc00078e000a */
[----:B------:R-:W-:-:S04]  /*0c60*/  IMAD.HI.U32 R16, R8, R5, RZ ;  /* 0x0000000508107227 */ /* 0x000fc800078e00ff */
[----:B------:R-:W-:-:S04]  /*0c70*/  IMAD.MOV R8, RZ, RZ, -R16 ;  /* 0x000000ffff087224 */ /* 0x000fc800078e0a10 */
[----:B------:R-:W-:Y:S01]  /*0c80*/  IMAD R8, R9, R8, R5 ;  /* 0x0000000809087224 */ /* 0x000fe200078e0205 */
[----:B------:R-:W-:-:S04]  /*0c90*/  LOP3.LUT R5, R201, R4, RZ, 0x3c, !PT ;  /* 0x00000004c9057212 */ /* 0x000fc800078e3cff */
[----:B------:R-:W-:Y:S02]  /*0ca0*/  ISETP.GT.U32.AND P2, PT, R9, R8, PT ;  /* 0x000000080900720c */ /* 0x000fe40003f44070 */
[----:B------:R-:W-:-:S11]  /*0cb0*/  ISETP.GE.AND P1, PT, R5, RZ, PT ;  /* 0x000000ff0500720c */ /* 0x000fd60003f26270 */
[----:B------:R-:W-:Y:S01]  /*0cc0*/  @!P2 IMAD.IADD R8, R8, 0x1, -R9 ;  /* 0x000000010808a824 */ /* 0x000fe200078e0a09 */
[----:B------:R-:W-:Y:S02]  /*0cd0*/  @!P2 IADD3 R16, PT, PT, R16, 0x1, RZ ;  /* 0x000000011010a810 */ /* 0x000fe40007ffe0ff */
[----:B------:R-:W-:Y:S02]  /*0ce0*/  ISETP.NE.AND P2, PT, R4, RZ, PT ;  /* 0x000000ff0400720c */ /* 0x000fe40003f45270 */
[----:B------:R-:W-:-:S13]  /*0cf0*/  ISETP.GE.U32.AND P4, PT, R8, R9, PT ;  /* 0x000000090800720c */ /* 0x000fda0003f86070 */
[----:B------:R-:W-:-:S05]  /*0d00*/  @P4 VIADD R16, R16, 0x1 ;  /* 0x0000000110104836 */ /* 0x000fca0000000000 */
[----:B------:R-:W-:Y:S02]  /*0d10*/  @!P1 IADD3 R16, PT, PT, -R16, RZ, RZ ;  /* 0x000000ff10109210 */ /* 0x000fe40007ffe1ff */
[----:B------:R-:W-:-:S04]  /*0d20*/  @!P2 LOP3.LUT R16, RZ, R4, RZ, 0x33, !PT ;  /* 0x00000004ff10a212 */ /* 0x000fc800078e33ff */
[----:B------:R-:W-:Y:S01]  /*0d30*/  SHF.R.S32.HI R15, RZ, 0x1f, R16 ;  /* 0x0000001fff0f7819 */ /* 0x000fe20000011410 */
[----:B------:R-:W-:Y:S06]  /*0d40*/  @P0 BRA `(.L_x_240) ;  /* 0x0000000000300947 */ /* 0x000fec0003800000 */
[----:B------:R-:W1:Y:S01]  /*0d50*/  LDCU.64 UR4, c[0x0][0x3c0] ;  /* 0x00007800ff0477ac */ /* 0x000e620008000a00 */
[----:B------:R-:W-:Y:S01]  /*0d60*/  SHF.R.S32.HI R5, RZ, 0x1f, R231 ;  /* 0x0000001fff057819 */ /* 0x000fe200000114e7 */
[----:B------:R-:W2:Y:S01]  /*0d70*/  LDCU.64 UR6, c[0x0][0x3a8] ;  /* 0x00007500ff0677ac */ /* 0x000ea20008000a00 */
[----:B-1----:R-:W-:Y:S02]  /*0d80*/  MOV R10, UR4 ;  /* 0x00000004000a7c02 */ /* 0x002fe40008000f00 */
[----:B------:R-:W-:-:S03]  /*0d90*/  MOV R11, UR5 ;  /* 0x00000005000b7c02 */ /* 0x000fc60008000f00 */
[-C--:B------:R-:W-:Y:S02]  /*0da0*/  IMAD R4, R5, R10.reuse, RZ ;  /* 0x0000000a05047224 */ /* 0x080fe400078e02ff */
[----:B------:R-:W-:-:S04]  /*0db0*/  IMAD.WIDE.U32 R8, R231, R10, RZ ;  /* 0x0000000ae7087225 */ /* 0x000fc800078e00ff */
[----:B------:R-:W-:-:S05]  /*0dc0*/  IMAD R4, R231, R11, R4 ;  /* 0x0000000be7047224 */ /* 0x000fca00078e0204 */
[----:B------:R-:W-:-:S03]  /*0dd0*/  IADD3 R9, PT, PT, R9, R4, RZ ;  /* 0x0000000409097210 */ /* 0x000fc60007ffe0ff */
[----:B--2---:R-:W-:-:S04]  /*0de0*/  IMAD.WIDE.U32 R20, R202, UR6, R8 ;  /* 0x00000006ca147c25 */ /* 0x004fc8000f8e0008 */
[----:B------:R-:W-:Y:S01]  /*0df0*/  IMAD R19, R202, UR7, R21 ;  /* 0x00000007ca137c24 */ /* 0x000fe2000f8e0215 */
[----:B------:R-:W-:Y:S06]  /*0e00*/  BRA `(.L_x_241) ;  /* 0x0000000000147947 */ /* 0x000fec0003800000 */
.L_x_240:
[----:B------:R-:W1:Y:S01]  /*0e10*/  LDC.64 R10, c[0x0][0x3c0] ;  /* 0x0000f000ff0a7b82 */ /* 0x000e620000000a00 */
[----:B------:R-:W-:-:S05]  /*0e20*/  IADD3 R4, PT, PT, R231, R232, RZ ;  /* 0x000000e8e7047210 */ /* 0x000fca0007ffe0ff */
[C---:B-1----:R-:W-:Y:S02]  /*0e30*/  IMAD R19, R4.reuse, R11, RZ ;  /* 0x0000000b04137224 */ /* 0x042fe400078e02ff */
[----:B------:R-:W-:-:S05]  /*0e40*/  IMAD.WIDE.U32 R20, R4, R10, RZ ;  /* 0x0000000a04147225 */ /* 0x000fca00078e00ff */
[----:B------:R-:W-:-:S07]  /*0e50*/  IADD3 R19, PT, PT, R21, R19, RZ ;  /* 0x0000001315137210 */ /* 0x000fce0007ffe0ff */
.L_x_241:
        /* <DEDUP_REMOVED lines=15> */
[----:B------:R-:W-:-:S05]  /*0f50*/  IMAD R4, R202, UR5, RZ ;  /* 0x00000005ca047c24 */ /* 0x000fca000f8e02ff */
[----:B------:R-:W-:-:S05]  /*0f60*/  IADD3 R4, PT, PT, R33, R4, RZ ;  /* 0x0000000421047210 */ /* 0x000fca0007ffe0ff */
[----:B------:R-:W-:Y:S02]  /*0f70*/  IMAD R13, R4, UR6, RZ ;  /* 0x00000006040d7c24 */ /* 0x000fe4000f8e02ff */
[----:B------:R-:W-:-:S04]  /*0f80*/  IMAD.WIDE.U32 R4, R32, UR6, RZ ;  /* 0x0000000620047c25 */ /* 0x000fc8000f8e00ff */
[----:B------:R-:W-:Y:S02]  /*0f90*/  IMAD R13, R32, UR4, R13 ;  /* 0x00000004200d7c24 */ /* 0x000fe4000f8e020d */
[----:B------:R-:W-:-:S03]  /*0fa0*/  IMAD.WIDE.U32 R34, R4, R30, RZ ;  /* 0x0000001e04227225 */ /* 0x000fc600078e00ff */
[----:B------:R-:W-:Y:S02]  /*0fb0*/  IADD3 R13, PT, PT, R5, R13, RZ ;  /* 0x0000000d050d7210 */ /* 0x000fe40007ffe0ff */
[----:B------:R-:W-:-:S03]  /*0fc0*/  SHF.R.S32.HI R5, RZ, 0x1f, R30 ;  /* 0x0000001fff057819 */ /* 0x000fc6000001141e */
[----:B------:R-:W-:-:S04]  /*0fd0*/  IMAD R32, R13, R30, RZ ;  /* 0x0000001e0d207224 */ /* 0x000fc800078e02ff */
[----:B------:R-:W-:-:S05]  /*0fe0*/  IMAD R32, R5, R4, R32 ;  /* 0x0000000405207224 */ /* 0x000fca00078e0220 */
[----:B------:R-:W-:Y:S01]  /*0ff0*/  IADD3 R32, PT, PT, R35, R32, RZ ;  /* 0x0000002023207210 */ /* 0x000fe20007ffe0ff */
[----:B------:R-:W-:Y:S06]  /*1000*/  BRA `(.L_x_243) ;  /* 0x00000000000c7947 */ /* 0x000fec0003800000 */
.L_x_242:
[-C--:B------:R-:W-:Y:S02]  /*1010*/  IMAD R32, R9, R12.reuse, RZ ;  /* 0x0000000c09207224 */ /* 0x080fe400078e02ff */
[----:B------:R-:W-:-:S05]  /*1020*/  IMAD.WIDE.U32 R34, R8, R12, RZ ;  /* 0x0000000c08227225 */ /* 0x000fca00078e00ff */
[----:B------:R-:W-:Y:S02]  /*1030*/  IADD3 R32, PT, PT, R35, R32, RZ ;  /* 0x0000002023207210 */ /* 0x000fe40007ffe0ff */
.L_x_243:
        /* <DEDUP_REMOVED lines=20> */
.L_x_244:
[----:B------:R-:W1:Y:S01]  /*1180*/  LDC R22, c[0x0][0x434] ;  /* 0x00010d00ff167b82 */ /* 0x000e620000000800 */
[----:B------:R-:W-:-:S04]  /*1190*/  IMAD R5, R202, UR6, R201 ;  /* 0x00000006ca057c24 */ /* 0x000fc8000f8e02c9 */
[----:B-1----:R-:W-:-:S03]  /*11a0*/  IMAD R22, R5, R22, RZ ;  /* 0x0000001605167224 */ /* 0x002fc600078e02ff */
.L_x_245:
        /* <DEDUP_REMOVED lines=11> */
.L_x_246:
[----:B------:R-:W1:Y:S01]  /*1260*/  LDC R26, c[0x0][0x444] ;  /* 0x00011100ff1a7b82 */ /* 0x000e620000000800 */
[----:B------:R-:W-:-:S04]  /*1270*/  IMAD R5, R202, UR6, R201 ;  /* 0x00000006ca057c24 */ /* 0x000fc8000f8e02c9 */
[----:B-1----:R-:W-:-:S07]  /*1280*/  IMAD R26, R5, R26, RZ ;  /* 0x0000001a051a7224 */ /* 0x002fce00078e02ff */
.L_x_247:
[----:B------:R-:W1:Y:S01]  /*1290*/  S2R R14, SR_TID.X ;  /* 0x00000000000e7919 */ /* 0x000e620000002100 */
[----:B------:R-:W2:Y:S01]  /*12a0*/  LDC.64 R12, c[0x0][0x5f8] ;  /* 0x00017e00ff0c7b82 */ /* 0x000ea20000000a00 */
[----:B------:R-:W-:Y:S01]  /*12b0*/  IMAD R35, R30, UR6, RZ ;  /* 0x000000061e237c24 */ /* 0x000fe2000f8e02ff */
[--C-:B------:R-:W-:Y:S01]  /*12c0*/  IADD3 R34, P2, P1, R36, R34, R31.reuse ;  /* 0x0000002224227210 */ /* 0x100fe2000795e01f */
[----:B------:R-:W3:Y:S01]  /*12d0*/  LDCU.64 UR6, c[0x0][0x3c8] ;  /* 0x00007900ff0677ac */ /* 0x000ee20008000a00 */
[----:B------:R-:W-:Y:S01]  /*12e0*/  ISETP.NE.AND P4, PT, RZ, UR5, PT ;  /* 0x00000005ff007c0c */ /* 0x000fe2000bf85270 */
[----:B------:R-:W-:Y:S01]  /*12f0*/  IMAD.MOV.U32 R215, RZ, RZ, RZ ;  /* 0x000000ffffd77224 */ /* 0x000fe200078e00ff */
[----:B------:R-:W-:Y:S01]  /*1300*/  IADD3 R38, P3, PT, R214, R38, RZ ;  /* 0x00000026d6267210 */ /* 0x000fe20007f7e0ff */
[----:B------:R-:W4:Y:S01]  /*1310*/  LDCU.64 UR4, c[0x0][0x570] ;  /* 0x0000ae00ff0477ac */ /* 0x000f220008000a00 */
[----:B------:R-:W5:Y:S01]  /*1320*/  LDC.64 R8, c[0x0][0x3b0] ;  /* 0x0000ec00ff087b82 */ /* 0x000f620000000a00 */
[----:B------:R-:W-:Y:S01]  /*1330*/  VIADD R218, R224, UR15 ;  /* 0x0000000fe0da7c36 */ /* 0x000fe20008000000 */
[----:B------:R-:W-:Y:S01]  /*1340*/  BSSY.RECONVERGENT B1, `(.L_x_237) ;  /* 0x000055e000017945 */ /* 0x000fe20003800200 */
[----:B------:R-:W-:Y:S01]  /*1350*/  IMAD.X R39, RZ, RZ, R28, P3 ;  /* 0x000000ffff277224 */ /* 0x000fe200018e061c */
[----:B------:R-:W4:Y:S04]  /*1360*/  LDCU.64 UR8, c[0x0][0x380] ;  /* 0x00007000ff0877ac */ /* 0x000f280008000a00 */
[----:B------:R-:W3:Y:S01]  /*1370*/  LDC.64 R4, c[0x0][0x590] ;  /* 0x00016400ff047b82 */ /* 0x000ee20000000a00 */
[----:B--2---:R-:W-:Y:S01]  /*1380*/  IMAD.WIDE.U32 R40, R12, UR10, RZ ;  /* 0x0000000a0c287c25 */ /* 0x004fe2000f8e00ff */
[----:B------:R-:W-:-:S06]  /*1390*/  SHF.R.S32.HI R12, RZ, 0x1f, R31 ;  /* 0x0000001fff0c7819 */ /* 0x000fcc000001141f */
[----:B------:R-:W2:Y:S01]  /*13a0*/  LDC.64 R242, c[0x0][0x420] ;  /* 0x00010800fff27b82 */ /* 0x000ea20000000a00 */
[----:B------:R-:W-:Y:S02]  /*13b0*/  SEL R33, R40, RZ, P4 ;  /* 0x000000ff28217207 */ /* 0x000fe40002000000 */
[----:B-1----:R-:W-:Y:S01]  /*13c0*/  LOP3.LUT R30, R14, 0x1f, RZ, 0xc0, !PT ;  /* 0x0000001f0e1e7812 */ /* 0x002fe200078ec0ff */
[----:B-----5:R-:W-:-:S04]  /*13d0*/  IMAD R28, R27, R8, RZ ;  /* 0x000000081b1c7224 */ /* 0x020fc800078e02ff */
[----:B------:R-:W-:Y:S01]  /*13e0*/  IMAD R31, R204, R35, R30 ;  /* 0x00000023cc1f7224 */ /* 0x000fe200078e021e */
[----:B------:R-:W-:Y:S01]  /*13f0*/  IADD3.X R30, PT, PT, R29, R32, R12, P2, P1 ;  /* 0x000000201d1e7210 */ /* 0x000fe200017e240c */
[----:B------:R-:W-:Y:S01]  /*1400*/  IMAD R32, R13, UR10, R41 ;  /* 0x0000000a0d207c24 */ /* 0x000fe2000f8e0229 */
[----:B------:R-:W1:Y:S01]  /*1410*/  LDC R29, c[0x0][0x508] ;  /* 0x00014200ff1d7b82 */ /* 0x000e620000000800 */
[----:B------:R-:W-:Y:S01]  /*1420*/  IMAD.WIDE.U32 R40, R25, R8, R214 ;  /* 0x0000000819287225 */ /* 0x000fe200078e00d6 */
[----:B------:R-:W-:Y:S02]  /*1430*/  IADD3 R33, P2, P1, R31, R34, R33 ;  /* 0x000000221f217210 */ /* 0x000fe4000795e021 */
[----:B------:R-:W-:Y:S01]  /*1440*/  SHF.R.S32.HI R31, RZ, 0x1f, R31 ;  /* 0x0000001fff1f7819 */ /* 0x000fe2000001141f */
[----:B------:R-:W-:Y:S01]  /*1450*/  IMAD.SHL.U32 R34, R35, 0x40, RZ ;  /* 0x0000004023227824 */ /* 0x000fe200078e00ff */
[----:B------:R-:W-:Y:S01]  /*1460*/  SEL R32, R32, RZ, P4 ;  /* 0x000000ff20207207 */ /* 0x000fe20002000000 */
[----:B---3--:R-:W-:Y:S01]  /*1470*/  IMAD R36, R27, R4, RZ ;  /* 0x000000041b247224 */ /* 0x008fe200078e02ff */
[----:B------:R-:W3:Y:S01]  /*1480*/  LDC.64 R12, c[0x0][0x598] ;  /* 0x00016600ff0c7b82 */ /* 0x000ee20000000a00 */
[C---:B------:R-:W-:Y:S01]  /*1490*/  IMAD R28, R25.reuse, R9, R28 ;  /* 0x00000009191c7224 */ /* 0x040fe200078e021c */
[----:B------:R-:W-:Y:S01]  /*14a0*/  IADD3 R24, P3, PT, R24, R40, RZ ;  /* 0x0000002818187210 */ /* 0x000fe20007f7e0ff */
[----:B------:R-:W-:Y:S01]  /*14b0*/  IMAD R36, R25, R5, R36 ;  /* 0x0000000519247224 */ /* 0x000fe200078e0224 */
[----:B------:R-:W-:Y:S01]  /*14c0*/  IADD3.X R31, PT, PT, R31, R30, R32, P2, P1 ;  /* 0x0000001e1f1f7210 */ /* 0x000fe200017e2420 */
[----:B------:R-:W-:Y:S01]  /*14d0*/  IMAD.WIDE.U32 R38, R25, R4, R38 ;  /* 0x0000000419267225 */ /* 0x000fe200078e0026 */
[----:B------:R-:W-:-:S02]  /*14e0*/  IADD3 R33, P1, PT, R34, R33, RZ ;  /* 0x0000002122217210 */ /* 0x000fc40007f3e0ff */
[----:B------:R-:W-:Y:S01]  /*14f0*/  IADD3.X R25, PT, PT, R23, R41, R28, P3, !PT ;  /* 0x0000002917197210 */ /* 0x000fe20001ffe41c */
[----:B------:R-:W-:Y:S01]  /*1500*/  IMAD.IADD R39, R39, 0x1, R36 ;  /* 0x0000000127277824 */ /* 0x000fe200078e0224 */
[----:B------:R-:W-:Y:S01]  /*1510*/  LEA.HI.X.SX32 R34, R34, R31, 0x1, P1 ;  /* 0x0000001f22227211 */ /* 0x000fe200008f0eff */
[----:B------:R-:W-:Y:S01]  /*1520*/  IMAD R23, R21, 0x40, R26 ;  /* 0x0000004015177824 */ /* 0x000fe200078e021a */
[----:B------:R-:W5:Y:S01]  /*1530*/  LDC.64 R30, c[0x0][0x5e8] ;  /* 0x00017a00ff1e7b82 */ /* 0x000f620000000a00 */
[----:B------:R-:W-:Y:S01]  /*1540*/  IMAD.WIDE.U32 R24, R201, UR6, R24 ;  /* 0x00000006c9187c25 */ /* 0x000fe2000f8e0018 */
[----:B----4-:R-:W-:Y:S02]  /*1550*/  LEA R236, P1, R33, UR4, 0x2 ;  /* 0x0000000421ec7c11 */ /* 0x010fe4000f8210ff */
[----:B-1----:R-:W-:Y:S01]  /*1560*/  IADD3 R29, PT, PT, R218, -R29, -R229 ;  /* 0x8000001dda1d7210 */ /* 0x002fe20007ffe8e5 */
[----:B------:R-:W-:Y:S01]  /*1570*/  IMAD R25, R201, UR7, R25 ;  /* 0x00000007c9197c24 */ /* 0x000fe2000f8e0219 */
[----:B------:R-:W1:Y:S01]  /*1580*/  LDCU.64 UR6, c[0x0][0x550] ;  /* 0x0000aa00ff0677ac */ /* 0x000e620008000a00 */
[----:B------:R-:W-:Y:S01]  /*1590*/  LEA.HI.X R237, R33, UR5, R34, 0x2, P1 ;  /* 0x0000000521ed7c11 */ /* 0x000fe200088f1422 */
[----:B------:R-:W-:Y:S01]  /*15a0*/  IMAD.WIDE.U32 R24, R206, R8, R24 ;  /* 0x00000008ce187225 */ /* 0x000fe200078e0018 */
[----:B------:R-:W-:-:S02]  /*15b0*/  SHF.L.U64.HI R220, R4, 0x5, R5 ;  /* 0x0000000504dc7819 */ /* 0x000fc40000010205 */
[----:B------:R-:W-:Y:S01]  /*15c0*/  SHF.L.U32 R221, R4, 0x5, RZ ;  /* 0x0000000504dd7819 */ /* 0x000fe200000006ff */
[C---:B---3--:R-:W-:Y:S01]  /*15d0*/  IMAD.WIDE.U32 R36, R201.reuse, R12, R38 ;  /* 0x0000000cc9247225 */ /* 0x048fe200078e0026 */
[----:B------:R-:W-:Y:S02]  /*15e0*/  SHF.R.S32.HI R12, RZ, 0x1f, R29 ;  /* 0x0000001fff0c7819 */ /* 0x000fe4000001141d */
[----:B------:R-:W-:Y:S01]  /*15f0*/  LEA R240, P2, R24, UR8, 0x1 ;  /* 0x0000000818f07c11 */ /* 0x000fe2000f8408ff */
[----:B------:R-:W-:Y:S01]  /*1600*/  IMAD R35, R201, R13, R37 ;  /* 0x0000000dc9237224 */ /* 0x000fe200078e0225 */
[----:B------:R-:W-:Y:S01]  /*1610*/  LEA.HI R13, R12, R29, RZ, 0x6 ;  /* 0x0000001d0c0d7211 */ /* 0x000fe200078f30ff */
[----:B------:R-:W-:Y:S01]  /*1620*/  IMAD R12, R206, R9, R25 ;  /* 0x00000009ce0c7224 */ /* 0x000fe200078e0219 */
[----:B------:R-:W-:Y:S02]  /*1630*/  MOV R34, R36 ;  /* 0x0000002400227202 */ /* 0x000fe40000000f00 */
[----:B------:R-:W-:Y:S01]  /*1640*/  SHF.R.S32.HI R219, RZ, 0x6, R13 ;  /* 0x00000006ffdb7819 */ /* 0x000fe2000001140d */
[----:B------:R-:W-:Y:S01]  /*1650*/  IMAD R13, R21, 0x40, R22 ;  /* 0x00000040150d7824 */ /* 0x000fe200078e0216 */
[----:B------:R-:W-:Y:S01]  /*1660*/  LEA.HI.X R241, R24, UR9, R12, 0x1, P2 ;  /* 0x0000000918f17c11 */ /* 0x000fe200090f0c0c */
[----:B------:R-:W-:Y:S01]  /*1670*/  IMAD.WIDE.U32 R26, R206, R4, R34 ;  /* 0x00000004ce1a7225 */ /* 0x000fe200078e0022 */
[----:B------:R-:W-:-:S03]  /*1680*/  VIMNMX R219, PT, PT, RZ, R219, !PT ;  /* 0x000000dbffdb7248 */ /* 0x000fc60007fe0100 */
[----:B-----5:R-:W-:Y:S01]  /*1690*/  IMAD.WIDE R222, R23, 0x4, R30 ;  /* 0x0000000417de7825 */ /* 0x020fe200078e021e */
[----:B------:R-:W-:Y:S02]  /*16a0*/  ISETP.GT.AND P2, PT, R230, R219, PT ;  /* 0x000000dbe600720c */ /* 0x000fe40003f44270 */
[----:B-1----:R-:W-:Y:S01]  /*16b0*/  LEA R238, P1, R26, UR6, 0x1 ;  /* 0x000000061aee7c11 */ /* 0x002fe2000f8208ff */
[----:B------:R-:W-:Y:S02]  /*16c0*/  IMAD R23, R206, R5, R27 ;  /* 0x00000005ce177224 */ /* 0x000fe400078e021b */
[----:B--2---:R-:W-:Y:S01]  /*16d0*/  IMAD.WIDE R242, R13, 0x4, R242 ;  /* 0x000000040df27825 */ /* 0x004fe200078e02f2 */
[----:B------:R-:W-:Y:S02]  /*16e0*/  SHF.L.U64.HI R13, R8, 0x5, R9 ;  /* 0x00000005080d7819 */ /* 0x000fe40000010209 */
[----:B------:R-:W-:Y:S01]  /*16f0*/  LEA.HI.X R239, R26, UR7, R23, 0x1, P1 ;  /* 0x000000071aef7c11 */ /* 0x000fe200088f0c17 */
[----:B------:R-:W-:Y:S01]  /*1700*/  IMAD.SHL.U32 R23, R8, 0x20, RZ ;  /* 0x0000002008177824 */ /* 0x000fe200078e00ff */
[----:B------:R-:W-:-:S05]  /*1710*/  IADD3 R12, P1, PT, R206, 0x20, RZ ;  /* 0x00000020ce0c7810 */ /* 0x000fca0007f3e0ff */
[----:B------:R-:W-:Y:S01]  /*1720*/  IMAD.X R9, RZ, RZ, RZ, P1 ;  /* 0x000000ffff097224 */ /* 0x000fe200008e06ff */
[----:B------:R-:W-:Y:S07]  /*1730*/  @P2 BRA `(.L_x_248) ;  /* 0x0000000400a82947 */ /* 0x000fee0003800000 */
[----:B------:R-:W-:Y:S05]  /*1740*/  @P0 BRA `(.L_x_249) ;  /* 0x0000000000300947 */ /* 0x000fea0003800000 */
        /* <DEDUP_REMOVED lines=11> */
[----:B------:R-:W-:Y:S05]  /*1800*/  BRA `(.L_x_250) ;  /* 0x0000000000147947 */ /* 0x000fea0003800000 */
.L_x_249:
[----:B------:R-:W1:Y:S01]  /*1810*/  LDC.64 R6, c[0x0][0x5c0] ;  /* 0x00017000ff067b82 */ /* 0x000e620000000a00 */
[----:B------:R-:W-:-:S05]  /*1820*/  IADD3 R4, PT, PT, R231, R232, RZ ;  /* 0x000000e8e7047210 */ /* 0x000fca0007ffe0ff */
[C---:B-1----:R-:W-:Y:S02]  /*1830*/  IMAD R8, R4.reuse, R7, RZ ;  /* 0x0000000704087224 */ /* 0x042fe400078e02ff */
[----:B------:R-:W-:-:S05]  /*1840*/  IMAD.WIDE.U32 R10, R4, R6, RZ ;  /* 0x00000006040a7225 */ /* 0x000fca00078e00ff */
[----:B------:R-:W-:Y:S02]  /*1850*/  IADD3 R8, PT, PT, R11, R8, RZ ;  /* 0x000000080b087210 */ /* 0x000fe40007ffe0ff */
.L_x_250:
        /* <DEDUP_REMOVED lines=13> */
.L_x_251:
[----:B------:R-:W1:Y:S01]  /*1930*/  LDC.64 R4, c[0x0][0x5c8] ;  /* 0x00017200ff047b82 */ /* 0x000e620000000a00 */
[----:B------:R-:W-:-:S05]  /*1940*/  IADD3 R231, PT, PT, R231, R232, RZ ;  /* 0x000000e8e7e77210 */ /* 0x000fca0007ffe0ff */
[C---:B-1----:R-:W-:Y:S02]  /*1950*/  IMAD R13, R231.reuse, R5, RZ ;  /* 0x00000005e70d7224 */ /* 0x042fe400078e02ff */
[----:B------:R-:W-:-:S05]  /*1960*/  IMAD.WIDE.U32 R14, R231, R4, RZ ;  /* 0x00000004e70e7225 */ /* 0x000fca00078e00ff */
[----:B------:R-:W-:Y:S02]  /*1970*/  IADD3 R13, PT, PT, R15, R13, RZ ;  /* 0x0000000d0f0d7210 */ /* 0x000fe40007ffe0ff */
.L_x_252:
[----:B------:R-:W1:Y:S01]  /*1980*/  LDCU.64 UR4, c[0x0][0x5d8] ;  /* 0x0000bb00ff0477ac */ /* 0x000e620008000a00 */
[C---:B------:R-:W-:Y:S01]  /*1990*/  IMAD R16, R6.reuse, UR14, RZ ;  /* 0x0000000e06107c24 */ /* 0x040fe2000f8e02ff */
[----:B------:R-:W-:Y:S01]  /*19a0*/  IADD3 R229, PT, PT, R229, -UR15, RZ ;  /* 0x8000000fe5e57c10 */ /* 0x000fe2000fffe0ff */
[----:B------:R-:W-:Y:S01]  /*19b0*/  IMAD.WIDE.U32 R18, R6, UR15, R214 ;  /* 0x0000000f06127c25 */ /* 0x000fe2000f8e00d6 */
[----:B------:R-:W-:Y:S02]  /*19c0*/  BSSY.RECONVERGENT B0, `(.L_x_253) ;  /* 0x0000012000007945 */ /* 0x000fe40003800200 */
[-C--:B------:R-:W-:Y:S01]  /*19d0*/  ISETP.GE.AND P2, PT, R206, R229.reuse, PT ;  /* 0x000000e5ce00720c */ /* 0x080fe20003f46270 */
[----:B------:R-:W-:Y:S01]  /*19e0*/  IMAD R11, R7, UR15, R16 ;  /* 0x0000000f070b7c24 */ /* 0x000fe2000f8e0210 */
[----:B------:R-:W-:Y:S02]  /*19f0*/  IADD3 R10, P0, PT, R10, R18, RZ ;  /* 0x000000120a0a7210 */ /* 0x000fe40007f1e0ff */
[----:B------:R-:W-:-:S02]  /*1a00*/  ISETP.GE.AND P1, PT, R207, R229, PT ;  /* 0x000000e5cf00720c */ /* 0x000fc40003f26270 */
[----:B------:R-:W-:-:S03]  /*1a10*/  IADD3.X R11, PT, PT, R8, R19, R11, P0, !PT ;  /* 0x00000013080b7210 */ /* 0x000fc600007fe40b */
[----:B-1----:R-:W-:-:S04]  /*1a20*/  IMAD.WIDE.U32 R16, R201, UR4, R10 ;  /* 0x00000004c9107c25 */ /* 0x002fc8000f8e000a */
[----:B------:R-:W-:Y:S01]  /*1a30*/  IMAD R11, R201, UR5, R17 ;  /* 0x00000005c90b7c24 */ /* 0x000fe2000f8e0211 */
[----:B------:R-:W-:Y:S06]  /*1a40*/  @P2 BRA `(.L_x_254) ;  /* 0x0000000000242947 */ /* 0x000fec0003800000 */
[----:B------:R-:W1:Y:S01]  /*1a50*/  LDCU.64 UR4, c[0x0][0x560] ;  /* 0x0000ac00ff0477ac */ /* 0x000e620008000a00 */
[----:B------:R-:W-:-:S05]  /*1a60*/  MOV R10, R16 ;  /* 0x00000010000a7202 */ /* 0x000fca0000000f00 */
[----:B------:R-:W-:-:S04]  /*1a70*/  IMAD.WIDE.U32 R18, R206, R6, R10 ;  /* 0x00000006ce127225 */ /* 0x000fc800078e000a */
[----:B------:R-:W-:Y:S01]  /*1a80*/  IMAD R8, R206, R7, R19 ;  /* 0x00000007ce087224 */ /* 0x000fe200078e0213 */
[----:B-1----:R-:W-:-:S04]  /*1a90*/  LEA R20, P0, R18, UR4, 0x1 ;  /* 0x0000000412147c11 */ /* 0x002fc8000f8008ff */
[----:B------:R-:W-:-:S05]  /*1aa0*/  LEA.HI.X R21, R18, UR5, R8, 0x1, P0 ;  /* 0x0000000512157c11 */ /* 0x000fca00080f0c08 */
[----:B------:R1:W-:Y:S04]  /*1ab0*/  STG.E.128 desc[UR12][R20.64], RZ ;  /* 0x000000ff14007986 */ /* 0x0003e8000c101d0c */
[----:B------:R1:W-:Y:S04]  /*1ac0*/  STG.E.128 desc[UR12][R20.64+0x80], RZ ;  /* 0x000080ff14007986 */ /* 0x0003e8000c101d0c */
[----:B------:R1:W-:Y:S02]  /*1ad0*/  STG.E.128 desc[UR12][R20.64+0x100], RZ ;  /* 0x000100ff14007986 */ /* 0x0003e4000c101d0c */
.L_x_254:
[----:B------:R-:W-:Y:S05]  /*1ae0*/  BSYNC.RECONVERGENT B0 ;  /* 0x0000000000007941 */ /* 0x000fea0003800200 */
.L_x_253:
[----:B------:R-:W-:Y:S04]  /*1af0*/  BSSY.RECONVERGENT B0, `(.L_x_255) ;  /* 0x000000d000007945 */ /* 0x000fe80003800200 */
[----:B------:R-:W-:Y:S05]  /*1b00*/  @P1 BRA `(.L_x_256) ;  /* 0x00000000002c1947 */ /* 0x000fea0003800000 */
[----:B------:R-:W2:Y:S01]  /*1b10*/  LDCU.64 UR4, c[0x0][0x560] ;  /* 0x0000ac00ff0477ac */ /* 0x000ea20008000a00 */
[----:B------:R-:W-:Y:S01]  /*1b20*/  MOV R10, R16 ;  /* 0x00000010000a7202 */ /* 0x000fe20000000f00 */
[----:B------:R-:W-:-:S04]  /*1b30*/  IMAD R8, R9, R6, RZ ;  /* 0x0000000609087224 */ /* 0x000fc800078e02ff */
[----:B------:R-:W-:-:S04]  /*1b40*/  IMAD.WIDE.U32 R10, R12, R6, R10 ;  /* 0x000000060c0a7225 */ /* 0x000fc800078e000a */
[----:B------:R-:W-:-:S05]  /*1b50*/  IMAD R8, R12, R7, R8 ;  /* 0x000000070c087224 */ /* 0x000fca00078e0208 */
[----:B------:R-:W-:Y:S02]  /*1b60*/  IADD3 R7, PT, PT, R11, R8, RZ ;  /* 0x000000080b077210 */ /* 0x000fe40007ffe0ff */
[----:B--2---:R-:W-:-:S04]  /*1b70*/  LEA R6, P0, R10, UR4, 0x1 ;  /* 0x000000040a067c11 */ /* 0x004fc8000f8008ff */
[----:B------:R-:W-:-:S05]  /*1b80*/  LEA.HI.X R7, R10, UR5, R7, 0x1, P0 ;  /* 0x000000050a077c11 */ /* 0x000fca00080f0c07 */
[----:B------:R2:W-:Y:S04]  /*1b90*/  STG.E.128 desc[UR12][R6.64], RZ ;  /* 0x000000ff06007986 */ /* 0x0005e8000c101d0c */
[----:B------:R2:W-:Y:S04]  /*1ba0*/  STG.E.128 desc[UR12][R6.64+0x80], RZ ;  /* 0x000080ff06007986 */ /* 0x0005e8000c101d0c */
[----:B------:R2:W-:Y:S02]  /*1bb0*/  STG.E.128 desc[UR12][R6.64+0x100], RZ ;  /* 0x000100ff06007986 */ /* 0x0005e4000c101d0c */
.L_x_256:
[----:B------:R-:W-:Y:S05]  /*1bc0*/  BSYNC.RECONVERGENT B0 ;  /* 0x0000000000007941 */ /* 0x000fea0003800200 */
.L_x_255:
[----:B------:R-:W3:Y:S01]  /*1bd0*/  LDCU.64 UR4, c[0x0][0x5e0] ;  /* 0x0000bc00ff0477ac */ /* 0x000ee20008000a00 */
[C---:B------:R-:W-:Y:S01]  /*1be0*/  IMAD.WIDE.U32 R10, R4.reuse, UR15, R214 ;  /* 0x0000000f040a7c25 */ /* 0x040fe2000f8e00d6 */
[----:B------:R-:W-:Y:S03]  /*1bf0*/  BSSY.RECONVERGENT B0, `(.L_x_257) ;  /* 0x0000011000007945 */ /* 0x000fe60003800200 */
[----:B--2---:R-:W-:Y:S01]  /*1c00*/  IMAD R6, R4, UR14, RZ ;  /* 0x0000000e04067c24 */ /* 0x004fe2000f8e02ff */
[----:B------:R-:W-:-:S03]  /*1c10*/  IADD3 R10, P0, PT, R14, R10, RZ ;  /* 0x0000000a0e0a7210 */ /* 0x000fc60007f1e0ff */
[----:B------:R-:W-:-:S05]  /*1c20*/  IMAD R6, R5, UR15, R6 ;  /* 0x0000000f05067c24 */ /* 0x000fca000f8e0206 */
[----:B------:R-:W-:-:S03]  /*1c30*/  IADD3.X R11, PT, PT, R13, R11, R6, P0, !PT ;  /* 0x0000000b0d0b7210 */ /* 0x000fc600007fe406 */
[----:B---3--:R-:W-:-:S04]  /*1c40*/  IMAD.WIDE.U32 R10, R201, UR4, R10 ;  /* 0x00000004c90a7c25 */ /* 0x008fc8000f8e000a */
[----:B------:R-:W-:Y:S01]  /*1c50*/  IMAD R7, R201, UR5, R11 ;  /* 0x00000005c9077c24 */ /* 0x000fe2000f8e020b */
[----:B------:R-:W-:Y:S06]  /*1c60*/  @P2 BRA `(.L_x_258) ;  /* 0x0000000000242947 */ /* 0x000fec0003800000 */
[----:B------:R-:W2:Y:S01]  /*1c70*/  LDCU.64 UR4, c[0x0][0x568] ;  /* 0x0000ad00ff0477ac */ /* 0x000ea20008000a00 */
[----:B------:R-:W-:-:S05]  /*1c80*/  MOV R6, R10 ;  /* 0x0000000a00067202 */ /* 0x000fca0000000f00 */
[----:B------:R-:W-:-:S04]  /*1c90*/  IMAD.WIDE.U32 R14, R206, R4, R6 ;  /* 0x00000004ce0e7225 */ /* 0x000fc800078e0006 */
[----:B------:R-:W-:Y:S01]  /*1ca0*/  IMAD R6, R206, R5, R15 ;  /* 0x00000005ce067224 */ /* 0x000fe200078e020f */
[----:B--2---:R-:W-:-:S04]  /*1cb0*/  LEA R16, P0, R14, UR4, 0x1 ;  /* 0x000000040e107c11 */ /* 0x004fc8000f8008ff */
[----:B------:R-:W-:-:S05]  /*1cc0*/  LEA.HI.X R17, R14, UR5, R6, 0x1, P0 ;  /* 0x000000050e117c11 */ /* 0x000fca00080f0c06 */
[----:B------:R2:W-:Y:S04]  /*1cd0*/  STG.E.128 desc[UR12][R16.64], RZ ;  /* 0x000000ff10007986 */ /* 0x0005e8000c101d0c */
[----:B------:R2:W-:Y:S04]  /*1ce0*/  STG.E.128 desc[UR12][R16.64+0x80], RZ ;  /* 0x000080ff10007986 */ /* 0x0005e8000c101d0c */
[----:B------:R2:W-:Y:S02]  /*1cf0*/  STG.E.128 desc[UR12][R16.64+0x100], RZ ;  /* 0x000100ff10007986 */ /* 0x0005e4000c101d0c */
.L_x_258:
[----:B------:R-:W-:Y:S05]  /*1d00*/  BSYNC.RECONVERGENT B0 ;  /* 0x0000000000007941 */ /* 0x000fea0003800200 */
.L_x_257:
[----:B------:R-:W-:Y:S05]  /*1d10*/  @P1 BRA `(.L_x_259) ;  /* 0x0000004c00001947 */ /* 0x000fea0003800000 */
[----:B------:R-:W3:Y:S01]  /*1d20*/  LDCU.64 UR4, c[0x0][0x568] ;  /* 0x0000ad00ff0477ac */ /* 0x000ee20008000a00 */
[----:B------:R-:W-:Y:S01]  /*1d30*/  MOV R6, R10 ;  /* 0x0000000a00067202 */ /* 0x000fe20000000f00 */
[----:B------:R-:W-:-:S04]  /*1d40*/  IMAD R9, R9, R4, RZ ;  /* 0x0000000409097224 */ /* 0x000fc800078e02ff */
[----:B------:R-:W-:-:S04]  /*1d50*/  IMAD.WIDE.U32 R6, R12, R4, R6 ;  /* 0x000000040c067225 */ /* 0x000fc800078e0006 */
[----:B------:R-:W-:-:S05]  /*1d60*/  IMAD R9, R12, R5, R9 ;  /* 0x000000050c097224 */ /* 0x000fca00078e0209 */
[----:B------:R-:W-:Y:S02]  /*1d70*/  IADD3 R9, PT, PT, R7, R9, RZ ;  /* 0x0000000907097210 */ /* 0x000fe40007ffe0ff */
[----:B---3--:R-:W-:-:S04]  /*1d80*/  LEA R4, P0, R6, UR4, 0x1 ;  /* 0x0000000406047c11 */ /* 0x008fc8000f8008ff */
[----:B------:R-:W-:-:S05]  /*1d90*/  LEA.HI.X R5, R6, UR5, R9, 0x1, P0 ;  /* 0x0000000506057c11 */ /* 0x000fca00080f0c09 */
[----:B------:R4:W-:Y:S04]  /*1da0*/  STG.E.128 desc[UR12][R4.64], RZ ;  /* 0x000000ff04007986 */ /* 0x0009e8000c101d0c */
[----:B------:R4:W-:Y:S04]  /*1db0*/  STG.E.128 desc[UR12][R4.64+0x80], RZ ;  /* 0x000080ff04007986 */ /* 0x0009e8000c101d0c */
[----:B------:R4:W-:Y:S01]  /*1dc0*/  STG.E.128 desc[UR12][R4.64+0x100], RZ ;  /* 0x000100ff04007986 */ /* 0x0009e2000c101d0c */
[----:B------:R-:W-:Y:S05]  /*1dd0*/  BRA `(.L_x_259) ;  /* 0x0000004800d07947 */ /* 0x000fea0003800000 */
.L_x_248:
[----:B------:R-:W1:Y:S01]  /*1de0*/  LDCU.64 UR4, c[0x0][0x3d8] ;  /* 0x00007b00ff0477ac */ /* 0x000e620008000a00 */
[C---:B------:R-:W-:Y:S01]  /*1df0*/  IMAD R4, R21.reuse, -0x40, R224 ;  /* 0xffffffc015047824 */ /* 0x040fe200078e02e0 */
[----:B------:R-:W-:Y:S01]  /*1e00*/  LOP3.LUT R5, R21, 0x80000001, RZ, 0xc0, !PT ;  /* 0x8000000115057812 */ /* 0x000fe200078ec0ff */
[C---:B------:R-:W-:Y:S01]  /*1e10*/  IMAD R8, R6.reuse, UR14, RZ ;  /* 0x0000000e06087c24 */ /* 0x040fe2000f8e02ff */
[----:B------:R-:W2:Y:S01]  /*1e20*/  LDCU.64 UR6, c[0x0][0x3d0] ;  /* 0x00007a00ff0677ac */ /* 0x000ea20008000a00 */
[--C-:B------:R-:W-:Y:S01]  /*1e30*/  IMAD.WIDE.U32 R24, R6, UR15, R214.reuse ;  /* 0x0000000f06187c25 */ /* 0x100fe2000f8e00d6 */
[----:B------:R-:W-:Y:S01]  /*1e40*/  ISETP.GE.AND P5, PT, R207, R4, PT ;  /* 0x00000004cf00720c */ /* 0x000fe20003fa6270 */
[----:B------:R-:W3:Y:S01]  /*1e50*/  LDC R213, c[0x0][0x44c] ;  /* 0x00011300ffd57b82 */ /* 0x000ee20000000800 */
[----:B------:R-:W-:Y:S01]  /*1e60*/  ISETP.NE.AND P0, PT, R5, 0x1, PT ;  /* 0x000000010500780c */ /* 0x000fe20003f05270 */
[----:B------:R-:W-:Y:S01]  /*1e70*/  IMAD.WIDE.U32 R26, R10, UR15, R214 ;  /* 0x0000000f0a1a7c25 */ /* 0x000fe2000f8e00d6 */
[----:B------:R-:W-:-:S05]  /*1e80*/  IADD3 R24, P2, PT, R18, R24, RZ ;  /* 0x0000001812187210 */ /* 0x000fca0007f5e0ff */
[----:B------:R-:W-:Y:S01]  /*1e90*/  @P4 BAR.SYNC.DEFER_BLOCKING 0x0 ;  /* 0x0000000000004b1d */ /* 0x000fe20000010000 */
[----:B------:R-:W-:Y:S01]  /*1ea0*/  ISETP.GE.AND P6, PT, R206, R4, PT ;  /* 0x00000004ce00720c */ /* 0x000fe20003fc6270 */
[----:B------:R-:W-:Y:S01]  /*1eb0*/  IMAD R22, R10, UR14, RZ ;  /* 0x0000000e0a167c24 */ /* 0x000fe2000f8e02ff */
[----:B------:R-:W-:Y:S01]  /*1ec0*/  IADD3 R20, P1, PT, R20, R26, RZ ;  /* 0x0000001a14147210 */ /* 0x000fe20007f3e0ff */
[----:B------:R-:W-:Y:S01]  /*1ed0*/  IMAD R8, R7, UR15, R8 ;  /* 0x0000000f07087c24 */ /* 0x000fe2000f8e0208 */
[----:B------:R-:W-:Y:S01]  /*1ee0*/  SEL R187, RZ, 0x6000, P0 ;  /* 0x00006000ffbb7807 */ /* 0x000fe20000000000 */
[----:B------:R-:W-:Y:S02]  /*1ef0*/  VIADD R216, R229, -UR15 ;  /* 0x8000000fe5d87c36 */ /* 0x000fe40008000000 */
[----:B------:R-:W-:Y:S01]  /*1f00*/  VIADD R21, R203, 0x8 ;  /* 0x00000008cb157836 */ /* 0x000fe20000000000 */
[----:B------:R-:W-:Y:S01]  /*1f10*/  IADD3.X R25, PT, PT, R17, R25, R8, P2, !PT ;  /* 0x0000001911197210 */ /* 0x000fe200017fe408 */
[----:B------:R-:W-:Y:S01]  /*1f20*/  IMAD R22, R11, UR15, R22 ;  /* 0x0000000f0b167c24 */ /* 0x000fe2000f8e0216 */
[----:B------:R-:W-:Y:S01]  /*1f30*/  ISETP.GE.AND P2, PT, R206, R216, PT ;  /* 0x000000d8ce00720c */ /* 0x000fe20003f46270 */
[----:B-1----:R-:W-:Y:S01]  /*1f40*/  IMAD R5, R15, UR4, RZ ;  /* 0x000000040f057c24 */ /* 0x002fe2000f8e02ff */
[----:B------:R-:W-:Y:S01]  /*1f50*/  ISETP.GE.AND P3, PT, R21, R4, PT ;  /* 0x000000041500720c */ /* 0x000fe20003f66270 */
[----:B--2---:R-:W-:Y:S01]  /*1f60*/  IMAD R17, R15, UR6, RZ ;  /* 0x000000060f117c24 */ /* 0x004fe2000f8e02ff */
[----:B------:R-:W-:Y:S01]  /*1f70*/  IADD3.X R21, PT, PT, R19, R27, R22, P1, !PT ;  /* 0x0000001b13157210 */ /* 0x000fe20000ffe416 */
[C---:B------:R-:W-:Y:S01]  /*1f80*/  IMAD R5, R16.reuse, UR5, R5 ;  /* 0x0000000510057c24 */ /* 0x040fe2000f8e0205 */
[----:B------:R-:W-:Y:S01]  /*1f90*/  @!P5 LEA R18, P4, R221, R238, 0x1 ;  /* 0x000000eedd12d211 */ /* 0x000fe200078808ff */
[C---:B------:R-:W-:Y:S01]  /*1fa0*/  IMAD R8, R16.reuse, UR7, R17 ;  /* 0x0000000710087c24 */ /* 0x040fe2000f8e0211 */
[----:B------:R-:W-:Y:S01]  /*1fb0*/  ISETP.GE.AND P1, PT, R207, R216, PT ;  /* 0x000000d8cf00720c */ /* 0x000fe20003f26270 */
[----:B------:R-:W-:Y:S01]  /*1fc0*/  IMAD.WIDE.U32 R26, R16, UR4, R20 ;  /* 0x00000004101a7c25 */ /* 0x000fe2000f8e0014 */
[----:B------:R-:W-:-:S03]  /*1fd0*/  @!P5 LEA.HI.X R19, R221, R239, R220, 0x1, P4 ;  /* 0x000000efdd13d211 */ /* 0x000fc600020f0cdc */
[----:B------:R-:W-:Y:S01]  /*1fe0*/  IMAD.MOV.U32 R226, RZ, RZ, 0x7f800000 ;  /* 0x7f800000ffe27424 */ /* 0x000fe200078e00ff */
[----:B------:R-:W-:Y:S01]  /*1ff0*/  ISETP.GE.AND P4, PT, R203, R4, PT ;  /* 0x00000004cb00720c */ /* 0x000fe20003f86270 */
[----:B------:R-:W-:Y:S01]  /*2000*/  IMAD.IADD R27, R27, 0x1, R5 ;  /* 0x000000011b1b7824 */ /* 0x000fe200078e0205 */
[----:B------:R-:W-:Y:S01]  /*2010*/  @!PT LDS RZ, [RZ] ;  /* 0x00000000fffff984 */ /* 0x000fe20000000800 */
[----:B------:R-:W-:Y:S01]  /*2020*/  @!PT LDS RZ, [RZ] ;  /* 0x00000000fffff984 */ /* 0x000fe20000000800 */
[----:B------:R-:W-:Y:S01]  /*2030*/  @!PT LDS RZ, [RZ] ;  /* 0x00000000fffff984 */ /* 0x000fe20000000800 */
[----:B------:R-:W-:Y:S01]  /*2040*/  @!P6 LDGSTS.E.BYPASS.LTC128B.128 [R212+0xc000], desc[UR12][R238.64] ;  /* 0x0c000000eed4efae */ /* 0x000fe2000b981a0c */
[----:B------:R-:W1:Y:S01]  /*2050*/  @!P2 LDC.64 R4, c[0x0][0x388] ;  /* 0x0000e200ff04ab82 */ /* 0x000e620000000a00 */
[----:B------:R-:W-:Y:S01]  /*2060*/  IMAD.WIDE.U32 R24, R16, UR6, R24 ;  /* 0x0000000610187c25 */ /* 0x000fe2000f8e0018 */
[----:B------:R-:W-:Y:S01]  /*2070*/  @!P5 LEA R16, P0, R23, R240, 0x1 ;  /* 0x000000f01710d211 */ /* 0x000fe200078008ff */
[----:B------:R-:W-:Y:S01]  /*2080*/  @!P6 LDGSTS.E.BYPASS.LTC128B.128 [R212+0xe000], desc[UR12][R238.64+0x80] ;  /* 0x0e000080eed4efae */ /* 0x000fe2000b981a0c */
[----:B------:R-:W2:Y:S01]  /*2090*/  LDCU UR4, c[0x0][0x590] ;  /* 0x0000b200ff0477ac */ /* 0x000ea20008000800 */
[----:B------:R-:W-:Y:S01]  /*20a0*/  IMAD.IADD R21, R25, 0x1, R8 ;  /* 0x0000000119157824 */ /* 0x000fe200078e0208 */
[----:B------:R-:W-:Y:S01]  /*20b0*/  @!P5 LEA.HI.X R17, R23, R241, R13, 0x1, P0 ;  /* 0x000000f11711d211 */ /* 0x000fe200000f0c0d */
[--C-:B------:R-:W-:Y:S01]  /*20c0*/  @!P2 IMAD.MOV.U32 R20, RZ, RZ, R24.reuse ;  /* 0x000000ffff14a224 */ /* 0x100fe200078e0018 */
[----:B------:R-:W-:Y:S01]  /*20d0*/  @!P6 LDGSTS.E.BYPASS.LTC128B.128 [R212+0x10000], desc[UR12][R238.64+0x100] ;  /* 0x10000100eed4efae */ /* 0x000fe2000b981a0c */
[----:B------:R-:W-:-:S02]  /*20e0*/  @!P1 IMAD.MOV.U32 R28, RZ, RZ, R24 ;  /* 0x000000ffff1c9224 */ /* 0x000fc400078e0018 */
[----:B------:R-:W-:Y:S01]  /*20f0*/  IMAD.MOV.U32 R225, RZ, RZ, 0x7f800000 ;  /* 0x7f800000ffe17424 */ /* 0x000fe200078e00ff */
[----:B------:R4:W-:Y:S01]  /*2100*/  @P6 STS.128 [R212+0xc000], RZ ;  /* 0x00c000ffd4006388 */ /* 0x0009e20000000c00 */
[----:B------:R-:W-:Y:S01]  /*2110*/  @!P1 IMAD.MOV.U32 R24, RZ, RZ, R26 ;  /* 0x000000ffff189224 */ /* 0x000fe200078e001a */
[----:B------:R-:W-:Y:S01]  /*2120*/  SHF.R.U32.HI R217, RZ, 0x2, R14 ;  /* 0x00000002ffd97819 */ /* 0x000fe2000001160e */
[----:B------:R-:W-:Y:S01]  /*2130*/  @!P1 IMAD.MOV.U32 R25, RZ, RZ, R27 ;  /* 0x000000ffff199224 */ /* 0x000fe200078e001b */
[----:B------:R4:W-:Y:S01]  /*2140*/  @P6 STS.128 [R212+0xe000], RZ ;  /* 0x00e000ffd4006388 */ /* 0x0009e20000000c00 */
[----:B------:R-:W-:Y:S01]  /*2150*/  @!P1 IMAD.MOV.U32 R29, RZ, RZ, R21 ;  /* 0x000000ffff1d9224 */ /* 0x000fe200078e0015 */
[----:B------:R-:W-:Y:S01]  /*2160*/  IADD3 R218, PT, PT, R218, 0x40, -R229 ;  /* 0x00000040dada7810 */ /* 0x000fe20007ffe8e5 */
[-C--:B------:R-:W-:Y:S01]  /*2170*/  @!P1 IMAD R15, R9, R6.reuse, RZ ;  /* 0x00000006090f9224 */ /* 0x080fe200078e02ff */
[----:B------:R4:W-:Y:S01]  /*2180*/  @P6 STS.128 [R212+0x10000], RZ ;  /* 0x010000ffd4006388 */ /* 0x0009e20000000c00 */
[----:B------:R-:W-:Y:S01]  /*2190*/  @!P2 IMAD.WIDE.U32 R22, R206, R6, R20 ;  /* 0x00000006ce16a225 */ /* 0x000fe200078e0014 */
[----:B------:R-:W-:-:S02]  /*21a0*/  CS2R R142, SRZ ;  /* 0x00000000008e7805 */ /* 0x000fc4000001ff00 */
[----:B------:R-:W-:Y:S01]  /*21b0*/  CS2R R140, SRZ ;  /* 0x00000000008c7805 */ /* 0x000fe2000001ff00 */
[----:B------:R4:W-:Y:S01]  /*21c0*/  @P5 STS.128 [R212+0xd000], RZ ;  /* 0x00d000ffd4005388 */ /* 0x0009e20000000c00 */
[-C--:B------:R-:W-:Y:S01]  /*21d0*/  @!P1 IMAD R13, R9, R10.reuse, RZ ;  /* 0x0000000a090d9224 */ /* 0x080fe200078e02ff */
[----:B------:R-:W-:Y:S01]  /*21e0*/  CS2R R146, SRZ ;  /* 0x0000000000927805 */ /* 0x000fe2000001ff00 */
[-C--:B------:R-:W-:Y:S01]  /*21f0*/  @!P1 IMAD.WIDE.U32 R24, R12, R10.reuse, R24 ;  /* 0x0000000a0c189225 */ /* 0x080fe200078e0018 */
[----:B------:R-:W3:Y:S01]  /*2200*/  @!P2 LDC.64 R8, c[0x0][0x390] ;  /* 0x0000e400ff08ab82 */ /* 0x000ee20000000a00 */
[----:B------:R4:W-:Y:S01]  /*2210*/  @P5 STS.128 [R212+0xf000], RZ ;  /* 0x00f000ffd4005388 */ /* 0x0009e20000000c00 */
[----:B------:R-:W-:Y:S01]  /*2220*/  CS2R R144, SRZ ;  /* 0x0000000000907805 */ /* 0x000fe2000001ff00 */
[----:B------:R-:W-:Y:S01]  /*2230*/  @!P2 IMAD.WIDE.U32 R26, R206, R10, R26 ;  /* 0x0000000ace1aa225 */ /* 0x000fe200078e001a */
[----:B------:R-:W-:Y:S01]  /*2240*/  CS2R R138, SRZ ;  /* 0x00000000008a7805 */ /* 0x000fe2000001ff00 */
[----:B------:R4:W-:Y:S01]  /*2250*/  @P5 STS.128 [R212+0x11000], RZ ;  /* 0x011000ffd4005388 */ /* 0x0009e20000000c00 */
[----:B------:R-:W-:Y:S01]  /*2260*/  CS2R R136, SRZ ;  /* 0x0000000000887805 */ /* 0x000fe2000001ff00 */
[----:B------:R-:W-:Y:S01]  /*2270*/  @!P1 IMAD.WIDE.U32 R20, R12, R6, R28 ;  /* 0x000000060c149225 */ /* 0x000fe200078e001c */
[----:B-1----:R-:W-:Y:S01]  /*2280*/  @!P2 LEA R28, P0, R22, R4, 0x1 ;  /* 0x00000004161ca211 */ /* 0x002fe200078008ff */
[----:B------:R-:W-:Y:S01]  /*2290*/  @!PT LDS RZ, [RZ] ;  /* 0x00000000fffff984 */ /* 0x000fe20000000800 */
[----:B------:R-:W-:Y:S01]  /*22a0*/  @!PT LDS RZ, [RZ] ;  /* 0x00000000fffff984 */ /* 0x000fe20000000800 */
[----:B------:R-:W-:Y:S01]  /*22b0*/  @!PT LDS RZ, [RZ] ;  /* 0x00000000fffff984 */ /* 0x000fe20000000800 */
[----:B------:R-:W-:Y:S01]  /*22c0*/  @!P5 LDGSTS.E.BYPASS.LTC128B.128 [R212+0xd000], desc[UR12][R18.64] ;  /* 0x0d00000012d4dfae */ /* 0x000fe2000b981a0c */
[----:B------:R-:W-:Y:S01]  /*22d0*/  CS2R R134, SRZ ;  /* 0x0000000000867805 */ /* 0x000fe2000001ff00 */
[-C--:B------:R-:W-:Y:S01]  /*22e0*/  @!P1 IMAD R15, R12, R7.reuse, R15 ;  /* 0x000000070c0f9224 */ /* 0x080fe200078e020f */
[----:B------:R-:W-:Y:S01]  /*22f0*/  CS2R R132, SRZ ;  /* 0x0000000000847805 */ /* 0x000fe2000001ff00 */
[----:B------:R-:W-:Y:S01]  /*2300*/  @!P2 IMAD R10, R206, R7, R23 ;  /* 0x00000007ce0aa224 */ /* 0x000fe200078e0217 */
[----:B------:R-:W-:Y:S01]  /*2310*/  @!P5 LDGSTS.E.BYPASS.LTC128B.128 [R212+0xf000], desc[UR12][R18.64+0x80] ;  /* 0x0f00008012d4dfae */ /* 0x000fe2000b981a0c */
[----:B------:R-:W1:Y:S01]  /*2320*/  @!P1 LDC.64 R6, c[0x0][0x388] ;  /* 0x0000e200ff069b82 */ /* 0x000e620000000a00 */
[----:B------:R-:W-:Y:S01]  /*2330*/  @!P1 IMAD.IADD R15, R21, 0x1, R15 ;  /* 0x00000001150f9824 */ /* 0x000fe200078e020f */
[----:B------:R-:W-:-:S02]  /*2340*/  CS2R R126, SRZ ;  /* 0x00000000007e7805 */ /* 0x000fc4000001ff00 */
[----:B------:R-:W-:Y:S01]  /*2350*/  @!P2 LEA.HI.X R29, R22, R5, R10, 0x1, P0 ;  /* 0x00000005161da211 */ /* 0x000fe200000f0c0a */
[-C--:B------:R-:W-:Y:S01]  /*2360*/  @!P1 IMAD R13, R12, R11.reuse, R13 ;  /* 0x0000000b0c0d9224 */ /* 0x080fe200078e020d */
[----:B------:R-:W-:Y:S01]  /*2370*/  @!P5 LDGSTS.E.BYPASS.LTC128B.128 [R212+0x11000], desc[UR12][R18.64+0x100] ;  /* 0x1100010012d4dfae */ /* 0x000fe2000b981a0c */
[----:B------:R-:W-:Y:S01]  /*2380*/  @!P2 IMAD R11, R206, R11, R27 ;  /* 0x0000000bce0ba224 */ /* 0x000fe200078e021b */
[----:B------:R-:W-:Y:S01]  /*2390*/  CS2R R124, SRZ ;  /* 0x00000000007c7805 */ /* 0x000fe2000001ff00 */
[----:B------:R-:W2:Y:S01]  /*23a0*/  @!P1 LDC.64 R4, c[0x0][0x390] ;  /* 0x0000e400ff049b82 */ /* 0x000ea20000000a00 */
[----:B------:R-:W-:Y:S01]  /*23b0*/  @!P1 IMAD.IADD R13, R25, 0x1, R13 ;  /* 0x00000001190d9824 */ /* 0x000fe200078e020d */
[----:B------:R-:W4:Y:S01]  /*23c0*/  S2R R215, SR_TID.X ;  /* 0x0000000000d77919 */ /* 0x000f220000002100 */
[--C-:B------:R-:W-:Y:S01]  /*23d0*/  IMAD.IADD R227, R212, 0x1, R187.reuse ;  /* 0x00000001d4e37824 */ /* 0x100fe200078e02bb */
[----:B------:R-:W-:Y:S01]  /*23e0*/  CS2R R130, SRZ ;  /* 0x0000000000827805 */ /* 0x000fe2000001ff00 */
[----:B------:R-:W-:Y:S01]  /*23f0*/  IMAD.IADD R188, R199, 0x1, R187 ;  /* 0x00000001c7bc7824 */ /* 0x000fe200078e02bb */
[----:B------:R-:W-:-:S02]  /*2400*/  CS2R R128, SRZ ;  /* 0x0000000000807805 */ /* 0x000fc4000001ff00 */
[----:B------:R-:W-:Y:S01]  /*2410*/  CS2R R122, SRZ ;  /* 0x00000000007a7805 */ /* 0x000fe2000001ff00 */
[----:B------:R-:W-:Y:S01]  /*2420*/  @!P6 LDGSTS.E.BYPASS.LTC128B.128 [R227], desc[UR12][R240.64] ;  /* 0x00000000f0e3efae */ /* 0x000fe2000b981a0c */
[----:B------:R-:W-:Y:S02]  /*2430*/  CS2R R120, SRZ ;  /* 0x0000000000787805 */ /* 0x000fe4000001ff00 */
[----:B------:R-:W-:Y:S02]  /*2440*/  CS2R R118, SRZ ;  /* 0x0000000000767805 */ /* 0x000fe4000001ff00 */
[----:B------:R-:W-:Y:S01]  /*2450*/  CS2R R116, SRZ ;  /* 0x0000000000747805 */ /* 0x000fe2000001ff00 */
[----:B------:R-:W-:Y:S01]  /*2460*/  @!P6 LDGSTS.E.BYPASS.LTC128B.128 [R227+0x2000], desc[UR12][R240.64+0x80] ;  /* 0x02000080f0e3efae */ /* 0x000fe2000b981a0c */
[----:B------:R-:W-:Y:S02]  /*2470*/  CS2R R110, SRZ ;  /* 0x00000000006e7805 */ /* 0x000fe4000001ff00 */
[----:B------:R-:W-:-:S02]  /*2480*/  CS2R R108, SRZ ;  /* 0x00000000006c7805 */ /* 0x000fc4000001ff00 */
[----:B------:R-:W-:Y:S02]  /*2490*/  CS2R R114, SRZ ;  /* 0x0000000000727805 */ /* 0x000fe4000001ff00 */
[C---:B-1----:R-:W-:Y:S01]  /*24a0*/  @!P1 LEA R6, P0, R20.reuse, R6, 0x1 ;  /* 0x0000000614069211 */ /* 0x042fe200078008ff */
[----:B------:R-:W-:Y:S01]  /*24b0*/  @!P6 LDGSTS.E.BYPASS.LTC128B.128 [R227+0x4000], desc[UR12][R240.64+0x100] ;  /* 0x04000100f0e3efae */ /* 0x000fe2000b981a0c */
[----:B------:R-:W-:Y:S02]  /*24c0*/  CS2R R112, SRZ ;  /* 0x0000000000707805 */ /* 0x000fe4000001ff00 */
[----:B------:R-:W-:Y:S02]  /*24d0*/  CS2R R106, SRZ ;  /* 0x00000000006a7805 */ /* 0x000fe4000001ff00 */
[----:B------:R-:W-:Y:S01]  /*24e0*/  @!P1 LEA.HI.X R7, R20, R7, R15, 0x1, P0 ;  /* 0x0000000714079211 */ /* 0x000fe200000f0c0f */
[----:B------:R1:W-:Y:S01]  /*24f0*/  @P6 STS.128 [R227], RZ ;  /* 0x000000ffe3006388 */ /* 0x0003e20000000c00 */
[----:B---3--:R-:W-:-:S02]  /*2500*/  @!P2 LEA R8, P0, R26, R8, 0x1 ;  /* 0x000000081a08a211 */ /* 0x008fc400078008ff */
[----:B------:R-:W-:Y:S02]  /*2510*/  CS2R R104, SRZ ;  /* 0x0000000000687805 */ /* 0x000fe4000001ff00 */
[----:B------:R-:W-:Y:S01]  /*2520*/  CS2R R102, SRZ ;  /* 0x0000000000667805 */ /* 0x000fe2000001ff00 */
[----:B------:R1:W-:Y:S01]  /*2530*/  @P6 STS.128 [R227+0x2000], RZ ;  /* 0x002000ffe3006388 */ /* 0x0003e20000000c00 */
[----:B------:R-:W-:Y:S02]  /*2540*/  @!P2 LEA.HI.X R9, R26, R9, R11, 0x1, P0 ;  /* 0x000000091a09a211 */ /* 0x000fe400000f0c0b */
[----:B------:R-:W-:Y:S02]  /*2550*/  CS2R R100, SRZ ;  /* 0x0000000000647805 */ /* 0x000fe4000001ff00 */
[----:B--2---:R-:W-:Y:S01]  /*2560*/  @!P1 LEA R10, P0, R24, R4, 0x1 ;  /* 0x00000004180a9211 */ /* 0x004fe200078008ff */
[----:B------:R1:W-:Y:S01]  /*2570*/  @P6 STS.128 [R227+0x4000], RZ ;  /* 0x004000ffe3006388 */ /* 0x0003e20000000c00 */
[----:B------:R-:W-:-:S02]  /*2580*/  CS2R R62, SRZ ;  /* 0x00000000003e7805 */ /* 0x000fc4000001ff00 */
[----:B------:R-:W-:Y:S02]  /*2590*/  CS2R R60, SRZ ;  /* 0x00000000003c7805 */ /* 0x000fe4000001ff00 */
[----:B------:R-:W-:Y:S01]  /*25a0*/  @!P1 LEA.HI.X R11, R24, R5, R13, 0x1, P0 ;  /* 0x00000005180b9211 */ /* 0x000fe200000f0c0d */
[----:B------:R-:W-:Y:S01]  /*25b0*/  IMAD.WIDE.U32 R12, R203, 0x4, R242 ;  /* 0x00000004cb0c7825 */ /* 0x000fe200078e00f2 */
[----:B------:R1:W-:Y:S01]  /*25c0*/  @P5 STS.128 [R227+0x1000], RZ ;  /* 0x001000ffe3005388 */ /* 0x0003e20000000c00 */
[----:B------:R-:W-:Y:S02]  /*25d0*/  CS2R R66, SRZ ;  /* 0x0000000000427805 */ /* 0x000fe4000001ff00 */
[----:B------:R-:W-:Y:S02]  /*25e0*/  CS2R R64, SRZ ;  /* 0x0000000000407805 */ /* 0x000fe4000001ff00 */
[----:B------:R-:W-:Y:S01]  /*25f0*/  CS2R R58, SRZ ;  /* 0x00000000003a7805 */ /* 0x000fe2000001ff00 */
[----:B------:R-:W5:Y:S01]  /*2600*/  @!P4 LDG.E R226, desc[UR12][R12.64] ;  /* 0x0000000c0ce2c981 */ /* 0x000f62000c1e1900 */
[----:B------:R-:W-:-:S02]  /*2610*/  CS2R R56, SRZ ;  /* 0x0000000000387805 */ /* 0x000fc4000001ff00 */
[----:B------:R-:W-:Y:S02]  /*2620*/  CS2R R54, SRZ ;  /* 0x0000000000367805 */ /* 0x000fe4000001ff00 */
[----:B------:R-:W-:Y:S01]  /*2630*/  CS2R R52, SRZ ;  /* 0x0000000000347805 */ /* 0x000fe2000001ff00 */
[----:B------:R-:W5:Y:S01]  /*2640*/  @!P3 LDG.E R225, desc[UR12][R12.64+0x20] ;  /* 0x0000200c0ce1b981 */ /* 0x000f62000c1e1900 */
[----:B------:R-:W-:Y:S02]  /*2650*/  CS2R R46, SRZ ;  /* 0x00000000002e7805 */ /* 0x000fe4000001ff00 */
[----:B------:R-:W-:Y:S02]  /*2660*/  CS2R R44, SRZ ;  /* 0x00000000002c7805 */ /* 0x000fe4000001ff00 */
[----:B------:R-:W-:Y:S01]  /*2670*/  CS2R R50, SRZ ;  /* 0x0000000000327805 */ /* 0x000fe2000001ff00 */
[----:B------:R1:W-:Y:S01]  /*2680*/  @P5 STS.128 [R227+0x3000], RZ ;  /* 0x003000ffe3005388 */ /* 0x0003e20000000c00 */
[----:B------:R-:W-:-:S02]  /*2690*/  CS2R R48, SRZ ;  /* 0x0000000000307805 */ /* 0x000fc4000001ff00 */
[----:B------:R-:W-:Y:S02]  /*26a0*/  CS2R R42, SRZ ;  /* 0x00000000002a7805 */ /* 0x000fe4000001ff00 */
[----:B------:R-:W-:Y:S01]  /*26b0*/  CS2R R40, SRZ ;  /* 0x0000000000287805 */ /* 0x000fe2000001ff00 */
[----:B------:R1:W-:Y:S01]  /*26c0*/  @P5 STS.128 [R227+0x5000], RZ ;  /* 0x005000ffe3005388 */ /* 0x0003e20000000c00 */
[----:B------:R-:W-:Y:S02]  /*26d0*/  CS2R R38, SRZ ;  /* 0x0000000000267805 */ /* 0x000fe4000001ff00 */
[----:B------:R-:W-:Y:S02]  /*26e0*/  CS2R R36, SRZ ;  /* 0x0000000000247805 */ /* 0x000fe4000001ff00 */
[----:B------:R-:W-:Y:S01]  /*26f0*/  CS2R R30, SRZ ;  /* 0x00000000001e7805 */ /* 0x000fe2000001ff00 */
[----:B------:R-:W-:Y:S01]  /*2700*/  @!PT LDS RZ, [RZ] ;  /* 0x00000000fffff984 */ /* 0x000fe20000000800 */
[----:B------:R-:W-:Y:S01]  /*2710*/  @!PT LDS RZ, [RZ] ;  /* 0x00000000fffff984 */ /* 0x000fe20000000800 */
[----:B------:R-:W-:Y:S01]  /*2720*/  @!PT LDS RZ, [RZ] ;  /* 0x00000000fffff984 */ /* 0x000fe20000000800 */
[----:B------:R-:W-:Y:S01]  /*2730*/  @!P5 LDGSTS.E.BYPASS.LTC128B.128 [R227+0x1000], desc[UR12][R16.64] ;  /* 0x0100000010e3dfae */ /* 0x000fe2000b981a0c */
[----:B------:R-:W-:-:S02]  /*2740*/  CS2R R34, SRZ ;  /* 0x0000000000227805 */ /* 0x000fc4000001ff00 */
[----:B------:R-:W-:Y:S01]  /*2750*/  CS2R R32, SRZ ;  /* 0x0000000000207805 */ /* 0x000fe2000001ff00 */
[----:B------:R-:W2:Y:S01]  /*2760*/  LDCU UR5, c[0x0][0x3e0] ;  /* 0x00007c00ff0577ac */ /* 0x000ea20008000800 */
[----:B------:R-:W-:Y:S01]  /*2770*/  @!P5 LDGSTS.E.BYPASS.LTC128B.128 [R227+0x3000], desc[UR12][R16.64+0x80] ;  /* 0x0300008010e3dfae */ /* 0x000fe2000b981a0c */
[----:B------:R-:W3:Y:S03]  /*2780*/  LDCU UR7, c[0x0][0x45c] ;  /* 0x00008b80ff0777ac */ /* 0x000ee60008000800 */
[----:B------:R-:W-:Y:S04]  /*2790*/  @!P5 LDGSTS.E.BYPASS.LTC128B.128 [R227+0x5000], desc[UR12][R16.64+0x100] ;  /* 0x0500010010e3dfae */ /* 0x000fe8000b981a0c */
[----:B------:R-:W-:Y:S04]  /*27a0*/  @!P2 LDGSTS.E.BYPASS.LTC128B.128 [R212+0x12000], desc[UR12][R28.64] ;  /* 0x120000001cd4afae */ /* 0x000fe8000b981a0c */
[----:B------:R-:W-:Y:S04]  /*27b0*/  @!P2 LDGSTS.E.BYPASS.LTC128B.128 [R212+0x14000], desc[UR12][R28.64+0x80] ;  /* 0x140000801cd4afae */ /* 0x000fe8000b981a0c */
[----:B------:R4:W-:Y:S04]  /*27c0*/  @!P2 LDGSTS.E.BYPASS.LTC128B.128 [R212+0x16000], desc[UR12][R28.64+0x100] ;  /* 0x160001001cd4afae */ /* 0x0009e8000b981a0c */
[----:B------:R1:W-:Y:S04]  /*27d0*/  @P2 STS.128 [R212+0x12000], RZ ;  /* 0x012000ffd4002388 */ /* 0x0003e80000000c00 */
[----:B------:R1:W-:Y:S04]  /*27e0*/  @P2 STS.128 [R212+0x14000], RZ ;  /* 0x014000ffd4002388 */ /* 0x0003e80000000c00 */
[----:B------:R1:W-:Y:S04]  /*27f0*/  @P2 STS.128 [R212+0x16000], RZ ;  /* 0x016000ffd4002388 */ /* 0x0003e80000000c00 */
[----:B------:R1:W-:Y:S04]  /*2800*/  @P1 STS.128 [R212+0x13000], RZ ;  /* 0x013000ffd4001388 */ /* 0x0003e80000000c00 */
[----:B------:R1:W-:Y:S04]  /*2810*/  @P1 STS.128 [R212+0x15000], RZ ;  /* 0x015000ffd4001388 */ /* 0x0003e80000000c00 */
[----:B------:R1:W-:Y:S04]  /*2820*/  @P1 STS.128 [R212+0x17000], RZ ;  /* 0x017000ffd4001388 */ /* 0x0003e80000000c00 */
[----:B------:R-:W-:Y:S01]  /*2830*/  @!PT LDS RZ, [RZ] ;  /* 0x00000000fffff984 */ /* 0x000fe20000000800 */
[----:B------:R-:W-:Y:S01]  /*2840*/  @!PT LDS RZ, [RZ] ;  /* 0x00000000fffff984 */ /* 0x000fe20000000800 */
[----:B------:R-:W-:Y:S01]  /*2850*/  @!PT LDS RZ, [RZ] ;  /* 0x00000000fffff984 */ /* 0x000fe20000000800 */
[----:B------:R1:W-:Y:S04]  /*2860*/  @!P1 LDGSTS.E.BYPASS.LTC128B.128 [R212+0x13000], desc[UR12][R6.64] ;  /* 0x1300000006d49fae */ /* 0x0003e8000b981a0c */
[----:B------:R1:W-:Y:S04]  /*2870*/  @!P1 LDGSTS.E.BYPASS.LTC128B.128 [R212+0x15000], desc[UR12][R6.64+0x80] ;  /* 0x1500008006d49fae */ /* 0x0003e8000b981a0c */
[----:B------:R1:W-:Y:S04]  /*2880*/  @!P1 LDGSTS.E.BYPASS.LTC128B.128 [R212+0x17000], desc[UR12][R6.64+0x100] ;  /* 0x1700010006d49fae */ /* 0x0003e8000b981a0c */
[----:B------:R1:W-:Y:S04]  /*2890*/  @!P2 LDGSTS.E.BYPASS.LTC128B.128 [R212+0x18000], desc[UR12][R8.64] ;  /* 0x1800000008d4afae */ /* 0x0003e8000b981a0c */
[----:B------:R1:W-:Y:S04]  /*28a0*/  @!P2 LDGSTS.E.BYPASS.LTC128B.128 [R212+0x1a000], desc[UR12][R8.64+0x80] ;  /* 0x1a00008008d4afae */ /* 0x0003e8000b981a0c */
        /* <DEDUP_REMOVED lines=13> */
[----:B------:R-:W0:Y:S01]  /*2980*/  LDGDEPBAR ;  /* 0x00000000000079af */ /* 0x000e220000000000 */
[----:B------:R-:W-:Y:S01]  /*2990*/  IMAD.SHL.U32 R4, R14, 0x2, RZ ;  /* 0x000000020e047824 */ /* 0x000fe200078e00ff */
[----:B------:R-:W-:-:S04]  /*29a0*/  IADD3 R5, PT, PT, R228, R203, R229 ;  /* 0x000000cbe4057210 */ /* 0x000fc80007ffe0e5 */
[----:B------:R-:W-:-:S04]  /*29b0*/  LOP3.LUT R4, R4, 0x6, RZ, 0xc0, !PT ;  /* 0x0000000604047812 */ /* 0x000fc800078ec0ff */
[----:B------:R-:W-:Y:S01]  /*29c0*/  LOP3.LUT R217, R4, 0xe0, R217, 0xf8, !PT ;  /* 0x000000e004d97812 */ /* 0x000fe200078ef8d9 */
[----:B------:R-:W-:Y:S01]  /*29d0*/  IMAD.IADD R224, R5, 0x1, -R224 ;  /* 0x0000000105e07824 */ /* 0x000fe200078e0ae0 */
[----:B----4-:R-:W-:Y:S02]  /*29e0*/  CS2R R28, SRZ ;  /* 0x00000000001c7805 */ /* 0x010fe4000001ff00 */
[----:B------:R-:W-:Y:S02]  /*29f0*/  CS2R R26, SRZ ;  /* 0x00000000001a7805 */ /* 0x000fe4000001ff00 */
[----:B------:R-:W-:Y:S02]  /*2a00*/  CS2R R24, SRZ ;  /* 0x0000000000187805 */ /* 0x000fe4000001ff00 */
[----:B------:R-:W-:Y:S02]  /*2a10*/  CS2R R22, SRZ ;  /* 0x0000000000167805 */ /* 0x000fe4000001ff00 */
[----:B------:R-:W-:-:S02]  /*2a20*/  CS2R R20, SRZ ;  /* 0x0000000000147805 */ /* 0x000fc4000001ff00 */
[----:B------:R-:W-:Y:S01]  /*2a30*/  LOP3.LUT P0, RZ, R215, 0x4, RZ, 0xc0, !PT ;  /* 0x00000004d7ff7812 */ /* 0x000fe2000780c0ff */
[----:B------:R-:W-:Y:S02]  /*2a40*/  VIADD R217, R217, UR15 ;  /* 0x0000000fd9d97c36 */ /* 0x000fe40008000000 */
[----:B------:R-:W-:Y:S01]  /*2a50*/  IMAD.IADD R187, R198, 0x1, R187 ;  /* 0x00000001c6bb7824 */ /* 0x000fe200078e02bb */
[----:B------:R-:W-:Y:S02]  /*2a60*/  UIADD3 UR6, UPT, UPT, UR15, 0x40, URZ ;  /* 0x000000400f067890 */ /* 0x000fe4000fffe0ff */
[----:B-123--:R-:W-:-:S12]  /*2a70*/  USHF.L.U32 UR4, UR4, 0x6, URZ ;  /* 0x0000000604047899 */ /* 0x00efd800080006ff */
.L_x_262:
[----:B------:R-:W0:Y:S01]  /*2a80*/  LDGDEPBAR ;  /* 0x00000000000079af */ /* 0x000e220000000000 */
[--C-:B------:R-:W-:Y:S02]  /*2a90*/  IMAD.IADD R150, R196, 0x1, R188.reuse ;  /* 0x00000001c4967824 */ /* 0x100fe400078e02bc */
[C---:B-----5:R-:W-:Y:S01]  /*2aa0*/  FMUL.FTZ R165, R225.reuse, 1.4426950216293334961 ;  /* 0x3fb8aa3be1a57820 */ /* 0x060fe20000410000 */
[----:B------:R-:W-:Y:S01]  /*2ab0*/  IMAD.IADD R149, R194, 0x1, R188 ;  /* 0x00000001c2957824 */ /* 0x000fe200078e02bc */
[----:B------:R-:W-:Y:S01]  /*2ac0*/  FSETP.NEU.FTZ.AND P1, PT, R225, -INF , PT ;  /* 0xff800000e100780b */ /* 0x000fe20003f3d000 */
[----:B------:R-:W-:Y:S02]  /*2ad0*/  VIADD R228, R228, 0xffffffc0 ;  /* 0xffffffc0e4e47836 */ /* 0x000fe40000000000 */
[C---:B------:R-:W-:Y:S01]  /*2ae0*/  FMUL.FTZ R163, R226.reuse, 1.4426950216293334961 ;  /* 0x3fb8aa3be2a37820 */ /* 0x040fe20000410000 */
[----:B------:R-:W-:Y:S02]  /*2af0*/  FSETP.NEU.FTZ.AND P2, PT, R226, -INF , PT ;  /* 0xff800000e200780b */ /* 0x000fe40003f5d000 */
[----:B------:R-:W-:Y:S02]  /*2b00*/  IADD3 R148, PT, PT, R196, R149, RZ ;  /* 0x00000095c4947210 */ /* 0x000fe40007ffe0ff */
[----:B------:R-:W-:Y:S02]  /*2b10*/  FSEL R165, R165, RZ, P1 ;  /* 0x000000ffa5a57208 */ /* 0x000fe40000800000 */
[----:B------:R-:W-:Y:S02]  /*2b20*/  ISETP.GE.AND P6, PT, R228, R218, PT ;  /* 0x000000dae400720c */ /* 0x000fe40003fc6270 */
[----:B------:R-:W-:Y:S02]  /*2b30*/  FSEL R163, R163, RZ, P2 ;  /* 0x000000ffa3a37208 */ /* 0x000fe40001000000 */
[----:B------:R-:W-:Y:S02]  /*2b40*/  ISETP.GT.AND P6, PT, R229, UR6, P6 ;  /* 0x00000006e5007c0c */ /* 0x000fe4000b7c4270 */
[----:B------:R-:W-:Y:S01]  /*2b50*/  IADD3 R230, PT, PT, R230, -0x1, RZ ;  /* 0xffffffffe6e67810 */ /* 0x000fe20007ffe0ff */
[----:B------:R-:W-:Y:S04]  /*2b60*/  DEPBAR.LE SB0, 0x0 ;  /* 0x000080000000791a */ /* 0x000fe80000000000 */
[----:B------:R-:W-:Y:S06]  /*2b70*/  BAR.SYNC.DEFER_BLOCKING 0x0 ;  /* 0x0000000000007b1d */ /* 0x000fec0000010000 */
[C---:B------:R-:W-:Y:S01]  /*2b80*/  @!P6 VIADD R167, R217.reuse, 0x19 ;  /* 0x00000019d9a7e836 */ /* 0x040fe20000000000 */
[C-C-:B------:R-:W-:Y:S01]  /*2b90*/  @!P6 VIADDMNMX R162, R224.reuse, 0xffffffc1, R229.reuse, PT ;  /* 0xffffffc1e0a2e846 */ /* 0x140fe200038001e5 */
[C---:B------:R-:W-:Y:S01]  /*2ba0*/  @!P6 VIADD R169, R217.reuse, 0x18 ;  /* 0x00000018d9a9e836 */ /* 0x040fe20000000000 */
[----:B------:R-:W-:Y:S01]  /*2bb0*/  @!P6 VIADDMNMX R164, R224, 0xffffffc9, R229, PT ;  /* 0xffffffc9e0a4e846 */ /* 0x000fe200038001e5 */
[C---:B------:R-:W-:Y:S01]  /*2bc0*/  @!P6 VIADD R151, R217.reuse, 0x1 ;  /* 0x00000001d997e836 */ /* 0x040fe20000000000 */
[C---:B------:R-:W-:Y:S02]  /*2bd0*/  @!P6 ISETP.GE.AND P3, PT, R217.reuse, R162, PT ;  /* 0x000000a2d900e20c */ /* 0x040fe40003f66270 */
[----:B------:R-:W-:Y:S02]  /*2be0*/  @!P6 ISETP.GE.AND P2, PT, R217, R164, PT ;  /* 0x000000a4d900e20c */ /* 0x000fe40003f46270 */
[C---:B------:R-:W-:Y:S02]  /*2bf0*/  @!P6 ISETP.GE.AND P5, PT, R151.reuse, R162, PT ;  /* 0x000000a29700e20c */ /* 0x040fe40003fa6270 */
[----:B------:R-:W-:Y:S01]  /*2c00*/  @!P6 ISETP.GE.AND P4, PT, R151, R164, PT ;  /* 0x000000a49700e20c */ /* 0x000fe20003f86270 */
[C---:B------:R-:W-:Y:S01]  /*2c10*/  @!P6 VIADD R151, R217.reuse, 0x9 ;  /* 0x00000009d997e836 */ /* 0x040fe20000000000 */
[C---:B------:R-:W-:Y:S02]  /*2c20*/  @!P6 IADD3 R157, PT, PT, R217.reuse, 0x11, RZ ;  /* 0x00000011d99de810 */ /* 0x040fe40007ffe0ff */
[----:B------:R-:W-:Y:S04]  /*2c30*/  @!P6 IADD3 R153, PT, PT, R217, 0x8, RZ ;  /* 0x00000008d999e810 */ /* 0x000fe80007ffe0ff */
[-C--:B------:R-:W-:Y:S01]  /*2c40*/  @!P6 ISETP.GE.AND P1, PT, R153, R162.reuse, PT ;  /* 0x000000a29900e20c */ /* 0x080fe20003f26270 */
[----:B------:R-:W-:Y:S05]  /*2c50*/  LDSM.16.M88.4 R68, [R188] ;  /* 0x00000000bc44783b */ /* 0x000fea0000000200 */
[----:B------:R-:W1:Y:S05]  /*2c60*/  LDSM.16.M88.4 R72, [R197] ;  /* 0x00000000c548783b */ /* 0x000e6a0000000200 */
[----:B------:R-:W2:Y:S05]  /*2c70*/  LDSM.16.M88.4 R76, [R197+0x800] ;  /* 0x00080000c54c783b */ /* 0x000eaa0000000200 */
[----:B------:R-:W-:Y:S05]  /*2c80*/  LDSM.16.M88.4 R80, [R150] ;  /* 0x000000009650783b */ /* 0x000fea0000000200 */
[----:B------:R-:W3:Y:S05]  /*2c90*/  LDSM.16.M88.4 R84, [R195] ;  /* 0x00000000c354783b */ /* 0x000eea0000000200 */
[----:B------:R-:W4:Y:S05]  /*2ca0*/  LDSM.16.M88.4 R88, [R195+0x800] ;  /* 0x00080000c358783b */ /* 0x000f2a0000000200 */
[----:B------:R-:W-:Y:S05]  /*2cb0*/  LDSM.16.M88.4 R92, [R149] ;  /* 0x00000000955c783b */ /* 0x000fea0000000200 */
[----:B------:R-:W4:Y:S01]  /*2cc0*/  LDSM.16.M88.4 R96, [R193] ;  /* 0x00000000c160783b */ /* 0x000f220000000200 */
[C---:B-1----:R-:W-:Y:S08]  /*2cd0*/  HMMA.16816.F32 R4, R68.reuse, R72, RZ ;  /* 0x000000484404723c */ /* 0x042ff000000018ff */
[C---:B------:R-:W-:Y:S01]  /*2ce0*/  HMMA.16816.F32 R8, R68.reuse, R74, RZ ;  /* 0x0000004a4408723c */ /* 0x040fe200000018ff */
[----:B------:R-:W-:Y:S07]  /*2cf0*/  LDSM.16.M88.4 R72, [R148] ;  /* 0x000000009448783b */ /* 0x000fee0000000200 */
[C---:B--2---:R-:W-:Y:S08]  /*2d00*/  HMMA.16816.F32 R12, R68.reuse, R76, RZ ;  /* 0x0000004c440c723c */ /* 0x044ff000000018ff */
[----:B------:R-:W-:Y:S01]  /*2d10*/  HMMA.16816.F32 R16, R68, R78, RZ ;  /* 0x0000004e4410723c */ /* 0x000fe200000018ff */
[----:B------:R-:W1:Y:S05]  /*2d20*/  LDSM.16.M88.4 R68, [R193+0x800] ;  /* 0x00080000c144783b */ /* 0x000e6a0000000200 */
[----:B------:R-:W2:Y:S02]  /*2d30*/  LDSM.16.M88.4 R76, [R192] ;  /* 0x00000000c04c783b */ /* 0x000ea40000000200 */
[C---:B---3--:R-:W-:Y:S08]  /*2d40*/  HMMA.16816.F32 R4, R80.reuse, R84, R4 ;  /* 0x000000545004723c */ /* 0x048ff00000001804 */
[C---:B------:R-:W-:Y:S01]  /*2d50*/  HMMA.16816.F32 R8, R80.reuse, R86, R8 ;  /* 0x000000565008723c */ /* 0x040fe20000001808 */
[----:B------:R-:W-:Y:S07]  /*2d60*/  LDSM.16.M88.4 R84, [R188+0x2000] ;  /* 0x00200000bc54783b */ /* 0x000fee0000000200 */
[C---:B----4-:R-:W-:Y:S08]  /*2d70*/  HMMA.16816.F32 R12, R80.reuse, R88, R12 ;  /* 0x00000058500c723c */ /* 0x050ff0000000180c */
[----:B------:R-:W-:Y:S01]  /*2d80*/  HMMA.16816.F32 R16, R80, R90, R16 ;  /* 0x0000005a5010723c */ /* 0x000fe20000001810 */
[----:B------:R-:W3:Y:S05]  /*2d90*/  LDSM.16.M88.4 R80, [R192+0x800] ;  /* 0x00080000c050783b */ /* 0x000eea0000000200 */
        /* <DEDUP_REMOVED lines=8> */
[C---:B--2---:R-:W-:Y:S08]  /*2e20*/  HMMA.16816.F32 R4, R72.reuse, R76, R4 ;  /* 0x0000004c4804723c */ /* 0x044ff00000001804 */
[C---:B------:R-:W-:Y:S01]  /*2e30*/  HMMA.16816.F32 R8, R72.reuse, R78, R8 ;  /* 0x0000004e4808723c */ /* 0x040fe20000001808 */
[----:B------:R-:W-:Y:S07]  /*2e40*/  LDSM.16.M88.4 R76, [R149+0x2000] ;  /* 0x00200000954c783b */ /* 0x000fee0000000200 */
[C---:B---3--:R-:W-:Y:S08]  /*2e50*/  HMMA.16816.F32 R12, R72.reuse, R80, R12 ;  /* 0x00000050480c723c */ /* 0x048ff0000000180c */
[----:B------:R-:W-:Y:S01]  /*2e60*/  HMMA.16816.F32 R16, R72, R82, R16 ;  /* 0x000000524810723c */ /* 0x000fe20000001810 */
[----:B------:R-:W2:Y:S05]  /*2e70*/  LDSM.16.M88.4 R72, [R195+0x2800] ;  /* 0x00280000c348783b */ /* 0x000eaa0000000200 */
[----:B------:R-:W3:Y:S02]  /*2e80*/  LDSM.16.M88.4 R80, [R193+0x2000] ;  /* 0x00200000c150783b */ /* 0x000ee40000000200 */
        /* <DEDUP_REMOVED lines=35> */
[C---:B---3--:R-:W-:Y:S08]  /*30c0*/  HMMA.16816.F32 R4, R76.reuse, R80, R4 ;  /* 0x000000504c04723c */ /* 0x048ff00000001804 */
        /* <DEDUP_REMOVED lines=8> */
[C---:B------:R-:W-:Y:S08]  /*3150*/  HMMA.16816.F32 R4, R92.reuse, R96, R4 ;  /* 0x000000605c04723c */ /* 0x040ff00000001804 */
[C---:B------:R-:W-:Y:S08]  /*3160*/  HMMA.16816.F32 R8, R92.reuse, R98, R8 ;  /* 0x000000625c08723c */ /* 0x040ff00000001808 */
[C---:B--2---:R-:W-:Y:S03]  /*3170*/  HMMA.16816.F32 R12, R92.reuse, R72, R12 ;  /* 0x000000485c0c723c */ /* 0x044fe6000000180c */
[----:B------:R-:W-:Y:S02]  /*3180*/  @!P6 FSEL R4, R4, -INF , !P3 ;  /* 0xff8000000404e808 */ /* 0x000fe40005800000 */
[----:B------:R-:W-:Y:S02]  /*3190*/  @!P6 FSEL R5, R5, -INF , !P5 ;  /* 0xff8000000505e808 */ /* 0x000fe40006800000 */
[----:B------:R-:W-:Y:S01]  /*31a0*/  @!P6 ISETP.GE.AND P5, PT, R151, R162, PT ;  /* 0x000000a29700e20c */ /* 0x000fe20003fa6270 */
[----:B------:R-:W-:Y:S03]  /*31b0*/  HMMA.16816.F32 R16, R92, R74, R16 ;  /* 0x0000004a5c10723c */ /* 0x000fe60000001810 */
[-C--:B------:R-:W-:Y:S01]  /*31c0*/  @!P6 ISETP.GE.AND P3, PT, R153, R164.reuse, PT ;  /* 0x000000a49900e20c */ /* 0x080fe20003f66270 */
[----:B------:R-:W-:Y:S01]  /*31d0*/  @!P6 VIADD R153, R217, 0x10 ;  /* 0x00000010d999e836 */ /* 0x000fe20000000000 */
[----:B------:R-:W-:Y:S01]  /*31e0*/  @!P6 FSEL R6, R6, -INF , !P2 ;  /* 0xff8000000606e808 */ /* 0x000fe20005000000 */
[----:B------:R-:W-:Y:S01]  /*31f0*/  FFMA.FTZ R152, R5, UR7, -R163 ;  /* 0x0000000705987c23 */ /* 0x000fe200080108a3 */
[----:B------:R-:W-:Y:S02]  /*3200*/  @!P6 FSEL R9, R9, -INF , !P5 ;  /* 0xff8000000909e808 */ /* 0x000fe40006800000 */
[----:B------:R-:W-:Y:S01]  /*3210*/  @!P6 FSEL R10, R10, -INF , !P3 ;  /* 0xff8000000a0ae808 */ /* 0x000fe20005800000 */
[----:B------:R-:W-:Y:S01]  /*3220*/  FFMA.FTZ R156, R6, UR7, -R165 ;  /* 0x00000007069c7c23 */ /* 0x000fe200080108a5 */
[----:B------:R-:W-:Y:S01]  /*3230*/  @!P6 ISETP.GE.AND P2, PT, R151, R164, PT ;  /* 0x000000a49700e20c */ /* 0x000fe20003f46270 */
[----:B------:R-:W-:Y:S01]  /*3240*/  FFMA.FTZ R160, R9, UR7, -R163 ;  /* 0x0000000709a07c23 */ /* 0x000fe200080108a3 */
[----:B------:R-:W-:Y:S01]  /*3250*/  @!P6 FSEL R7, R7, -INF , !P4 ;  /* 0xff8000000707e808 */ /* 0x000fe20006000000 */
[----:B------:R-:W-:Y:S01]  /*3260*/  FFMA.FTZ R161, R10, UR7, -R165 ;  /* 0x000000070aa17c23 */ /* 0x000fe200080108a5 */
[----:B------:R-:W-:Y:S01]  /*3270*/  @!P6 FSEL R8, R8, -INF , !P1 ;  /* 0xff8000000808e808 */ /* 0x000fe20004800000 */
[----:B------:R-:W-:Y:S01]  /*3280*/  FFMA.FTZ R151, R4, UR7, -R163 ;  /* 0x0000000704977c23 */ /* 0x000fe200080108a3 */
[----:B------:R-:W-:Y:S01]  /*3290*/  @!P6 FSEL R11, R11, -INF , !P2 ;  /* 0xff8000000b0be808 */ /* 0x000fe20005000000 */
[----:B------:R-:W-:Y:S01]  /*32a0*/  FFMA.FTZ R154, R7, UR7, -R165 ;  /* 0x00000007079a7c23 */ /* 0x000fe200080108a5 */
[C---:B------:R-:W-:Y:S01]  /*32b0*/  @!P6 ISETP.GE.AND P4, PT, R153.reuse, R162, PT ;  /* 0x000000a29900e20c */ /* 0x040fe20003f86270 */
[----:B------:R-:W-:Y:S01]  /*32c0*/  FFMA.FTZ R155, R8, UR7, -R163 ;  /* 0x00000007089b7c23 */ /* 0x000fe200080108a3 */
[-C--:B------:R-:W-:Y:S01]  /*32d0*/  @!P6 ISETP.GE.AND P1, PT, R153, R164.reuse, PT ;  /* 0x000000a49900e20c */ /* 0x080fe20003f26270 */
[--C-:B------:R-:W-:Y:S01]  /*32e0*/  FFMA.FTZ R158, R11, UR7, -R165.reuse ;  /* 0x000000070b9e7c23 */ /* 0x100fe200080108a5 */
[C---:B------:R-:W-:Y:S01]  /*32f0*/  @!P6 ISETP.GE.AND P2, PT, R157.reuse, R164, PT ;  /* 0x000000a49d00e20c */ /* 0x040fe20003f46270 */
[----:B------:R-:W-:Y:S01]  /*3300*/  MUFU.EX2 R153, R156 ;  /* 0x0000009c00997308 */ /* 0x000fe20000000800 */
[-C--:B------:R-:W-:Y:S02]  /*3310*/  @!P6 ISETP.GE.AND P3, PT, R157, R162.reuse, PT ;  /* 0x000000a29d00e20c */ /* 0x080fe40003f66270 */
[----:B------:R-:W-:Y:S07]  /*3320*/  @!P6 FSEL R14, R14, -INF , !P1 ;  /* 0xff8000000e0ee808 */ /* 0x000fee0004800000 */
[----:B------:R1:W-:Y:S01]  /*3330*/  MUFU.EX2 R157, R161 ;  /* 0x000000a1009d7308 */ /* 0x0003e20000000800 */
[-C--:B------:R-:W-:Y:S02]  /*3340*/  @!P6 ISETP.GE.AND P1, PT, R169, R162.reuse, PT ;  /* 0x000000a2a900e20c */ /* 0x080fe40003f26270 */
[----:B------:R-:W-:Y:S07]  /*3350*/  @!P6 FSEL R15, R15, -INF , !P2 ;  /* 0xff8000000f0fe808 */ /* 0x000fee0005000000 */
[----:B------:R2:W-:Y:S01]  /*3360*/  MUFU.EX2 R156, R160 ;  /* 0x000000a0009c7308 */ /* 0x0005e20000000800 */
[----:B------:R-:W-:Y:S02]  /*3370*/  @!P6 ISETP.GE.AND P2, PT, R167, R162, PT ;  /* 0x000000a2a700e20c */ /* 0x000fe40003f46270 */
[----:B------:R-:W-:Y:S07]  /*3380*/  @!P6 FSEL R16, R16, -INF , !P1 ;  /* 0xff8000001010e808 */ /* 0x000fee0004800000 */
[----:B------:R-:W-:Y:S01]  /*3390*/  MUFU.EX2 R151, R151 ;  /* 0x0000009700977308 */ /* 0x000fe20000000800 */
[-C--:B------:R-:W-:Y:S01]  /*33a0*/  @!P6 ISETP.GE.AND P1, PT, R169, R164.reuse, PT ;  /* 0x000000a4a900e20c */ /* 0x080fe20003f26270 */
[--C-:B------:R-:W-:Y:S01]  /*33b0*/  FFMA.FTZ R162, R15, UR7, -R165.reuse ;  /* 0x000000070fa27c23 */ /* 0x100fe200080108a5 */
[----:B------:R-:W-:Y:S07]  /*33c0*/  @!P6 FSEL R12, R12, -INF , !P4 ;  /* 0xff8000000c0ce808 */ /* 0x000fee0006000000 */
[----:B------:R-:W3:Y:S01]  /*33d0*/  MUFU.EX2 R152, R152 ;  /* 0x0000009800987308 */ /* 0x000ee20000000800 */
[----:B------:R-:W-:Y:S01]  /*33e0*/  @!P6 FSEL R13, R13, -INF , !P3 ;  /* 0xff8000000d0de808 */ /* 0x000fe20005800000 */
[----:B-1----:R-:W-:Y:S01]  /*33f0*/  FFMA.FTZ R161, R14, UR7, -R165 ;  /* 0x000000070ea17c23 */ /* 0x002fe200080108a5 */
[----:B------:R-:W-:Y:S07]  /*3400*/  @!P6 FSEL R17, R17, -INF , !P2 ;  /* 0xff8000001111e808 */ /* 0x000fee0005000000 */
[----:B------:R-:W1:Y:S01]  /*3410*/  MUFU.EX2 R154, R154 ;  /* 0x0000009a009a7308 */ /* 0x000e620000000800 */
[----:B------:R-:W-:Y:S01]  /*3420*/  @!P6 ISETP.GE.AND P2, PT, R167, R164, PT ;  /* 0x000000a4a700e20c */ /* 0x000fe20003f46270 */
[--C-:B------:R-:W-:Y:S01]  /*3430*/  FFMA.FTZ R159, R12, UR7, -R163.reuse ;  /* 0x000000070c9f7c23 */ /* 0x100fe200080108a3 */
[----:B------:R-:W-:Y:S01]  /*3440*/  @!P6 FSEL R18, R18, -INF , !P1 ;  /* 0xff8000001212e808 */ /* 0x000fe20004800000 */
[--C-:B--2---:R-:W-:Y:S01]  /*3450*/  FFMA.FTZ R160, R13, UR7, -R163.reuse ;  /* 0x000000070da07c23 */ /* 0x104fe200080108a3 */
[----:B------:R-:W-:Y:S05]  /*3460*/  @!P6 FSEL R19, R19, -INF , !P2 ;  /* 0xff8000001313e808 */ /* 0x000fea0005000000 */
[----:B------:R-:W2:Y:S01]  /*3470*/  MUFU.EX2 R155, R155 ;  /* 0x0000009b009b7308 */ /* 0x000ea20000000800 */
[--C-:B------:R-:W-:Y:S01]  /*3480*/  FFMA.FTZ R168, R16, UR7, -R163.reuse ;  /* 0x0000000710a87c23 */ /* 0x100fe200080108a3 */
[----:B------:R-:W-:Y:S01]  /*3490*/  FFMA.FTZ R166, R17, UR7, -R163 ;  /* 0x0000000711a67c23 */ /* 0x000fe200080108a3 */
[--C-:B------:R-:W-:Y:S07]  /*34a0*/  FFMA.FTZ R169, R18, UR7, -R165.reuse ;  /* 0x0000000712a97c23 */ /* 0x100fee00080108a5 */
[----:B------:R-:W4:Y:S01]  /*34b0*/  MUFU.EX2 R158, R158 ;  /* 0x0000009e009e7308 */ /* 0x000f220000000800 */
[----:B------:R-:W-:Y:S01]  /*34c0*/  FFMA.FTZ R165, R19, UR7, -R165 ;  /* 0x0000000713a57c23 */ /* 0x000fe200080108a5 */
[----:B---3--:R-:W-:Y:S08]  /*34d0*/  F2FP.F16.F32.PACK_AB R178, R152, R151 ;  /* 0x0000009798b2723e */ /* 0x008ff000000000ff */
[----:B------:R-:W-:Y:S01]  /*34e0*/  MUFU.EX2 R159, R159 ;  /* 0x0000009f009f7308 */ /* 0x000fe20000000800 */
[----:B-1----:R-:W-:Y:S02]  /*34f0*/  F2FP.F16.F32.PACK_AB R176, R154, R153 ;  /* 0x000000999ab0723e */ /* 0x002fe400000000ff */
[C---:B------:R-:W-:Y:S07]  /*3500*/  IADD3 R164, PT, PT, R211.reuse, 0x10, RZ ;  /* 0x00000010d3a47810 */ /* 0x040fee0007ffe0ff */
[----:B------:R-:W1:Y:S01]  /*3510*/  MUFU.EX2 R160, R160 ;  /* 0x000000a000a07308 */ /* 0x000e620000000800 */
[----:B------:R-:W-:Y:S01]  /*3520*/  @P0 VIADD R164, R211, 0xfffffff0 ;  /* 0xfffffff0d3a40836 */ /* 0x000fe20000000000 */
[----:B--2---:R-:W-:Y:S01]  /*3530*/  F2FP.F16.F32.PACK_AB R179, R156, R155 ;  /* 0x0000009b9cb3723e */ /* 0x004fe200000000ff */
[----:B------:R-:W-:Y:S07]  /*3540*/  STS [R211], R178 ;  /* 0x000000b2d3007388 */ /* 0x000fee0000000800 */
[----:B------:R-:W-:Y:S01]  /*3550*/  MUFU.EX2 R161, R161 ;  /* 0x000000a100a17308 */ /* 0x000fe20000000800 */
[C---:B------:R-:W-:Y:S02]  /*3560*/  LEA R170, P1, R203.reuse, R222, 0x2 ;  /* 0x000000decbaa7211 */ /* 0x040fe400078210ff */
[----:B----4-:R-:W-:Y:S07]  /*3570*/  F2FP.F16.F32.PACK_AB R177, R158, R157 ;  /* 0x0000009d9eb1723e */ /* 0x010fee00000000ff */
[----:B------:R-:W2:Y:S01]  /*3580*/  MUFU.EX2 R162, R162 ;  /* 0x000000a200a27308 */ /* 0x000ea20000000800 */
[----:B------:R-:W-:Y:S01]  /*3590*/  STS [R211+0x400], R176 ;  /* 0x000400b0d3007388 */ /* 0x000fe20000000800 */
[----:B------:R-:W-:Y:S08]  /*35a0*/  LEA.HI.X R171, R203, R223, RZ, 0x2, P1 ;  /* 0x000000dfcbab7211 */ /* 0x000ff000008f14ff */
[----:B------:R-:W-:Y:S01]  /*35b0*/  MUFU.EX2 R163, R168 ;  /* 0x000000a800a37308 */ /* 0x000fe20000000800 */
[----:B------:R-:W-:Y:S01]  /*35c0*/  STS [R164], R179 ;  /* 0x000000b3a4007388 */ /* 0x000fe20000000800 */
[----:B-1----:R-:W-:Y:S08]  /*35d0*/  F2FP.F16.F32.PACK_AB R175, R160, R159 ;  /* 0x0000009fa0af723e */ /* 0x002ff000000000ff */
[----:B------:R1:W-:Y:S01]  /*35e0*/  MUFU.EX2 R168, R165 ;  /* 0x000000a500a87308 */ /* 0x0003e20000000800 */
[----:B------:R-:W-:Y:S01]  /*35f0*/  STS [R164+0x400], R177 ;  /* 0x000400b1a4007388 */ /* 0x000fe20000000800 */
[----:B------:R-:W-:Y:S08]  /*3600*/  ISETP.GT.AND P3, PT, R230, R219, PT ;  /* 0x000000dbe600720c */ /* 0x000ff00003f64270 */
[----:B------:R-:W3:Y:S01]  /*3610*/  MUFU.EX2 R166, R166 ;  /* 0x000000a600a67308 */ /* 0x000ee20000000800 */
[----:B------:R-:W-:Y:S01]  /*3620*/  STS [R234], R175 ;  /* 0x000000afea007388 */ /* 0x000fe20000000800 */
[----:B--2---:R-:W-:Y:S08]  /*3630*/  F2FP.F16.F32.PACK_AB R173, R162, R161 ;  /* 0x000000a1a2ad723e */ /* 0x004ff000000000ff */
[----:B------:R-:W2:Y:S01]  /*3640*/  MUFU.EX2 R169, R169 ;  /* 0x000000a900a97308 */ /* 0x000ea20000000800 */
[----:B------:R-:W4:Y:S05]  /*3650*/  LDG.E R167, desc[UR12][R170.64] ;  /* 0x0000000caaa77981 */ /* 0x000f2a000c1e1900 */
[----:B------:R-:W-:Y:S05]  /*3660*/  STS [R234+0x400], R173 ;  /* 0x000400adea007388 */ /* 0x000fea0000000800 */
[----:B-1----:R4:W4:Y:S01]  /*3670*/  LDG.E R165, desc[UR12][R170.64+0x20] ;  /* 0x0000200caaa57981 */ /* 0x002922000c1e1900 */
[----:B---3--:R-:W-:Y:S02]  /*3680*/  F2FP.F16.F32.PACK_AB R174, R166, R163 ;  /* 0x000000a3a6ae723e */ /* 0x008fe400000000ff */
[----:B--2---:R-:W-:Y:S03]  /*3690*/  F2FP.F16.F32.PACK_AB R172, R168, R169 ;  /* 0x000000a9a8ac723e */ /* 0x004fe600000000ff */
[----:B------:R-:W-:Y:S05]  /*36a0*/  STS [R233], R174 ;  /* 0x000000aee9007388 */ /* 0x000fea0000000800 */
[----:B------:R-:W-:Y:S05]  /*36b0*/  STS [R233+0x400], R172 ;  /* 0x000400ace9007388 */ /* 0x000fea0000000800 */
[----:B------:R-:W-:Y:S05]  /*36c0*/  LDSM.16.M88.4 R68, [R199+0xc000] ;  /* 0x00c00000c744783b */ /* 0x000fea0000000200 */
[----:B------:R-:W1:Y:S05]  /*36d0*/  LDSM.16.M88.4 R72, [R197+0x6000] ;  /* 0x00600000c548783b */ /* 0x000e6a0000000200 */
[----:B------:R-:W2:Y:S05]  /*36e0*/  LDSM.16.M88.4 R76, [R197+0x6800] ;  /* 0x00680000c54c783b */ /* 0x000eaa0000000200 */
[----:B------:R-:W-:Y:S05]  /*36f0*/  LDSM.16.M88.4 R80, [R186+0xc000] ;  /* 0x00c00000ba50783b */ /* 0x000fea0000000200 */
[----:B------:R-:W3:Y:S05]  /*3700*/  LDSM.16.M88.4 R84, [R195+0x6000] ;  /* 0x00600000c354783b */ /* 0x000eea0000000200 */
[----:B------:R-:W3:Y:S05]  /*3710*/  LDSM.16.M88.4 R88, [R195+0x6800] ;  /* 0x00680000c358783b */ /* 0x000eea0000000200 */
[----:B------:R-:W-:Y:S05]  /*3720*/  LDSM.16.M88.4 R92, [R185+0xc000] ;  /* 0x00c00000b95c783b */ /* 0x000fea0000000200 */
[----:B------:R-:W3:Y:S01]  /*3730*/  LDSM.16.M88.4 R96, [R193+0x6000] ;  /* 0x00600000c160783b */ /* 0x000ee20000000200 */
[C---:B-1----:R-:W-:Y:S08]  /*3740*/  HMMA.16816.F32 R4, R68.reuse, R72, RZ ;  /* 0x000000484404723c */ /* 0x042ff000000018ff */
[C---:B------:R-:W-:Y:S01]  /*3750*/  HMMA.16816.F32 R8, R68.reuse, R74, RZ ;  /* 0x0000004a4408723c */ /* 0x040fe200000018ff */
[----:B------:R-:W-:Y:S07]  /*3760*/  LDSM.16.M88.4 R72, [R184+0xc000] ;  /* 0x00c00000b848783b */ /* 0x000fee0000000200 */
[C---:B--2---:R-:W-:Y:S08]  /*3770*/  HMMA.16816.F32 R12, R68.reuse, R76, RZ ;  /* 0x0000004c440c723c */ /* 0x044ff000000018ff */
[----:B------:R-:W-:Y:S01]  /*3780*/  HMMA.16816.F32 R16, R68, R78, RZ ;  /* 0x0000004e4410723c */ /* 0x000fe200000018ff */
[----:B------:R-:W1:Y:S05]  /*3790*/  LDSM.16.M88.4 R68, [R193+0x6800] ;  /* 0x00680000c144783b */ /* 0x000e6a0000000200 */
[----:B------:R-:W2:Y:S02]  /*37a0*/  LDSM.16.M88.4 R76, [R192+0x6000] ;  /* 0x00600000c04c783b */ /* 0x000ea40000000200 */
[C---:B---3--:R-:W-:Y:S08]  /*37b0*/  HMMA.16816.F32 R4, R80.reuse, R84, R4 ;  /* 0x000000545004723c */ /* 0x048ff00000001804 */
[C---:B------:R-:W-:Y:S01]  /*37c0*/  HMMA.16816.F32 R8, R80.reuse, R86, R8 ;  /* 0x000000565008723c */ /* 0x040fe20000001808 */
[----:B------:R-:W-:Y:S07]  /*37d0*/  LDSM.16.M88.4 R84, [R199+0xe000] ;  /* 0x00e00000c754783b */ /* 0x000fee0000000200 */
[C---:B------:R-:W-:Y:S08]  /*37e0*/  HMMA.16816.F32 R12, R80.reuse, R88, R12 ;  /* 0x00000058500c723c */ /* 0x040ff0000000180c */
[----:B------:R-:W-:Y:S01]  /*37f0*/  HMMA.16816.F32 R16, R80, R90, R16 ;  /* 0x0000005a5010723c */ /* 0x000fe20000001810 */
[----:B------:R-:W3:Y:S05]  /*3800*/  LDSM.16.M88.4 R80, [R192+0x6800] ;  /* 0x00680000c050783b */ /* 0x000eea0000000200 */
        /* <DEDUP_REMOVED lines=50> */
[C---:B---3--:R-:W-:Y:S08]  /*3b30*/  HMMA.16816.F32 R4, R76.reuse, R80, R4 ;  /* 0x000000504c04723c */ /* 0x048ff00000001804 */
[C---:B------:R-:W-:Y:S08]  /*3b40*/  HMMA.16816.F32 R8, R76.reuse, R82, R8 ;  /* 0x000000524c08723c */ /* 0x040ff00000001808 */
[C---:B--2---:R-:W-:Y:S08]  /*3b50*/  HMMA.16816.F32 R12, R76.reuse, R72, R12 ;  /* 0x000000484c0c723c */ /* 0x044ff0000000180c */
[----:B------:R-:W-:Y:S01]  /*3b60*/  HMMA.16816.F32 R16, R76, R74, R16 ;  /* 0x0000004a4c10723c */ /* 0x000fe20000001810 */
[----:B------:R-:W2:Y:S07]  /*3b70*/  LDSM.16.M88.4 R72, [R192+0xa800] ;  /* 0x00a80000c048783b */ /* 0x000eae0000000200 */
[C---:B------:R-:W-:Y:S08]  /*3b80*/  HMMA.16816.F32 R4, R84.reuse, R88, R4 ;  /* 0x000000585404723c */ /* 0x040ff00000001804 */
[C---:B------:R-:W-:Y:S08]  /*3b90*/  HMMA.16816.F32 R8, R84.reuse, R90, R8 ;  /* 0x0000005a5408723c */ /* 0x040ff00000001808 */
[C---:B-1----:R-:W-:Y:S08]  /*3ba0*/  HMMA.16816.F32 R12, R84.reuse, R68, R12 ;  /* 0x00000044540c723c */ /* 0x042ff0000000180c */
[----:B------:R-:W-:Y:S08]  /*3bb0*/  HMMA.16816.F32 R16, R84, R70, R16 ;  /* 0x000000465410723c */ /* 0x000ff00000001810 */
[C---:B----4-:R-:W-:Y:S08]  /*3bc0*/  HMMA.16816.F32 R4, R92.reuse, R96, R4 ;  /* 0x000000605c04723c */ /* 0x050ff00000001804 */
[C---:B------:R-:W-:Y:S08]  /*3bd0*/  HMMA.16816.F32 R8, R92.reuse, R98, R8 ;  /* 0x000000625c08723c */ /* 0x040ff00000001808 */
[C---:B--2---:R-:W-:Y:S03]  /*3be0*/  HMMA.16816.F32 R12, R92.reuse, R72, R12 ;  /* 0x000000485c0c723c */ /* 0x044fe6000000180c */
[C---:B------:R-:W-:Y:S01]  /*3bf0*/  FADD.FTZ R170, -R167.reuse, R4 ;  /* 0x00000004a7aa7221 */ /* 0x040fe20000010100 */
[----:B------:R-:W-:Y:S03]  /*3c00*/  FADD.FTZ R171, -R167, R5 ;  /* 0x00000005a7ab7221 */ /* 0x000fe60000010100 */
[----:B------:R-:W-:Y:S01]  /*3c10*/  FMUL.FTZ R170, R151, R170 ;  /* 0x000000aa97aa7220 */ /* 0x000fe20000410000 */
[----:B------:R-:W-:Y:S03]  /*3c20*/  HMMA.16816.F32 R16, R92, R74, R16 ;  /* 0x0000004a5c10723c */ /* 0x000fe60000001810 */
[----:B------:R-:W-:Y:S01]  /*3c30*/  FMUL.FTZ R171, R152, R171 ;  /* 0x000000ab98ab7220 */ /* 0x000fe20000410000 */
[C---:B------:R-:W-:Y:S01]  /*3c40*/  FADD.FTZ R152, -R167.reuse, R8 ;  /* 0x00000008a7987221 */ /* 0x040fe20000010100 */
[----:B------:R-:W-:Y:S03]  /*3c50*/  FADD.FTZ R151, -R167, R9 ;  /* 0x00000009a7977221 */ /* 0x000fe60000010100 */
[----:B------:R-:W-:Y:S01]  /*3c60*/  F2FP.F16.F32.PACK_AB R170, R171, R170 ;  /* 0x000000aaabaa723e */ /* 0x000fe200000000ff */
[----:B------:R-:W-:Y:S01]  /*3c70*/  FMUL.FTZ R152, R155, R152 ;  /* 0x000000989b987220 */ /* 0x000fe20000410000 */
[----:B------:R-:W-:Y:S01]  /*3c80*/  FMUL.FTZ R151, R156, R151 ;  /* 0x000000979c977220 */ /* 0x000fe20000410000 */
[C---:B------:R-:W-:Y:S01]  /*3c90*/  FADD.FTZ R156, -R167.reuse, R12 ;  /* 0x0000000ca79c7221 */ /* 0x040fe20000010100 */
[----:B------:R-:W-:Y:S03]  /*3ca0*/  FADD.FTZ R155, -R167, R13 ;  /* 0x0000000da79b7221 */ /* 0x000fe60000010100 */
[----:B------:R-:W-:Y:S01]  /*3cb0*/  FMUL.FTZ R156, R159, R156 ;  /* 0x0000009c9f9c7220 */ /* 0x000fe20000410000 */
[----:B------:R-:W-:Y:S01]  /*3cc0*/  F2FP.F16.F32.PACK_AB R151, R151, R152 ;  /* 0x000000989797723e */ /* 0x000fe200000000ff */
[C---:B------:R-:W-:Y:S01]  /*3cd0*/  FADD.FTZ R152, -R165.reuse, R6 ;  /* 0x00000006a5987221 */ /* 0x040fe20000010100 */
[----:B------:R-:W-:Y:S01]  /*3ce0*/  FADD.FTZ R159, -R165, R7 ;  /* 0x00000007a59f7221 */ /* 0x000fe20000010100 */
[----:B------:R-:W-:Y:S01]  /*3cf0*/  FMUL.FTZ R155, R160, R155 ;  /* 0x0000009ba09b7220 */ /* 0x000fe20000410000 */
[----:B------:R-:W-:Y:S01]  /*3d00*/  FADD.FTZ R172, -R167, R16 ;  /* 0x00000010a7ac7221 */ /* 0x000fe20000010100 */
[----:B------:R-:W-:Y:S01]  /*3d10*/  FMUL.FTZ R152, R153, R152 ;  /* 0x0000009899987220 */ /* 0x000fe20000410000 */
[----:B------:R-:W-:Y:S01]  /*3d20*/  FMUL.FTZ R159, R154, R159 ;  /* 0x0000009f9a9f7220 */ /* 0x000fe20000410000 */
[C---:B------:R-:W-:Y:S01]  /*3d30*/  FADD.FTZ R154, -R165.reuse, R10 ;  /* 0x0000000aa59a7221 */ /* 0x040fe20000010100 */
[----:B------:R-:W-:Y:S01]  /*3d40*/  FADD.FTZ R153, -R165, R11 ;  /* 0x0000000ba5997221 */ /* 0x000fe20000010100 */
[----:B------:R-:W-:Y:S01]  /*3d50*/  FADD.FTZ R167, -R167, R17 ;  /* 0x00000011a7a77221 */ /* 0x000fe20000010100 */
[----:B------:R-:W-:Y:S01]  /*3d60*/  F2FP.F16.F32.PACK_AB R155, R155, R156 ;  /* 0x0000009c9b9b723e */ /* 0x000fe200000000ff */
[----:B------:R-:W-:Y:S01]  /*3d70*/  FMUL.FTZ R154, R157, R154 ;  /* 0x0000009a9d9a7220 */ /* 0x000fe20000410000 */
[----:B------:R-:W-:Y:S01]  /*3d80*/  FMUL.FTZ R153, R158, R153 ;  /* 0x000000999e997220 */ /* 0x000fe20000410000 */
[----:B------:R-:W-:Y:S01]  /*3d90*/  FMUL.FTZ R172, R163, R172 ;  /* 0x000000aca3ac7220 */ /* 0x000fe20000410000 */
[----:B------:R-:W-:Y:S01]  /*3da0*/  FMUL.FTZ R167, R166, R167 ;  /* 0x000000a7a6a77220 */ /* 0x000fe20000410000 */
[C---:B------:R-:W-:Y:S01]  /*3db0*/  FADD.FTZ R156, -R165.reuse, R14 ;  /* 0x0000000ea59c7221 */ /* 0x040fe20000010100 */
[C---:B------:R-:W-:Y:S01]  /*3dc0*/  FADD.FTZ R157, -R165.reuse, R15 ;  /* 0x0000000fa59d7221 */ /* 0x040fe20000010100 */
[C---:B------:R-:W-:Y:S01]  /*3dd0*/  FADD.FTZ R158, -R165.reuse, R18 ;  /* 0x00000012a59e7221 */ /* 0x040fe20000010100 */
[----:B------:R-:W-:Y:S01]  /*3de0*/  FADD.FTZ R165, -R165, R19 ;  /* 0x00000013a5a57221 */ /* 0x000fe20000010100 */
[----:B------:R-:W-:Y:S01]  /*3df0*/  F2FP.F16.F32.PACK_AB R172, R167, R172 ;  /* 0x000000aca7ac723e */ /* 0x000fe200000000ff */
[----:B------:R-:W-:Y:S01]  /*3e00*/  FMUL.FTZ R156, R161, R156 ;  /* 0x0000009ca19c7220 */ /* 0x000fe20000410000 */
[----:B------:R-:W-:Y:S01]  /*3e10*/  F2FP.F16.F32.PACK_AB R152, R159, R152 ;  /* 0x000000989f98723e */ /* 0x000fe200000000ff */
[----:B------:R-:W-:Y:S01]  /*3e20*/  FMUL.FTZ R157, R162, R157 ;  /* 0x0000009da29d7220 */ /* 0x000fe20000410000 */
[----:B------:R-:W-:Y:S01]  /*3e30*/  FMUL.FTZ R158, R169, R158 ;  /* 0x0000009ea99e7220 */ /* 0x000fe20000410000 */
[----:B------:R-:W-:Y:S01]  /*3e40*/  FMUL.FTZ R165, R168, R165 ;  /* 0x000000a5a8a57220 */ /* 0x000fe20000410000 */
[----:B------:R-:W-:Y:S06]  /*3e50*/  @!P3 BRA `(.L_x_260) ;  /* 0x000000000068b947 */ /* 0x000fec0003800000 */
[----:B------:R-:W1:Y:S01]  /*3e60*/  LDC R5, c[0x0][0x3b0] ;  /* 0x0000ec00ff057b82 */ /* 0x000e620000000800 */
[----:B------:R-:W-:Y:S02]  /*3e70*/  IADD3 R8, P1, PT, RZ, -UR16, RZ ;  /* 0x80000010ff087c10 */ /* 0x000fe4000ff3e0ff */
[----:B------:R-:W-:Y:S04]  /*3e80*/  LOP3.LUT R6, R230, 0x1, RZ, 0xc0, !PT ;  /* 0x00000001e6067812 */ /* 0x000fe800078ec0ff */
[----:B------:R-:W-:Y:S01]  /*3e90*/  ISETP.NE.U32.AND P2, PT, R6, 0x1, PT ;  /* 0x000000010600780c */ /* 0x000fe20003f45070 */
[----:B------:R-:W2:Y:S01]  /*3ea0*/  LDC R4, c[0x0][0x3b4] ;  /* 0x0000ed00ff047b82 */ /* 0x000ea20000000800 */
[----:B------:R-:W-:Y:S05]  /*3eb0*/  IMAD.MOV.U32 R6, RZ, RZ, -0x6000 ;  /* 0xffffa000ff067424 */ /* 0x000fea00078e00ff */
[----:B------:R-:W-:Y:S05]  /*3ec0*/  SEL R6, R6, 0x6000, !P2 ;  /* 0x0000600006067807 */ /* 0x000fea0005000000 */
[--C-:B------:R-:W-:Y:S02]  /*3ed0*/  IMAD.IADD R227, R227, 0x1, R6.reuse ;  /* 0x00000001e3e37824 */ /* 0x100fe400078e0206 */
[----:B------:R-:W-:Y:S02]  /*3ee0*/  IMAD.IADD R188, R188, 0x1, R6 ;  /* 0x00000001bcbc7824 */ /* 0x000fe400078e0206 */
[----:B-1----:R-:W-:Y:S04]  /*3ef0*/  IMAD.SHL.U32 R7, R5, 0x40, RZ ;  /* 0x0000004005077824 */ /* 0x002fe800078e00ff */
[----:B------:R-:W-:Y:S05]  /*3f00*/  IMAD.X R7, RZ, RZ, ~R7, P1 ;  /* 0x000000ffff077224 */ /* 0x000fea00008e0e07 */
[----:B------:R-:W-:Y:S04]  /*3f10*/  SHF.R.S64 R9, R8, 0x1f, R7 ;  /* 0x0000001f08097819 */ /* 0x000fe80000001007 */
[----:B------:R-:W-:Y:S04]  /*3f20*/  IADD3 R240, P1, PT, R240, R9, RZ ;  /* 0x00000009f0f07210 */ /* 0x000fe80007f3e0ff */
[----:B------:R-:W-:Y:S02]  /*3f30*/  LEA.HI.X.SX32 R241, R7, R241, 0x1, P1 ;  /* 0x000000f107f17211 */ /* 0x000fe400008f0eff */
[C---:B------:R-:W-:Y:S03]  /*3f40*/  LEA R8, P1, R5.reuse, R240, 0x6 ;  /* 0x000000f005087211 */ /* 0x040fe600078230ff */
[----:B------:R-:W-:Y:S01]  /*3f50*/  @!PT LDS RZ, [RZ] ;  /* 0x00000000fffff984 */ /* 0x000fe20000000800 */
[----:B------:R-:W-:Y:S01]  /*3f60*/  @!PT LDS RZ, [RZ] ;  /* 0x00000000fffff984 */ /* 0x000fe20000000800 */
[----:B------:R-:W-:Y:S01]  /*3f70*/  @!PT LDS RZ, [RZ] ;  /* 0x00000000fffff984 */ /* 0x000fe20000000800 */
[----:B------:R1:W-:Y:S01]  /*3f80*/  LDGSTS.E.BYPASS.LTC128B.128 [R227], desc[UR12][R240.64] ;  /* 0x00000000f0e37fae */ /* 0x0003e2000b981a0c */
[----:B--2---:R-:W-:Y:S03]  /*3f90*/  LEA.HI.X R9, R5, R241, R4, 0x6, P1 ;  /* 0x000000f105097211 */ /* 0x004fe600008f3404 */
[----:B------:R1:W-:Y:S04]  /*3fa0*/  LDGSTS.E.BYPASS.LTC128B.128 [R227+0x2000], desc[UR12][R240.64+0x80] ;  /* 0x02000080f0e37fae */ /* 0x0003e8000b981a0c */
[----:B------:R1:W-:Y:S04]  /*3fb0*/  LDGSTS.E.BYPASS.LTC128B.128 [R227+0x4000], desc[UR12][R240.64+0x100] ;  /* 0x04000100f0e37fae */ /* 0x0003e8000b981a0c */
[----:B------:R1:W-:Y:S04]  /*3fc0*/  LDGSTS.E.BYPASS.LTC128B.128 [R227+0x1000], desc[UR12][R8.64] ;  /* 0x0100000008e37fae */ /* 0x0003e8000b981a0c */
[----:B------:R1:W-:Y:S04]  /*3fd0*/  LDGSTS.E.BYPASS.LTC128B.128 [R227+0x3000], desc[UR12][R8.64+0x80] ;  /* 0x0300008008e37fae */ /* 0x0003e8000b981a0c */
[----:B------:R1:W-:Y:S04]  /*3fe0*/  LDGSTS.E.BYPASS.LTC128B.128 [R227+0x5000], desc[UR12][R8.64+0x100] ;  /* 0x0500010008e37fae */ /* 0x0003e8000b981a0c */
[----:B------:R-:W0:Y:S02]  /*3ff0*/  LDGDEPBAR ;  /* 0x00000000000079af */ /* 0x000e240000000000 */
.L_x_260:
        /* <DEDUP_REMOVED lines=14> */
[----:B-1----:R-:W1:Y:S05]  /*40e0*/  LDSM.16.MT88.4 R8, [R198+0xc000] ;  /* 0x00c00000c608783b */ /* 0x002e6a0000004200 */
        /* <DEDUP_REMOVED lines=12> */
[-C--:B------:R-:W-:Y:S08]  /*41b0*/  HMMA.16816.F32 R28, R12, R10.reuse, R28 ;  /* 0x0000000a0c1c723c */ /* 0x080ff0000000181c */
[C---:B------:R-:W-:Y:S01]  /*41c0*/  HMMA.16816.F32 R32, R4.reuse, R10, R32 ;  /* 0x0000000a0420723c */ /* 0x040fe20000001820 */
[----:B------:R-:W1:Y:S07]  /*41d0*/  LDSM.16.MT88.4 R8, [R198+0x10800] ;  /* 0x01080000c608783b */ /* 0x000e6e0000004200 */
[-C--:B---3--:R-:W-:Y:S08]  /*41e0*/  HMMA.16816.F32 R36, R4, R16.reuse, R36 ;  /* 0x000000100424723c */ /* 0x088ff00000001824 */
[C---:B------:R-:W-:Y:S08]  /*41f0*/  HMMA.16816.F32 R40, R12.reuse, R16, R40 ;  /* 0x000000100c28723c */ /* 0x040ff00000001828 */
[-C--:B------:R-:W-:Y:S08]  /*4200*/  HMMA.16816.F32 R44, R12, R18.reuse, R44 ;  /* 0x000000120c2c723c */ /* 0x080ff0000000182c */
[C---:B------:R-:W-:Y:S01]  /*4210*/  HMMA.16816.F32 R48, R4.reuse, R18, R48 ;  /* 0x000000120430723c */ /* 0x040fe20000001830 */
[----:B------:R-:W-:Y:S07]  /*4220*/  LDSM.16.MT88.4 R16, [R190+0x1000] ;  /* 0x00100000be10783b */ /* 0x000fee0000004200 */
[-C--:B----4-:R-:W-:Y:S08]  /*4230*/  HMMA.16816.F32 R52, R4, R68.reuse, R52 ;  /* 0x000000440434723c */ /* 0x090ff00000001834 */
[C---:B------:R-:W-:Y:S08]  /*4240*/  HMMA.16816.F32 R56, R12.reuse, R68, R56 ;  /* 0x000000440c38723c */ /* 0x040ff00000001838 */
[-C--:B------:R-:W-:Y:S01]  /*4250*/  HMMA.16816.F32 R60, R12, R70.reuse, R60 ;  /* 0x000000460c3c723c */ /* 0x080fe2000000183c */
[----:B------:R-:W-:Y:S07]  /*4260*/  LDSM.16.MT88.4 R12, [R198+0xd000] ;  /* 0x00d00000c60c783b */ /* 0x000fee0000004200 */
[----:B------:R-:W-:Y:S01]  /*4270*/  HMMA.16816.F32 R64, R4, R70, R64 ;  /* 0x000000460440723c */ /* 0x000fe20000001840 */
[----:B------:R-:W2:Y:S05]  /*4280*/  LDSM.16.MT88.4 R4, [R191+0x1000] ;  /* 0x00100000bf04783b */ /* 0x000eaa0000004200 */
        /* <DEDUP_REMOVED lines=11> */
[-C--:B-1----:R-:W-:Y:S08]  /*4340*/  HMMA.16816.F32 R52, R72, R8.reuse, R52 ;  /* 0x000000084834723c */ /* 0x082ff00000001834 */
[C---:B------:R-:W-:Y:S08]  /*4350*/  HMMA.16816.F32 R56, R80.reuse, R8, R56 ;  /* 0x000000085038723c */ /* 0x040ff00000001838 */
[-C--:B------:R-:W-:Y:S01]  /*4360*/  HMMA.16816.F32 R60, R80, R10.reuse, R60 ;  /* 0x0000000a503c723c */ /* 0x080fe2000000183c */
[----:B------:R-:W1:Y:S01]  /*4370*/  LDSM.16.MT88.4 R80, [R198+0x11800] ;  /* 0x01180000c650783b */ /* 0x000e620000004200 */
[----:B------:R-:W-:Y:S06]  /*4380*/  BAR.SYNC.DEFER_BLOCKING 0x0 ;  /* 0x0000000000007b1d */ /* 0x000fec0000010000 */
        /* <DEDUP_REMOVED lines=24> */
[-C--:B-1----:R-:W-:Y:S08]  /*4510*/  HMMA.16816.F32 R52, R84, R80.reuse, R52 ;  /* 0x000000505434723c */ /* 0x082ff00000001834 */
[C---:B------:R-:W-:Y:S08]  /*4520*/  HMMA.16816.F32 R56, R92.reuse, R80, R56 ;  /* 0x000000505c38723c */ /* 0x040ff00000001838 */
[-C--:B------:R-:W-:Y:S08]  /*4530*/  HMMA.16816.F32 R60, R92, R82.reuse, R60 ;  /* 0x000000525c3c723c */ /* 0x080ff0000000183c */
[----:B------:R-:W-:Y:S01]  /*4540*/  HMMA.16816.F32 R64, R84, R82, R64 ;  /* 0x000000525440723c */ /* 0x000fe20000001840 */
[----:B------:R-:W-:Y:S08]  /*4550*/  @!UPT UIADD3 URZ, UPT, UPT, URZ, URZ, URZ ;  /* 0x000000fffffff290 */ /* 0x000ff0000fffe0ff */
[----:B------:R-:W-:Y:S11]  /*4560*/  @!P3 BRA `(.L_x_261) ;  /* 0x000000000044b947 */ /* 0x000ff60003800000 */
[----:B------:R-:W-:Y:S05]  /*4570*/  IADD3 R4, P1, PT, RZ, -UR17, RZ ;  /* 0x80000011ff047c10 */ /* 0x000fea000ff3e0ff */
[----:B------:R-:W-:Y:S05]  /*4580*/  IMAD.X R5, RZ, RZ, ~UR4, P1 ;  /* 0x80000004ff057e24 */ /* 0x000fea00088e06ff */
[----:B------:R-:W-:Y:S04]  /*4590*/  SHF.R.S64 R7, R4, 0x1f, R5 ;  /* 0x0000001f04077819 */ /* 0x000fe80000001005 */
[----:B------:R-:W-:Y:S04]  /*45a0*/  IADD3 R238, P1, PT, R238, R7, RZ ;  /* 0x00000007eeee7210 */ /* 0x000fe80007f3e0ff */
[----:B------:R-:W-:Y:S02]  /*45b0*/  LEA.HI.X.SX32 R239, R5, R239, 0x1, P1 ;  /* 0x000000ef05ef7211 */ /* 0x000fe400008f0eff */
[C---:B------:R-:W-:Y:S03]  /*45c0*/  LEA R8, P1, R221.reuse, R238, 0x1 ;  /* 0x000000eedd087211 */ /* 0x040fe600078208ff */
[----:B------:R-:W-:Y:S01]  /*45d0*/  @!PT LDS RZ, [RZ] ;  /* 0x00000000fffff984 */ /* 0x000fe20000000800 */
[----:B------:R-:W-:Y:S01]  /*45e0*/  @!PT LDS RZ, [RZ] ;  /* 0x00000000fffff984 */ /* 0x000fe20000000800 */
[----:B------:R-:W-:Y:S01]  /*45f0*/  @!PT LDS RZ, [RZ] ;  /* 0x00000000fffff984 */ /* 0x000fe20000000800 */
[----:B------:R1:W-:Y:S01]  /*4600*/  LDGSTS.E.BYPASS.LTC128B.128 [R212+0xc000], desc[UR12][R238.64] ;  /* 0x0c000000eed47fae */ /* 0x0003e2000b981a0c */
[----:B------:R-:W-:Y:S03]  /*4610*/  LEA.HI.X R9, R221, R239, R220, 0x1, P1 ;  /* 0x000000efdd097211 */ /* 0x000fe600008f0cdc */
[----:B------:R1:W-:Y:S04]  /*4620*/  LDGSTS.E.BYPASS.LTC128B.128 [R212+0xe000], desc[UR12][R238.64+0x80] ;  /* 0x0e000080eed47fae */ /* 0x0003e8000b981a0c */
[----:B------:R1:W-:Y:S04]  /*4630*/  LDGSTS.E.BYPASS.LTC128B.128 [R212+0x10000], desc[UR12][R238.64+0x100] ;  /* 0x10000100eed47fae */ /* 0x0003e8000b981a0c */
[----:B------:R1:W-:Y:S04]  /*4640*/  LDGSTS.E.BYPASS.LTC128B.128 [R212+0xd000], desc[UR12][R8.64] ;  /* 0x0d00000008d47fae */ /* 0x0003e8000b981a0c */
[----:B------:R1:W-:Y:S04]  /*4650*/  LDGSTS.E.BYPASS.LTC128B.128 [R212+0xf000], desc[UR12][R8.64+0x80] ;  /* 0x0f00008008d47fae */ /* 0x0003e8000b981a0c */
[----:B------:R1:W-:Y:S04]  /*4660*/  LDGSTS.E.BYPASS.LTC128B.128 [R212+0x11000], desc[UR12][R8.64+0x100] ;  /* 0x1100010008d47fae */ /* 0x0003e8000b981a0c */
[----:B------:R-:W0:Y:S02]  /*4670*/  LDGDEPBAR ;  /* 0x00000000000079af */ /* 0x000e240000000000 */
.L_x_261:
[----:B------:R-:W-:Y:S01]  /*4680*/  LDSM.16.M88.4 R148, [R189+0x1e000] ;  /* 0x01e00000bd94783b */ /* 0x000fe20000000200 */
[----:B------:R-:W-:Y:S01]  /*4690*/  ISETP.GT.AND P2, PT, R230, R219, PT ;  /* 0x000000dbe600720c */ /* 0x000fe20003f44270 */
[----:B------:R-:W-:Y:S01]  /*46a0*/  VIADD R224, R224, 0xffffffc0 ;  /* 0xffffffc0e0e07836 */ /* 0x000fe20000000000 */
[----:B------:R-:W-:Y:S01]  /*46b0*/  @P3 IADD3 R222, P4, PT, R222, -0x100, RZ ;  /* 0xffffff00dede3810 */ /* 0x000fe20007f9e0ff */
[----:B------:R-:W2:Y:S03]  /*46c0*/  LDSM.16.MT88.4 R16, [R198+0x12000] ;  /* 0x01200000c610783b */ /* 0x000ea60000004200 */
[----:B------:R-:W-:Y:S01]  /*46d0*/  @P3 IADD3.X R223, PT, PT, R223, -0x1, RZ, P4, !PT ;  /* 0xffffffffdfdf3810 */ /* 0x000fe200027fe4ff */
[----:B------:R-:W1:Y:S04]  /*46e0*/  LDSM.16.M88.4 R92, [R189+0x1f000] ;  /* 0x01f00000bd5c783b */ /* 0x000e680000000200 */
        /* <DEDUP_REMOVED lines=8> */
[-C--:B--2---:R-:W-:Y:S03]  /*4770*/  HMMA.16816.F32 R4, R148, R16.reuse, RZ ;  /* 0x000000109404723c */ /* 0x084fe600000018ff */
[----:B------:R-:W2:Y:S04]  /*4780*/  LDSM.16.MT88.4 R176, [R198+0x13000] ;  /* 0x01300000c6b0783b */ /* 0x000ea80000004200 */
[----:B------:R-:W2:Y:S01]  /*4790*/  LDSM.16.M88.4 R180, [R2+0x1f000] ;  /* 0x01f0000002b4783b */ /* 0x000ea20000000200 */
[C---:B-1----:R-:W-:Y:S08]  /*47a0*/  HMMA.16816.F32 R8, R92.reuse, R16, RZ ;  /* 0x000000105c08723c */ /* 0x042ff000000018ff */
        /* <DEDUP_REMOVED lines=10> */
[----:B------:R-:W1:Y:S07]  /*4850*/  LDSM.16.MT88.4 R148, [R198+0x15000] ;  /* 0x01500000c694783b */ /* 0x000e6e0000004200 */
[-C--:B------:R-:W-:Y:S08]  /*4860*/  HMMA.16816.F32 R4, R152, R156.reuse, R4 ;  /* 0x0000009c9804723c */ /* 0x080ff00000001804 */
        /* <DEDUP_REMOVED lines=8> */
[----:B------:R-:W-:Y:S07]  /*48f0*/  LDSM.16.MT88.4 R164, [R198+0x15800] ;  /* 0x01580000c6a4783b */ /* 0x000fee0000004200 */
[-C--:B------:R-:W-:Y:S08]  /*4900*/  HMMA.16816.F32 R84, R152, R168.reuse, R84 ;  /* 0x000000a89854723c */ /* 0x080ff00000001854 */
[C---:B------:R-:W-:Y:S08]  /*4910*/  HMMA.16816.F32 R88, R160.reuse, R168, R88 ;  /* 0x000000a8a058723c */ /* 0x040ff00000001858 */
[-C--:B------:R-:W-:Y:S01]  /*4920*/  HMMA.16816.F32 R92, R160, R170.reuse, R92 ;  /* 0x000000aaa05c723c */ /* 0x080fe2000000185c */
[----:B------:R-:W-:Y:S07]  /*4930*/  LDSM.16.M88.4 R160, [R0+0x1f000] ;  /* 0x01f0000000a0783b */ /* 0x000fee0000000200 */
[----:B------:R-:W-:Y:S04]  /*4940*/  HMMA.16816.F32 R96, R152, R170, R96 ;  /* 0x000000aa9860723c */ /* 0x000fe80000001860 */
[----:B------:R-:W-:Y:S04]  /*4950*/  IMAD.SHL.U32 R153, R235, 0x8, RZ ;  /* 0x00000008eb997824 */ /* 0x000fe800078e00ff */
[-C--:B--2---:R-:W-:Y:S05]  /*4960*/  HMMA.16816.F32 R4, R172, R176.reuse, R4 ;  /* 0x000000b0ac04723c */ /* 0x084fea0000001804 */
[C---:B------:R-:W-:Y:S03]  /*4970*/  LEA R168, P1, R153.reuse, R236, 0x2 ;  /* 0x000000ec99a87211 */ /* 0x040fe600078210ff */
[C---:B------:R-:W-:Y:S04]  /*4980*/  HMMA.16816.F32 R8, R180.reuse, R176, R8 ;  /* 0x000000b0b408723c */ /* 0x040fe80000001808 */
[----:B------:R-:W-:Y:S02]  /*4990*/  LEA.HI.X.SX32 R169, R153, R237, 0x2, P1 ;  /* 0x000000ed99a97211 */ /* 0x000fe400008f16ff */
[----:B------:R-:W2:Y:S01]  /*49a0*/  LDSM.16.MT88.4 R152, [R198+0x17000] ;  /* 0x01700000c698783b */ /* 0x000ea20000004200 */
[C---:B------:R-:W-:Y:S01]  /*49b0*/  LEA R170, P1, R235.reuse, R168, 0x5 ;  /* 0x000000a8ebaa7211 */ /* 0x040fe200078228ff */
[-C--:B------:R-:W-:Y:S03]  /*49c0*/  HMMA.16816.F32 R12, R180, R178.reuse, R12 ;  /* 0x000000b2b40c723c */ /* 0x080fe6000000180c */
[C---:B------:R-:W-:Y:S02]  /*49d0*/  LEA.HI.X.SX32 R171, R235.reuse, R169, 0x5, P1 ;  /* 0x000000a9ebab7211 */ /* 0x040fe400008f2eff */
[C---:B------:R-:W-:Y:S03]  /*49e0*/  LEA R176, P1, R235.reuse, R170, 0x5 ;  /* 0x000000aaebb07211 */ /* 0x040fe600078228ff */
[C---:B------:R-:W-:Y:S04]  /*49f0*/  HMMA.16816.F32 R16, R172.reuse, R178, R16 ;  /* 0x000000b2ac10723c */ /* 0x040fe80000001810 */
[C---:B------:R-:W-:Y:S02]  /*4a00*/  LEA.HI.X.SX32 R177, R235.reuse, R171, 0x5, P1 ;  /* 0x000000abebb17211 */ /* 0x040fe400008f2eff */
[C---:B------:R-:W-:Y:S02]  /*4a10*/  LEA R178, P1, R235.reuse, R176, 0x5 ;  /* 0x000000b0ebb27211 */ /* 0x040fe400078228ff */
[-C--:B-1----:R-:W-:Y:S03]  /*4a20*/  HMMA.16816.F32 R68, R172, R148.reuse, R68 ;  /* 0x00000094ac44723c */ /* 0x082fe60000001844 */
        /* <DEDUP_REMOVED lines=11> */
[-C--:B--2---:R-:W-:Y:S08]  /*4ae0*/  HMMA.16816.F32 R84, R172, R152.reuse, R84 ;  /* 0x00000098ac54723c */ /* 0x084ff00000001854 */
[C---:B------:R-:W-:Y:S08]  /*4af0*/  HMMA.16816.F32 R88, R180.reuse, R152, R88 ;  /* 0x00000098b458723c */ /* 0x040ff00000001858 */
[-C--:B------:R-:W-:Y:S03]  /*4b00*/  HMMA.16816.F32 R92, R180, R154.reuse, R92 ;  /* 0x0000009ab45c723c */ /* 0x080fe6000000185c */
[C---:B------:R-:W-:Y:S05]  /*4b10*/  IMAD.WIDE R182, R235.reuse, -0xc0, R248 ;  /* 0xffffff40ebb67825 */ /* 0x040fea00078e02f8 */
[----:B------:R-:W-:Y:S01]  /*4b20*/  HMMA.16816.F32 R96, R172, R154, R96 ;  /* 0x0000009aac60723c */ /* 0x000fe20000001860 */
[----:B------:R-:W2:Y:S03]  /*4b30*/  LDSM.16.MT88.4 R152, [R198+0x17800] ;  /* 0x01780000c698783b */ /* 0x000ea60000004200 */
[C---:B------:R-:W-:Y:S04]  /*4b40*/  LEA R180, P1, R235.reuse, R182, 0x5 ;  /* 0x000000b6ebb47211 */ /* 0x040fe800078228ff */
[C---:B------:R-:W-:Y:S01]  /*4b50*/  LEA.HI.X.SX32 R181, R235.reuse, R183, 0x5, P1 ;  /* 0x000000b7ebb57211 */ /* 0x040fe200008f2eff */
[-C--:B-1----:R-:W-:Y:S05]  /*4b60*/  HMMA.16816.F32 R4, R148, R156.reuse, R4 ;  /* 0x0000009c9404723c */ /* 0x082fea0000001804 */
[C---:B------:R-:W-:Y:S03]  /*4b70*/  LEA R172, P1, R235.reuse, R180, 0x5 ;  /* 0x000000b4ebac7211 */ /* 0x040fe600078228ff */
[C---:B------:R-:W-:Y:S04]  /*4b80*/  HMMA.16816.F32 R8, R160.reuse, R156, R8 ;  /* 0x0000009ca008723c */ /* 0x040fe80000001808 */
[C---:B------:R-:W-:Y:S02]  /*4b90*/  LEA.HI.X.SX32 R173, R235.reuse, R181, 0x5, P1 ;  /* 0x000000b5ebad7211 */ /* 0x040fe400008f2eff */
[C---:B------:R-:W-:Y:S02]  /*4ba0*/  LEA R156, P1, R235.reuse, R172, 0x5 ;  /* 0x000000aceb9c7211 */ /* 0x040fe400078228ff */
[-C--:B------:R-:W-:Y:S03]  /*4bb0*/  HMMA.16816.F32 R12, R160, R158.reuse, R12 ;  /* 0x0000009ea00c723c */ /* 0x080fe6000000180c */
[C---:B------:R-:W-:Y:S05]  /*4bc0*/  LEA.HI.X.SX32 R157, R235.reuse, R173, 0x5, P1 ;  /* 0x000000adeb9d7211 */ /* 0x040fea00008f2eff */
[C---:B------:R-:W-:Y:S04]  /*4bd0*/  HMMA.16816.F32 R16, R148.reuse, R158, R16 ;  /* 0x0000009e9410723c */ /* 0x040fe80000001810 */
[C---:B------:R-:W-:Y:S04]  /*4be0*/  LEA R158, P1, R235.reuse, R156, 0x5 ;  /* 0x0000009ceb9e7211 */ /* 0x040fe800078228ff */
[-C--:B------:R-:W-:Y:S03]  /*4bf0*/  HMMA.16816.F32 R68, R148, R164.reuse, R68 ;  /* 0x000000a49444723c */ /* 0x080fe60000001844 */
[C---:B------:R-:W-:Y:S02]  /*4c00*/  LEA.HI.X.SX32 R159, R235.reuse, R157, 0x5, P1 ;  /* 0x0000009deb9f7211 */ /* 0x040fe400008f2eff */
[C---:B------:R-:W-:Y:S03]  /*4c10*/  LEA R174, P1, R235.reuse, R158, 0x5 ;  /* 0x0000009eebae7211 */ /* 0x040fe600078228ff */
[C---:B------:R-:W-:Y:S04]  /*4c20*/  HMMA.16816.F32 R72, R160.reuse, R164, R72 ;  /* 0x000000a4a048723c */ /* 0x040fe80000001848 */
[C---:B------:R-:W-:Y:S02]  /*4c30*/  LEA.HI.X.SX32 R175, R235.reuse, R159, 0x5, P1 ;  /* 0x0000009febaf7211 */ /* 0x040fe400008f2eff */
[C---:B------:R-:W-:Y:S02]  /*4c40*/  LEA R164, P1, R235.reuse, R174, 0x5 ;  /* 0x000000aeeba47211 */ /* 0x040fe400078228ff */
[-C--:B------:R-:W-:Y:S03]  /*4c50*/  HMMA.16816.F32 R76, R160, R166.reuse, R76 ;  /* 0x000000a6a04c723c */ /* 0x080fe6000000184c */
[C---:B------:R-:W-:Y:S05]  /*4c60*/  LEA.HI.X.SX32 R165, R235.reuse, R175, 0x5, P1 ;  /* 0x000000afeba57211 */ /* 0x040fea00008f2eff */
[C---:B------:R-:W-:Y:S04]  /*4c70*/  HMMA.16816.F32 R80, R148.reuse, R166, R80 ;  /* 0x000000a69450723c */ /* 0x040fe80000001850 */
[C---:B------:R-:W-:Y:S04]  /*4c80*/  IMAD.WIDE R166, R235.reuse, -0xc0, R164 ;  /* 0xffffff40eba67825 */ /* 0x040fe800078e02a4 */
[-C--:B--2---:R-:W-:Y:S08]  /*4c90*/  HMMA.16816.F32 R84, R148, R152.reuse, R84 ;  /* 0x000000989454723c */ /* 0x084ff00000001854 */
        /* <DEDUP_REMOVED lines=22> */
[C---:B-1----:R-:W-:Y:S03]  /*4e00*/  LEA R154, P1, R235.reuse, R250, 0x5 ;  /* 0x000000faeb9a7211 */ /* 0x042fe600078228ff */
[----:B------:R1:W-:Y:S01]  /*4e10*/  REDG.E.ADD.F32.FTZ.RN.STRONG.GPU desc[UR12][R246.64], R10 ;  /* 0x0000000af60079a6 */ /* 0x0003e2000c12f30c */
[C---:B------:R-:W-:Y:S03]  /*4e20*/  LEA.HI.X.SX32 R155, R235.reuse, R251, 0x5, P1 ;  /* 0x000000fbeb9b7211 */ /* 0x040fe600008f2eff */
[----:B------:R1:W-:Y:S01]  /*4e30*/  REDG.E.ADD.F32.FTZ.RN.STRONG.GPU desc[UR12][R248.64], R11 ;  /* 0x0000000bf80079a6 */ /* 0x0003e2000c12f30c */
[C---:B--2---:R-:W-:Y:S03]  /*4e40*/  IMAD.WIDE R4, R235.reuse, -0xc0, R154 ;  /* 0xffffff40eb047825 */ /* 0x044fe600078e029a */
[----:B------:R-:W-:Y:S04]  /*4e50*/  REDG.E.ADD.F32.FTZ.RN.STRONG.GPU desc[UR12][R236.64+0x80], R16 ;  /* 0x00008010ec0079a6 */ /* 0x000fe8000c12f30c */
[----:B------:R2:W-:Y:S01]  /*4e60*/  REDG.E.ADD.F32.FTZ.RN.STRONG.GPU desc[UR12][R182.64+0x80], R17 ;  /* 0x00008011b60079a6 */ /* 0x0005e2000c12f30c */
[C---:B------:R-:W-:Y:S03]  /*4e70*/  LEA R168, P1, R235.reuse, R4, 0x5 ;  /* 0x00000004eba87211 */ /* 0x040fe600078228ff */
[----:B------:R2:W-:Y:S01]  /*4e80*/  REDG.E.ADD.F32.FTZ.RN.STRONG.GPU desc[UR12][R180.64+0x80], R18 ;  /* 0x00008012b40079a6 */ /* 0x0005e2000c12f30c */
[C---:B------:R-:W-:Y:S02]  /*4e90*/  LEA.HI.X.SX32 R169, R235.reuse, R5, 0x5, P1 ;  /* 0x00000005eba97211 */ /* 0x040fe400008f2eff */
[C---:B------:R-:W-:Y:S01]  /*4ea0*/  LEA R148, P1, R235.reuse, R168, 0x5 ;  /* 0x000000a8eb947211 */ /* 0x040fe200078228ff */
[----:B------:R2:W-:Y:S03]  /*4eb0*/  REDG.E.ADD.F32.FTZ.RN.STRONG.GPU desc[UR12][R172.64+0x80], R19 ;  /* 0x00008013ac0079a6 */ /* 0x0005e6000c12f30c */
[C---:B------:R-:W-:Y:S01]  /*4ec0*/  LEA.HI.X.SX32 R149, R235.reuse, R169, 0x5, P1 ;  /* 0x000000a9eb957211 */ /* 0x040fe200008f2eff */
[----:B------:R2:W-:Y:S01]  /*4ed0*/  REDG.E.ADD.F32.FTZ.RN.STRONG.GPU desc[UR12][R156.64+0x80], R12 ;  /* 0x0000800c9c0079a6 */ /* 0x0005e2000c12f30c */
[C---:B---3--:R-:W-:Y:S03]  /*4ee0*/  LEA R170, P1, R235.reuse, R148, 0x5 ;  /* 0x00000094ebaa7211 */ /* 0x048fe600078228ff */
[----:B------:R3:W-:Y:S01]  /*4ef0*/  REDG.E.ADD.F32.FTZ.RN.STRONG.GPU desc[UR12][R158.64+0x80], R13 ;  /* 0x0000800d9e0079a6 */ /* 0x0007e2000c12f30c */
[C---:B------:R-:W-:Y:S02]  /*4f00*/  LEA.HI.X.SX32 R171, R235.reuse, R149, 0x5, P1 ;  /* 0x00000095ebab7211 */ /* 0x040fe400008f2eff */
[C---:B----4-:R-:W-:Y:S01]  /*4f10*/  LEA R176, P1, R235.reuse, R170, 0x5 ;  /* 0x000000aaebb07211 */ /* 0x050fe200078228ff */
[----:B------:R-:W-:Y:S03]  /*4f20*/  REDG.E.ADD.F32.FTZ.RN.STRONG.GPU desc[UR12][R174.64+0x80], R14 ;  /* 0x0000800eae0079a6 */ /* 0x000fe6000c12f30c */
[C---:B------:R-:W-:Y:S01]  /*4f30*/  LEA.HI.X.SX32 R177, R235.reuse, R171, 0x5, P1 ;  /* 0x000000abebb17211 */ /* 0x040fe200008f2eff */
[----:B------:R4:W-:Y:S01]  /*4f40*/  REDG.E.ADD.F32.FTZ.RN.STRONG.GPU desc[UR12][R164.64+0x80], R15 ;  /* 0x0000800fa40079a6 */ /* 0x0009e2000c12f30c */
[C---:B------:R-:W-:Y:S03]  /*4f50*/  LEA R178, P1, R235.reuse, R176, 0x5 ;  /* 0x000000b0ebb27211 */ /* 0x040fe600078228ff */
[----:B------:R-:W-:Y:S01]  /*4f60*/  REDG.E.ADD.F32.FTZ.RN.STRONG.GPU desc[UR12][R236.64+0x100], R68 ;  /* 0x00010044ec0079a6 */ /* 0x000fe2000c12f30c */
[C---:B------:R-:W-:Y:S02]  /*4f70*/  LEA.HI.X.SX32 R179, R235.reuse, R177, 0x5, P1 ;  /* 0x000000b1ebb37211 */ /* 0x040fe400008f2eff */
[C---:B------:R-:W-:Y:S01]  /*4f80*/  LEA R6, P1, R235.reuse, R178, 0x5 ;  /* 0x000000b2eb067211 */ /* 0x040fe200078228ff */
[----:B------:R-:W-:Y:S03]  /*4f90*/  REDG.E.ADD.F32.FTZ.RN.STRONG.GPU desc[UR12][R166.64+0x100], R69 ;  /* 0x00010045a60079a6 */ /* 0x000fe6000c12f30c */
[C---:B------:R-:W-:Y:S01]  /*4fa0*/  LEA.HI.X.SX32 R7, R235.reuse, R179, 0x5, P1 ;  /* 0x000000b3eb077211 */ /* 0x040fe200008f2eff */
[----:B------:R4:W-:Y:S04]  /*4fb0*/  REDG.E.ADD.F32.FTZ.RN.STRONG.GPU desc[UR12][R152.64+0x100], R70 ;  /* 0x00010046980079a6 */ /* 0x0009e8000c12f30c */
[----:B------:R-:W-:Y:S01]  /*4fc0*/  REDG.E.ADD.F32.FTZ.RN.STRONG.GPU desc[UR12][R162.64+0x100], R71 ;  /* 0x00010047a20079a6 */ /* 0x000fe2000c12f30c */
[C---:B------:R-:W-:Y:S03]  /*4fd0*/  IMAD.WIDE R244, R235.reuse, -0xc0, R6 ;  /* 0xffffff40ebf47825 */ /* 0x040fe600078e0206 */
[----:B------:R-:W-:Y:S01]  /*4fe0*/  REDG.E.ADD.F32.FTZ.RN.STRONG.GPU desc[UR12][R160.64+0x100], R72 ;  /* 0x00010048a00079a6 */ /* 0x000fe2000c12f30c */
[C---:B------:R-:W-:Y:S03]  /*4ff0*/  LEA R8, P1, R235.reuse, R244, 0x5 ;  /* 0x000000f4eb087211 */ /* 0x040fe600078228ff */
[----:B------:R-:W-:Y:S01]  /*5000*/  REDG.E.ADD.F32.FTZ.RN.STRONG.GPU desc[UR12][R150.64+0x100], R73 ;  /* 0x00010049960079a6 */ /* 0x000fe2000c12f30c */
[C---:B------:R-:W-:Y:S03]  /*5010*/  LEA.HI.X.SX32 R9, R235.reuse, R245, 0x5, P1 ;  /* 0x000000f5eb097211 */ /* 0x040fe600008f2eff */
[----:B------:R-:W-:Y:S01]  /*5020*/  REDG.E.ADD.F32.FTZ.RN.STRONG.GPU desc[UR12][R250.64+0x100], R74 ;  /* 0x0001004afa0079a6 */ /* 0x000fe2000c12f30c */
[C---:B-1----:R-:W-:Y:S03]  /*5030*/  LEA R246, P1, R235.reuse, R8, 0x5 ;  /* 0x00000008ebf67211 */ /* 0x042fe600078228ff */
[----:B------:R1:W-:Y:S01]  /*5040*/  REDG.E.ADD.F32.FTZ.RN.STRONG.GPU desc[UR12][R154.64+0x100], R75 ;  /* 0x0001004b9a0079a6 */ /* 0x0003e2000c12f30c */
[C---:B------:R-:W-:Y:S02]  /*5050*/  LEA.HI.X.SX32 R247, R235.reuse, R9, 0x5, P1 ;  /* 0x00000009ebf77211 */ /* 0x040fe400008f2eff */
[C---:B------:R-:W-:Y:S01]  /*5060*/  LEA R248, P1, R235.reuse, R246, 0x5 ;  /* 0x000000f6ebf87211 */ /* 0x040fe200078228ff */
[----:B------:R-:W-:Y:S03]  /*5070*/  REDG.E.ADD.F32.FTZ.RN.STRONG.GPU desc[UR12][R236.64+0x180], R80 ;  /* 0x00018050ec0079a6 */ /* 0x000fe6000c12f30c */
[C---:B------:R-:W-:Y:S01]  /*5080*/  LEA.HI.X.SX32 R249, R235.reuse, R247, 0x5, P1 ;  /* 0x000000f7ebf97211 */ /* 0x040fe200008f2eff */
[----:B------:R-:W-:Y:S01]  /*5090*/  REDG.E.ADD.F32.FTZ.RN.STRONG.GPU desc[UR12][R4.64+0x180], R81 ;  /* 0x00018051040079a6 */ /* 0x000fe2000c12f30c */
[C---:B------:R-:W-:Y:S03]  /*50a0*/  LEA R10, P1, R235.reuse, R248, 0x5 ;  /* 0x000000f8eb0a7211 */ /* 0x040fe600078228ff */
[----:B------:R-:W-:Y:S01]  /*50b0*/  REDG.E.ADD.F32.FTZ.RN.STRONG.GPU desc[UR12][R168.64+0x180], R82 ;  /* 0x00018052a80079a6 */ /* 0x000fe2000c12f30c */
[C---:B------:R-:W-:Y:S02]  /*50c0*/  LEA.HI.X.SX32 R11, R235.reuse, R249, 0x5, P1 ;  /* 0x000000f9eb0b7211 */ /* 0x040fe400008f2eff */
[C---:B--2---:R-:W-:Y:S01]  /*50d0*/  LEA R182, P1, R235.reuse, R10, 0x5 ;  /* 0x0000000aebb67211 */ /* 0x044fe200078228ff */
[----:B------:R-:W-:Y:S03]  /*50e0*/  REDG.E.ADD.F32.FTZ.RN.STRONG.GPU desc[UR12][R148.64+0x180], R83 ;  /* 0x00018053940079a6 */ /* 0x000fe6000c12f30c */
[C---:B------:R-:W-:Y:S01]  /*50f0*/  LEA.HI.X.SX32 R183, R235.reuse, R11, 0x5, P1 ;  /* 0x0000000bebb77211 */ /* 0x040fe200008f2eff */
[----:B------:R-:W-:Y:S01]  /*5100*/  REDG.E.ADD.F32.FTZ.RN.STRONG.GPU desc[UR12][R170.64+0x180], R76 ;  /* 0x0001804caa0079a6 */ /* 0x000fe2000c12f30c */
        /* <DEDUP_REMOVED lines=13> */
[C---:B---3--:R-:W-:Y:S01]  /*51e0*/  LEA R158, P1, R235.reuse, R156, 0x5 ;  /* 0x0000009ceb9e7211 */ /* 0x048fe200078228ff */
[----:B------:R-:W-:Y:S03]  /*51f0*/  REDG.E.ADD.F32.FTZ.RN.STRONG.GPU desc[UR12][R246.64+0x200], R87 ;  /* 0x00020057f60079a6 */ /* 0x000fe6000c12f30c */
[C---:B------:R-:W-:Y:S01]  /*5200*/  LEA.HI.X.SX32 R159, R235.reuse, R157, 0x5, P1 ;  /* 0x0000009deb9f7211 */ /* 0x040fe200008f2eff */
[----:B------:R-:W-:Y:S01]  /*5210*/  REDG.E.ADD.F32.FTZ.RN.STRONG.GPU desc[UR12][R248.64+0x200], R88 ;  /* 0x00020058f80079a6 */ /* 0x000fe2000c12f30c */
[C---:B----4-:R-:W-:Y:S03]  /*5220*/  LEA R164, P1, R235.reuse, R158, 0x5 ;  /* 0x0000009eeba47211 */ /* 0x050fe600078228ff */
[----:B------:R-:W-:Y:S01]  /*5230*/  REDG.E.ADD.F32.FTZ.RN.STRONG.GPU desc[UR12][R10.64+0x200], R89 ;  /* 0x000200590a0079a6 */ /* 0x000fe2000c12f30c */
[C---:B------:R-:W-:Y:S02]  /*5240*/  LEA.HI.X.SX32 R165, R235.reuse, R159, 0x5, P1 ;  /* 0x0000009feba57211 */ /* 0x040fe400008f2eff */
[C---:B------:R-:W-:Y:S01]  /*5250*/  LEA R152, P1, R235.reuse, R164, 0x5 ;  /* 0x000000a4eb987211 */ /* 0x040fe200078228ff */
[----:B------:R-:W-:Y:S03]  /*5260*/  LDSM.16.MT88.4 R4, [R191+-0x2000] ;  /* 0xffe00000bf04783b */ /* 0x000fe60000004200 */
[C---:B------:R-:W-:Y:S01]  /*5270*/  LEA.HI.X.SX32 R153, R235.reuse, R165, 0x5, P1 ;  /* 0x000000a5eb997211 */ /* 0x040fe200008f2eff */
[----:B------:R-:W2:Y:S01]  /*5280*/  LDSM.16.MT88.4 R8, [R187] ;  /* 0x00000000bb08783b */ /* 0x000ea20000004200 */
[C---:B-1----:R-:W-:Y:S03]  /*5290*/  LEA R154, P1, R235.reuse, R152, 0x5 ;  /* 0x00000098eb9a7211 */ /* 0x042fe600078228ff */
[----:B------:R-:W1:Y:S01]  /*52a0*/  LDSM.16.MT88.4 R12, [R190+-0x2000] ;  /* 0xffe00000be0c783b */ /* 0x000e620000004200 */
[----:B------:R-:W-:Y:S03]  /*52b0*/  LEA.HI.X.SX32 R155, R235, R153, 0x5, P1 ;  /* 0x00000099eb9b7211 */ /* 0x000fe600008f2eff */
[----:B------:R-:W-:Y:S04]  /*52c0*/  REDG.E.ADD.F32.FTZ.RN.STRONG.GPU desc[UR12][R182.64+0x200], R90 ;  /* 0x0002005ab60079a6 */ /* 0x000fe8000c12f30c */
[----:B------:R-:W-:Y:S04]  /*52d0*/  REDG.E.ADD.F32.FTZ.RN.STRONG.GPU desc[UR12][R180.64+0x200], R91 ;  /* 0x0002005bb40079a6 */ /* 0x000fe8000c12f30c */
[----:B------:R-:W-:Y:S04]  /*52e0*/  REDG.E.ADD.F32.FTZ.RN.STRONG.GPU desc[UR12][R236.64+0x280], R96 ;  /* 0x00028060ec0079a6 */ /* 0x000fe8000c12f30c */
[----:B------:R-:W-:Y:S04]  /*52f0*/  REDG.E.ADD.F32.FTZ.RN.STRONG.GPU desc[UR12][R16.64+0x280], R97 ;  /* 0x00028061100079a6 */ /* 0x000fe8000c12f30c */
[----:B------:R-:W3:Y:S04]  /*5300*/  LDSM.16.MT88.4 R16, [R187+0x2000] ;  /* 0x00200000bb10783b */ /* 0x000ee80000004200 */
[----:B------:R-:W4:Y:S04]  /*5310*/  LDSM.16.MT88.4 R68, [R187+0x4000] ;  /* 0x00400000bb44783b */ /* 0x000f280000004200 */
[----:B------:R-:W-:Y:S04]  /*5320*/  LDSM.16.MT88.4 R72, [R191+-0x1800] ;  /* 0xffe80000bf48783b */ /* 0x000fe80000004200 */
[----:B------:R-:W4:Y:S01]  /*5330*/  LDSM.16.MT88.4 R76, [R187+0x800] ;  /* 0x00080000bb4c783b */ /* 0x000f220000004200 */
[-C--:B--2---:R-:W-:Y:S03]  /*5340*/  HMMA.16816.F32 R100, R4, R8.reuse, R100 ;  /* 0x000000080464723c */ /* 0x084fe60000001864 */
[----:B------:R-:W2:Y:S04]  /*5350*/  LDSM.16.MT88.4 R80, [R190+-0x1800] ;  /* 0xffe80000be50783b */ /* 0x000ea80000004200 */
[----:B------:R-:W2:Y:S01]  /*5360*/  LDSM.16.MT88.4 R84, [R187+0x2800] ;  /* 0x00280000bb54783b */ /* 0x000ea20000004200 */
[C---:B-1----:R-:W-:Y:S03]  /*5370*/  HMMA.16816.F32 R104, R12.reuse, R8, R104 ;  /* 0x000000080c68723c */ /* 0x042fe60000001868 */
[----:B------:R-:W-:Y:S04]  /*5380*/  LDSM.16.MT88.4 R88, [R187+0x1800] ;  /* 0x00180000bb58783b */ /* 0x000fe80000004200 */
[----:B------:R-:W-:Y:S01]  /*5390*/  LDSM.16.MT88.4 R148, [R187+0x5800] ;  /* 0x00580000bb94783b */ /* 0x000fe20000004200 */
[-C--:B------:R-:W-:Y:S03]  /*53a0*/  HMMA.16816.F32 R108, R12, R10.reuse, R108 ;  /* 0x0000000a0c6c723c */ /* 0x080fe6000000186c */
[----:B------:R-:W-:Y:S04]  /*53b0*/  REDG.E.ADD.F32.FTZ.RN.STRONG.GPU desc[UR12][R172.64+0x280], R98 ;  /* 0x00028062ac0079a6 */ /* 0x000fe8000c12f30c */
[----:B------:R-:W-:Y:S01]  /*53c0*/  REDG.E.ADD.F32.FTZ.RN.STRONG.GPU desc[UR12][R156.64+0x280], R99 ;  /* 0x000280639c0079a6 */ /* 0x000fe2000c12f30c */
[C---:B------:R-:W-:Y:S03]  /*53d0*/  HMMA.16816.F32 R112, R4.reuse, R10, R112 ;  /* 0x0000000a0470723c */ /* 0x040fe60000001870 */
[----:B------:R-:W1:Y:S04]  /*53e0*/  LDSM.16.MT88.4 R8, [R187+0x4800] ;  /* 0x00480000bb08783b */ /* 0x000e680000004200 */
[----:B------:R-:W-:Y:S01]  /*53f0*/  LDSM.16.MT88.4 R96, [R187+0x3800] ;  /* 0x00380000bb60783b */ /* 0x000fe20000004200 */
[-C--:B---3--:R-:W-:Y:S03]  /*5400*/  HMMA.16816.F32 R116, R4, R16.reuse, R116 ;  /* 0x000000100474723c */ /* 0x088fe60000001874 */
[----:B------:R-:W-:Y:S04]  /*5410*/  REDG.E.ADD.F32.FTZ.RN.STRONG.GPU desc[UR12][R158.64+0x280], R92 ;  /* 0x0002805c9e0079a6 */ /* 0x000fe8000c12f30c */
[----:B------:R-:W-:Y:S01]  /*5420*/  REDG.E.ADD.F32.FTZ.RN.STRONG.GPU desc[UR12][R164.64+0x280], R93 ;  /* 0x0002805da40079a6 */ /* 0x000fe2000c12f30c */
[C---:B------:R-:W-:Y:S03]  /*5430*/  HMMA.16816.F32 R120, R12.reuse, R16, R120 ;  /* 0x000000100c78723c */ /* 0x040fe60000001878 */
[----:B------:R-:W-:Y:S04]  /*5440*/  REDG.E.ADD.F32.FTZ.RN.STRONG.GPU desc[UR12][R152.64+0x280], R94 ;  /* 0x0002805e980079a6 */ /* 0x000fe8000c12f30c */
[----:B------:R-:W-:Y:S01]  /*5450*/  REDG.E.ADD.F32.FTZ.RN.STRONG.GPU desc[UR12][R154.64+0x280], R95 ;  /* 0x0002805f9a0079a6 */ /* 0x000fe2000c12f30c */
[-C--:B------:R-:W-:Y:S03]  /*5460*/  HMMA.16816.F32 R124, R12, R18.reuse, R124 ;  /* 0x000000120c7c723c */ /* 0x080fe6000000187c */
[----:B------:R-:W-:Y:S05]  /*5470*/  LDSM.16.MT88.4 R92, [R190+-0x800] ;  /* 0xfff80000be5c783b */ /* 0x000fea0000004200 */
        /* <DEDUP_REMOVED lines=58> */
[----:B------:R-:W1:Y:S01]  /*5820*/  LDCU UR4, c[0x0][0x500] ;  /* 0x0000a000ff0477ac */ /* 0x000e620008000800 */
[----:B------:R-:W-:Y:S01]  /*5830*/  LOP3.LUT P0, RZ, R215, 0x10, RZ, 0xc0, !PT ;  /* 0x00000010d7ff7812 */ /* 0x000fe2000780c0ff */
[----:B------:R-:W-:Y:S01]  /*5840*/  VIADD R7, R210, 0x40 ;  /* 0x00000040d2077836 */ /* 0x000fe20000000000 */
[----:B------:R-:W-:Y:S02]  /*5850*/  ISETP.NE.AND P1, PT, R232, -0x1, PT ;  /* 0xffffffffe800780c */ /* 0x000fe40003f25270 */
[----:B------:R-:W-:Y:S02]  /*5860*/  F2FP.F16.F32.PACK_AB R21, R21, R20 ;  /* 0x000000141515723e */ /* 0x000fe400000000ff */
[----:B------:R-:W-:Y:S02]  /*5870*/  F2FP.F16.F32.PACK_AB R23, R23, R22 ;  /* 0x000000161717723e */ /* 0x000fe400000000ff */
[----:B------:R-:W-:Y:S02]  /*5880*/  F2FP.F16.F32.PACK_AB R32, R33, R32 ;  /* 0x000000202120723e */ /* 0x000fe400000000ff */
[----:B------:R-:W-:-:S02]  /*5890*/  F2FP.F16.F32.PACK_AB R34, R35, R34 ;  /* 0x000000222322723e */ /* 0x000fc400000000ff */
[----:B------:R-:W-:Y:S01]  /*58a0*/  F2FP.F16.F32.PACK_AB R25, R25, R24 ;  /* 0x000000181919723e */ /* 0x000fe200000000ff */
[----:B------:R-:W-:Y:S01]  /*58b0*/  @P0 VIADD R7, R210, 0xffffffc0 ;  /* 0xffffffc0d2070836 */ /* 0x000fe20000000000 */
[----:B------:R-:W-:Y:S01]  /*58c0*/  F2FP.F16.F32.PACK_AB R27, R27, R26 ;  /* 0x0000001a1b1b723e */ /* 0x000fe200000000ff */
[----:B------:R-:W2:Y:S01]  /*58d0*/  @P1 LDC.64 R4, c[0x0][0x5c0] ;  /* 0x00017000ff041b82 */ /* 0x000ea20000000a00 */
[----:B------:R-:W-:Y:S01]  /*58e0*/  F2FP.F16.F32.PACK_AB R28, R29, R28 ;  /* 0x0000001c1d1c723e */ /* 0x000fe200000000ff */
        /* <DEDUP_REMOVED lines=56> */
[----:B------:R-:W-:Y:S01]  /*5c70*/  STS [R210], R101 ;  /* 0x00000065d2007388 */ /* 0x000fe20000000800 */
[----:B------:R-:W-:Y:S01]  /*5c80*/  F2FP.F16.F32.PACK_AB R130, R131, R130 ;  /* 0x000000828382723e */ /* 0x000fe200000000ff */
[----:B------:R-:W-:Y:S01]  /*5c90*/  FMUL.FTZ R140, R140, UR4 ;  /* 0x000000048c8c7c20 */ /* 0x000fe20008410000 */
[----:B------:R-:W-:Y:S01]  /*5ca0*/  FMUL.FTZ R141, R141, UR4 ;  /* 0x000000048d8d7c20 */ /* 0x000fe20008410000 */
[----:B------:R-:W-:Y:S01]  /*5cb0*/  STS [R210+0x400], R103 ;  /* 0x00040067d2007388 */ /* 0x000fe20000000800 */
[----:B------:R-:W-:Y:S01]  /*5cc0*/  FMUL.FTZ R142, R142, UR4 ;  /* 0x000000048e8e7c20 */ /* 0x000fe20008410000 */
[----:B------:R-:W-:Y:S01]  /*5cd0*/  FMUL.FTZ R143, R143, UR4 ;  /* 0x000000048f8f7c20 */ /* 0x000fe20008410000 */
[----:B------:R-:W-:Y:S01]  /*5ce0*/  F2FP.F16.F32.PACK_AB R121, R121, R120 ;  /* 0x000000787979723e */ /* 0x000fe200000000ff */
[----:B------:R-:W-:Y:S01]  /*5cf0*/  STS [R7], R112 ;  /* 0x0000007007007388 */ /* 0x000fe20000000800 */
[----:B------:R-:W-:-:S02]  /*5d00*/  F2FP.F16.F32.PACK_AB R123, R123, R122 ;  /* 0x0000007a7b7b723e */ /* 0x000fc400000000ff */
[----:B------:R-:W-:Y:S01]  /*5d10*/  F2FP.F16.F32.PACK_AB R124, R125, R124 ;  /* 0x0000007c7d7c723e */ /* 0x000fe200000000ff */
[----:B------:R-:W-:Y:S01]  /*5d20*/  STS [R7+0x400], R114 ;  /* 0x0004007207007388 */ /* 0x000fe20000000800 */
[----:B------:R-:W-:Y:S02]  /*5d30*/  F2FP.F16.F32.PACK_AB R126, R127, R126 ;  /* 0x0000007e7f7e723e */ /* 0x000fe400000000ff */
[----:B------:R-:W-:Y:S01]  /*5d40*/  F2FP.F16.F32.PACK_AB R133, R133, R132 ;  /* 0x000000848585723e */ /* 0x000fe200000000ff */
[----:B------:R-:W-:Y:S01]  /*5d50*/  STS [R210+0x1000], R105 ;  /* 0x00100069d2007388 */ /* 0x000fe20000000800 */
[----:B------:R-:W-:Y:S02]  /*5d60*/  F2FP.F16.F32.PACK_AB R135, R135, R134 ;  /* 0x000000868787723e */ /* 0x000fe400000000ff */
[----:B------:R-:W-:Y:S01]  /*5d70*/  F2FP.F16.F32.PACK_AB R144, R145, R144 ;  /* 0x000000909190723e */ /* 0x000fe200000000ff */
[----:B------:R-:W-:Y:S01]  /*5d80*/  STS [R210+0x1400], R107 ;  /* 0x0014006bd2007388 */ /* 0x000fe20000000800 */
        /* <DEDUP_REMOVED lines=33> */
[----:B------:R-:W-:Y:S02]  /*5fa0*/  @P1 IADD3 R47, PT, PT, R231, R232, RZ ;  /* 0x000000e8e72f1210 */ /* 0x000fe40007ffe0ff */
[----:B------:R-:W-:Y:S01]  /*5fb0*/  ISETP.NE.AND P0, PT, R232, -0x1, PT ;  /* 0xffffffffe800780c */ /* 0x000fe20003f05270 */
[----:B------:R-:W-:Y:S04]  /*5fc0*/  STS [R210+0x4400], R135 ;  /* 0x00440087d2007388 */ /* 0x000fe80000000800 */
        /* <DEDUP_REMOVED lines=20> */
[----:B------:R2:W-:Y:S04]  /*6110*/  STS [R7+0x9000], R44 ;  /* 0x0090002c07007388 */ /* 0x0005e80000000800 */
[----:B------:R1:W-:Y:S04]  /*6120*/  STS [R7+0x9400], R46 ;  /* 0x0094002e07007388 */ /* 0x0003e80000000800 */
[----:B------:R3:W-:Y:S04]  /*6130*/  STS [R210+0xa000], R53 ;  /* 0x00a00035d2007388 */ /* 0x0007e80000000800 */
[----:B------:R3:W-:Y:S04]  /*6140*/  STS [R210+0xa400], R55 ;  /* 0x00a40037d2007388 */ /* 0x0007e80000000800 */
[----:B------:R3:W-:Y:S04]  /*6150*/  STS [R7+0xa000], R64 ;  /* 0x00a0004007007388 */ /* 0x0007e80000000800 */
[----:B------:R3:W-:Y:S04]  /*6160*/  STS [R7+0xa400], R66 ;  /* 0x00a4004207007388 */ /* 0x0007e80000000800 */
[----:B------:R3:W-:Y:S01]  /*6170*/  STS [R210+0xb000], R57 ;  /* 0x00b00039d2007388 */ /* 0x0007e20000000800 */
[----:B--2---:R-:W-:-:S03]  /*6180*/  @P1 IMAD R44, R47, R5, RZ ;  /* 0x000000052f2c1224 */ /* 0x004fc600078e02ff */
[----:B------:R3:W-:Y:S01]  /*6190*/  STS [R210+0xb400], R59 ;  /* 0x00b4003bd2007388 */ /* 0x0007e20000000800 */
[----:B-1----:R-:W-:-:S03]  /*61a0*/  @P1 IMAD.WIDE.U32 R46, R47, R4, RZ ;  /* 0x000000042f2e1225 */ /* 0x002fc600078e00ff */
[----:B------:R3:W-:Y:S02]  /*61b0*/  STS [R7+0xb000], R60 ;  /* 0x00b0003c07007388 */ /* 0x0007e40000000800 */
[----:B------:R-:W-:Y:S02]  /*61c0*/  @P1 IADD3 R44, PT, PT, R47, R44, RZ ;  /* 0x0000002c2f2c1210 */ /* 0x000fe40007ffe0ff */
[----:B------:R3:W-:Y:S01]  /*61d0*/  STS [R7+0xb400], R62 ;  /* 0x00b4003e07007388 */ /* 0x0007e20000000800 */
[----:B------:R-:W-:Y:S05]  /*61e0*/  @P1 BRA `(.L_x_263) ;  /* 0x0000000000241947 */ /* 0x000fea0003800000 */
[----:B------:R-:W1:Y:S01]  /*61f0*/  LDC.64 R4, c[0x0][0x5c0] ;  /* 0x00017000ff047b82 */ /* 0x000e620000000a00 */
[----:B------:R-:W-:-:S07]  /*6200*/  SHF.R.S32.HI R9, RZ, 0x1f, R231 ;  /* 0x0000001fff097819 */ /* 0x000fce00000114e7 */
[----:B---3--:R-:W2:Y:S01]  /*6210*/  LDC.64 R6, c[0x0][0x5a8] ;  /* 0x00016a00ff067b82 */ /* 0x008ea20000000a00 */
[-C--:B-1----:R-:W-:Y:S02]  /*6220*/  IMAD R8, R9, R4.reuse, RZ ;  /* 0x0000000409087224 */ /* 0x082fe400078e02ff */
[----:B------:R-:W-:-:S04]  /*6230*/  IMAD.WIDE.U32 R10, R231, R4, RZ ;  /* 0x00000004e70a7225 */ /* 0x000fc800078e00ff */
[----:B------:R-:W-:-:S05]  /*6240*/  IMAD R8, R231, R5, R8 ;  /* 0x00000005e7087224 */ /* 0x000fca00078e0208 */
[----:B------:R-:W-:-:S03]  /*6250*/  IADD3 R11, PT, PT, R11, R8, RZ ;  /* 0x000000080b0b7210 */ /* 0x000fc60007ffe0ff */
[----:B--2---:R-:W-:-:S04]  /*6260*/  IMAD.WIDE.U32 R46, R202, R6, R10 ;  /* 0x00000006ca2e7225 */ /* 0x004fc800078e000a */
[----:B------:R-:W-:Y:S02]  /*6270*/  IMAD R44, R202, R7, R47 ;  /* 0x00000007ca2c7224 */ /* 0x000fe400078e022f */
.L_x_263:
[----:B------:R-:W-:Y:S05]  /*6280*/  @P0 BRA `(.L_x_264) ;  /* 0x0000000000300947 */ /* 0x000fea0003800000 */
[----:B------:R-:W1:Y:S01]  /*6290*/  LDCU.64 UR4, c[0x0][0x5c8] ;  /* 0x0000b900ff0477ac */ /* 0x000e620008000a00 */
[----:B------:R-:W-:Y:S01]  /*62a0*/  SHF.R.S32.HI R9, RZ, 0x1f, R231 ;  /* 0x0000001fff097819 */ /* 0x000fe200000114e7 */
[----:B------:R-:W2:Y:S01]  /*62b0*/  LDCU.64 UR6, c[0x0][0x5b0] ;  /* 0x0000b600ff0677ac */ /* 0x000ea20008000a00 */
[----:B-1----:R-:W-:Y:S02]  /*62c0*/  MOV R6, UR4 ;  /* 0x0000000400067c02 */ /* 0x002fe40008000f00 */
[----:B---3--:R-:W-:-:S03]  /*62d0*/  MOV R7, UR5 ;  /* 0x0000000500077c02 */ /* 0x008fc60008000f00 */
[-C--:B------:R-:W-:Y:S02]  /*62e0*/  IMAD R8, R9, R6.reuse, RZ ;  /* 0x0000000609087224 */ /* 0x080fe400078e02ff */
[----:B------:R-:W-:-:S04]  /*62f0*/  IMAD.WIDE.U32 R10, R231, R6, RZ ;  /* 0x00000006e70a7225 */ /* 0x000fc800078e00ff */
[----:B------:R-:W-:-:S05]  /*6300*/  IMAD R8, R231, R7, R8 ;  /* 0x00000007e7087224 */ /* 0x000fca00078e0208 */
[----:B------:R-:W-:-:S03]  /*6310*/  IADD3 R11, PT, PT, R11, R8, RZ ;  /* 0x000000080b0b7210 */ /* 0x000fc60007ffe0ff */
[----:B--2---:R-:W-:-:S04]  /*6320*/  IMAD.WIDE.U32 R58, R202, UR6, R10 ;  /* 0x00000006ca3a7c25 */ /* 0x004fc8000f8e000a */
[----:B------:R-:W-:Y:S01]  /*6330*/  IMAD R56, R202, UR7, R59 ;  /* 0x00000007ca387c24 */ /* 0x000fe2000f8e023b */
[----:B------:R-:W-:Y:S06]  /*6340*/  BRA `(.L_x_265) ;  /* 0x0000000000147947 */ /* 0x000fec0003800000 */
.L_x_264:
[----:B---3--:R-:W1:Y:S01]  /*6350*/  LDC.64 R6, c[0x0][0x5c8] ;  /* 0x00017200ff067b82 */ /* 0x008e620000000a00 */
[----:B------:R-:W-:-:S05]  /*6360*/  IADD3 R58, PT, PT, R231, R232, RZ ;  /* 0x000000e8e73a7210 */ /* 0x000fca0007ffe0ff */
[C---:B-1----:R-:W-:Y:S02]  /*6370*/  IMAD R56, R58.reuse, R7, RZ ;  /* 0x000000073a387224 */ /* 0x042fe400078e02ff */
[----:B------:R-:W-:-:S05]  /*6380*/  IMAD.WIDE.U32 R58, R58, R6, RZ ;  /* 0x000000063a3a7225 */ /* 0x000fca00078e00ff */
[----:B------:R-:W-:-:S07]  /*6390*/  IADD3 R56, PT, PT, R59, R56, RZ ;  /* 0x000000383b387210 */ /* 0x000fce0007ffe0ff */
.L_x_265:
[----:B------:R-:W-:Y:S01]  /*63a0*/  BAR.SYNC.DEFER_BLOCKING 0x0 ;  /* 0x0000000000007b1d */ /* 0x000fe20000010000 */
[----:B------:R-:W-:Y:S01]  /*63b0*/  USHF.L.U32 UR6, UR11, 0x6, URZ ;  /* 0x000000060b067899 */ /* 0x000fe200080006ff */
[-C--:B------:R-:W-:Y:S02]  /*63c0*/  ISETP.GE.AND P1, PT, R206, R216.reuse, PT ;  /* 0x000000d8ce00720c */ /* 0x080fe40003f26270 */
[----:B------:R-:W-:Y:S01]  /*63d0*/  ISETP.GE.AND P2, PT, R207, R216, PT ;  /* 0x000000d8cf00720c */ /* 0x000fe20003f46270 */
[----:B------:R-:W-:Y:S01]  /*63e0*/  USHF.R.S32.HI UR7, URZ, 0x1f, UR6 ;  /* 0x0000001fff077899 */ /* 0x000fe20008011406 */
[----:B------:R-:W-:Y:S01]  /*63f0*/  BSSY.RECONVERGENT B0, `(.L_x_266) ;  /* 0x0000022000007945 */ /* 0x000fe20003800200 */
[C---:B------:R-:W-:Y:S01]  /*6400*/  IMAD.WIDE.U32 R50, R4.reuse, UR6, RZ ;  /* 0x0000000604327c25 */ /* 0x040fe2000f8e00ff */
[----:B------:R-:W1:Y:S03]  /*6410*/  LDCU.64 UR4, c[0x0][0x5d8] ;  /* 0x0000bb00ff0477ac */ /* 0x000e660008000a00 */
[----:B------:R-:W-:Y:S01]  /*6420*/  IMAD R48, R4, UR7, RZ ;  /* 0x0000000704307c24 */ /* 0x000fe2000f8e02ff */
[----:B------:R-:W-:-:S03]  /*6430*/  LOP3.LUT R47, R50, 0x38, R205, 0xf8, !PT ;  /* 0x00000038322f7812 */ /* 0x000fc600078ef8cd */
[----:B------:R-:W-:Y:S01]  /*6440*/  IMAD R45, R5, UR6, R48 ;  /* 0x00000006052d7c24 */ /* 0x000fe2000f8e0230 */
[----:B------:R-:W-:-:S04]  /*6450*/  IADD3 R62, P0, PT, R46, R47, RZ ;  /* 0x0000002f2e3e7210 */ /* 0x000fc80007f1e0ff */
[----:B------:R-:W-:Y:S02]  /*6460*/  IADD3.X R63, PT, PT, R44, R51, R45, P0, !PT ;  /* 0x000000332c3f7210 */ /* 0x000fe400007fe42d */
[----:B------:R-:W-:Y:S01]  /*6470*/  IADD3 R59, P0, PT, R206, 0x20, RZ ;  /* 0x00000020ce3b7810 */ /* 0x000fe20007f1e0ff */
[----:B------:R2:W3:Y:S01]  /*6480*/  LDS.128 R40, [R212+0x13000] ;  /* 0x01300000d4287984 */ /* 0x0004e20000000c00 */
[C---:B-1----:R-:W-:Y:S02]  /*6490*/  IMAD.WIDE.U32 R62, R201.reuse, UR4, R62 ;  /* 0x00000004c93e7c25 */ /* 0x042fe4000f8e003e */
[----:B------:R-:W-:Y:S01]  /*64a0*/  IADD3.X R57, PT, PT, RZ, RZ, RZ, P0, !PT ;  /* 0x000000ffff397210 */ /* 0x000fe200007fe4ff */
        /* <DEDUP_REMOVED lines=10> */
[----:B------:R-:W3:Y:S01]  /*6550*/  LDS.128 R48, [R212+0x14000] ;  /* 0x01400000d4307984 */ /* 0x000ee20000000c00 */
[----:B------:R-:W4:Y:S01]  /*6560*/  LDCU.64 UR4, c[0x0][0x560] ;  /* 0x0000ac00ff0477ac */ /* 0x000f220008000a00 */
[----:B------:R-:W-:Y:S02]  /*6570*/  MOV R60, R62 ;  /* 0x0000003e003c7202 */ /* 0x000fe40000000f00 */
[----:B------:R-:W2:Y:S03]  /*6580*/  LDS.128 R44, [R212+0x12000] ;  /* 0x01200000d42c7984 */ /* 0x000ea60000000c00 */
[C---:B------:R-:W-:Y:S01]  /*6590*/  IMAD.WIDE.U32 R64, R206.reuse, R4, R60 ;  /* 0x00000004ce407225 */ /* 0x040fe200078e003c */
[----:B------:R-:W1:Y:S03]  /*65a0*/  LDS.128 R52, [R212+0x16000] ;  /* 0x01600000d4347984 */ /* 0x000e660000000c00 */
[----:B------:R-:W-:Y:S01]  /*65b0*/  IMAD R60, R206, R5, R65 ;  /* 0x00000005ce3c7224 */ /* 0x000fe200078e0241 */
[----:B----4-:R-:W-:-:S04]  /*65c0*/  LEA R66, P0, R64, UR4, 0x1 ;  /* 0x0000000440427c11 */ /* 0x010fc8000f8008ff */
[----:B------:R-:W-:-:S05]  /*65d0*/  LEA.HI.X R67, R64, UR5, R60, 0x1, P0 ;  /* 0x0000000540437c11 */ /* 0x000fca00080f0c3c */
[----:B---3--:R3:W-:Y:S04]  /*65e0*/  STG.E.128 desc[UR12][R66.64+0x80], R48 ;  /* 0x0000803042007986 */ /* 0x0087e8000c101d0c */
[----:B--2---:R3:W-:Y:S04]  /*65f0*/  STG.E.128 desc[UR12][R66.64], R44 ;  /* 0x0000002c42007986 */ /* 0x0047e8000c101d0c */
[----:B-1----:R3:W-:Y:S02]  /*6600*/  STG.E.128 desc[UR12][R66.64+0x100], R52 ;  /* 0x0001003442007986 */ /* 0x0027e4000c101d0c */
.L_x_267:
[----:B------:R-:W-:Y:S05]  /*6610*/  BSYNC.RECONVERGENT B0 ;  /* 0x0000000000007941 */ /* 0x000fea0003800200 */
.L_x_266:
[----:B------:R-:W-:Y:S04]  /*6620*/  BSSY.RECONVERGENT B0, `(.L_x_268) ;  /* 0x000000d000007945 */ /* 0x000fe80003800200 */
[----:B------:R-:W-:Y:S05]  /*6630*/  @P2 BRA `(.L_x_269) ;  /* 0x00000000002c2947 */ /* 0x000fea0003800000 */
[----:B------:R-:W4:Y:S01]  /*6640*/  LDCU.64 UR4, c[0x0][0x560] ;  /* 0x0000ac00ff0477ac */ /* 0x000f220008000a00 */
[----:B------:R-:W-:Y:S01]  /*6650*/  MOV R60, R62 ;  /* 0x0000003e003c7202 */ /* 0x000fe20000000f00 */
[----:B---3--:R-:W-:-:S04]  /*6660*/  IMAD R44, R57, R4, RZ ;  /* 0x00000004392c7224 */ /* 0x008fc800078e02ff */
[----:B------:R-:W-:-:S04]  /*6670*/  IMAD.WIDE.U32 R46, R59, R4, R60 ;  /* 0x000000043b2e7225 */ /* 0x000fc800078e003c */
[----:B------:R-:W-:-:S05]  /*6680*/  IMAD R44, R59, R5, R44 ;  /* 0x000000053b2c7224 */ /* 0x000fca00078e022c */
[----:B------:R-:W-:Y:S02]  /*6690*/  IADD3 R44, PT, PT, R44, R47, RZ ;  /* 0x0000002f2c2c7210 */ /* 0x000fe40007ffe0ff */
[----:B----4-:R-:W-:-:S04]  /*66a0*/  LEA R4, P0, R46, UR4, 0x1 ;  /* 0x000000042e047c11 */ /* 0x010fc8000f8008ff */
[----:B------:R-:W-:-:S05]  /*66b0*/  LEA.HI.X R5, R46, UR5, R44, 0x1, P0 ;  /* 0x000000052e057c11 */ /* 0x000fca00080f0c2c */
[----:B------:R3:W-:Y:S04]  /*66c0*/  STG.E.128 desc[UR12][R4.64], R40 ;  /* 0x0000002804007986 */ /* 0x0007e8000c101d0c */
[----:B-1----:R3:W-:Y:S04]  /*66d0*/  STG.E.128 desc[UR12][R4.64+0x80], R36 ;  /* 0x0000802404007986 */ /* 0x0027e8000c101d0c */
[----:B------:R3:W-:Y:S02]  /*66e0*/  STG.E.128 desc[UR12][R4.64+0x100], R32 ;  /* 0x0001002004007986 */ /* 0x0007e4000c101d0c */
.L_x_269:
[----:B------:R-:W-:Y:S05]  /*66f0*/  BSYNC.RECONVERGENT B0 ;  /* 0x0000000000007941 */ /* 0x000fea0003800200 */
.L_x_268:
[----:B------:R-:W-:Y:S01]  /*6700*/  MOV R215, RZ ;  /* 0x000000ff00d77202 */ /* 0x000fe20000000f00 */
[----:B------:R-:W2:Y:S01]  /*6710*/  LDCU.64 UR4, c[0x0][0x5e0] ;  /* 0x0000bc00ff0477ac */ /* 0x000ea20008000a00 */
[C---:B---3--:R-:W-:Y:S01]  /*6720*/  IMAD R4, R6.reuse, UR7, RZ ;  /* 0x0000000706047c24 */ /* 0x048fe2000f8e02ff */
[----:B------:R-:W-:Y:S01]  /*6730*/  BSSY.RECONVERGENT B0, `(.L_x_270) ;  /* 0x0000011000007945 */ /* 0x000fe20003800200 */
[----:B----4-:R-:W-:-:S04]  /*6740*/  IMAD.WIDE.U32 R32, R6, UR6, R214 ;  /* 0x0000000606207c25 */ /* 0x010fc8000f8e00d6 */
[----:B------:R-:W-:Y:S01]  /*6750*/  IMAD R5, R7, UR6, R4 ;  /* 0x0000000607057c24 */ /* 0x000fe2000f8e0204 */
[----:B------:R-:W-:-:S04]  /*6760*/  IADD3 R32, P0, PT, R58, R32, RZ ;  /* 0x000000203a207210 */ /* 0x000fc80007f1e0ff */
[----:B------:R-:W-:-:S03]  /*6770*/  IADD3.X R33, PT, PT, R56, R33, R5, P0, !PT ;  /* 0x0000002138217210 */ /* 0x000fc600007fe405 */
[----:B--2---:R-:W-:-:S04]  /*6780*/  IMAD.WIDE.U32 R32, R201, UR4, R32 ;  /* 0x00000004c9207c25 */ /* 0x004fc8000f8e0020 */
        /* <DEDUP_REMOVED lines=8> */
[----:B------:R2:W-:Y:S04]  /*6810*/  STG.E.128 desc[UR12][R36.64], R28 ;  /* 0x0000001c24007986 */ /* 0x0005e8000c101d0c */
[----:B------:R2:W-:Y:S04]  /*6820*/  STG.E.128 desc[UR12][R36.64+0x80], R20 ;  /* 0x0000801424007986 */ /* 0x0005e8000c101d0c */
[----:B------:R2:W-:Y:S02]  /*6830*/  STG.E.128 desc[UR12][R36.64+0x100], R12 ;  /* 0x0001000c24007986 */ /* 0x0005e4000c101d0c */
.L_x_271:
[----:B------:R-:W-:Y:S05]  /*6840*/  BSYNC.RECONVERGENT B0 ;  /* 0x0000000000007941 */ /* 0x000fea0003800200 */
.L_x_270:
[----:B------:R-:W-:Y:S05]  /*6850*/  @P2 BRA `(.L_x_259) ;  /* 0x0000000000302947 */ /* 0x000fea0003800000 */
[----:B------:R-:W3:Y:S01]  /*6860*/  LDCU.64 UR4, c[0x0][0x568] ;  /* 0x0000ad00ff0477ac */ /* 0x000ee20008000a00 */
[----:B-12---:R-:W-:Y:S01]  /*6870*/  MOV R12, R32 ;  /* 0x00000020000c7202 */ /* 0x006fe20000000f00 */
[----:B------:R-:W-:Y:S01]  /*6880*/  IMAD R4, R57, R6, RZ ;  /* 0x0000000639047224 */ /* 0x000fe200078e02ff */
[----:B------:R-:W-:-:S03]  /*6890*/  MOV R13, R5 ;  /* 0x00000005000d7202 */ /* 0x000fc60000000f00 */
[C---:B------:R-:W-:Y:S02]  /*68a0*/  IMAD R4, R59.reuse, R7, R4 ;  /* 0x000000073b047224 */ /* 0x040fe400078e0204 */
[----:B------:R-:W-:-:S05]  /*68b0*/  IMAD.WIDE.U32 R12, R59, R6, R12 ;  /* 0x000000063b0c7225 */ /* 0x000fca00078e000c */
[----:B------:R-:W-:Y:S02]  /*68c0*/  IADD3 R4, PT, PT, R4, R13, RZ ;  /* 0x0000000d04047210 */ /* 0x000fe40007ffe0ff */
[----:B---3--:R-:W-:-:S04]  /*68d0*/  LEA R6, P0, R12, UR4, 0x1 ;  /* 0x000000040c067c11 */ /* 0x008fc8000f8008ff */
[----:B------:R-:W-:-:S05]  /*68e0*/  LEA.HI.X R7, R12, UR5, R4, 0x1, P0 ;  /* 0x000000050c077c11 */ /* 0x000fca00080f0c04 */
[----:B------:R3:W-:Y:S04]  /*68f0*/  STG.E.128 desc[UR12][R6.64], R24 ;  /* 0x0000001806007986 */ /* 0x0007e8000c101d0c */
[----:B------:R3:W-:Y:S04]  /*6900*/  STG.E.128 desc[UR12][R6.64+0x80], R16 ;  /* 0x0000801006007986 */ /* 0x0007e8000c101d0c */
[----:B------:R3:W-:Y:S02]  /*6910*/  STG.E.128 desc[UR12][R6.64+0x100], R8 ;  /* 0x0001000806007986 */ /* 0x0007e4000c101d0c */
.L_x_259:
[----:B------:R-:W-:Y:S05]  /*6920*/  BSYNC.RECONVERGENT B1 ;  /* 0x0000000000017941 */ /* 0x000fea0003800200 */
.L_x_237:
[----:B------:R-:W4:Y:S01]  /*6930*/  LDCU UR5, c[0x0][0x438] ;  /* 0x00008700ff0577ac */ /* 0x000f220008000800 */
[----:B-1-3--:R-:W1:Y:S01]  /*6940*/  LDC R10, c[0x0][0x438] ;  /* 0x00010e00ff0a7b82 */ /* 0x00ae620000000800 */
[----:B------:R-:W3:Y:S01]  /*6950*/  LDCU UR6, c[0x0][0x370] ;  /* 0x00006e00ff0677ac */ /* 0x000ee20008000800 */
[----:B----4-:R-:W-:-:S04]  /*6960*/  UIADD3 UR5, UPT, UPT, UR5, 0x3f, URZ ;  /* 0x0000003f05057890 */ /* 0x010fc8000fffe0ff */
[----:B------:R-:W-:Y:S02]  /*6970*/  USHF.R.S32.HI UR4, URZ, 0x1f, UR5 ;  /* 0x0000001fff047899 */ /* 0x000fe40008011405 */
[----:B---3--:R-:W-:Y:S02]  /*6980*/  UIADD3 UR11, UPT, UPT, UR6, UR11, URZ ;  /* 0x0000000b060b7290 */ /* 0x008fe4000fffe0ff */
[----:B------:R-:W-:-:S04]  /*6990*/  ULEA.HI UR4, UR4, UR5, URZ, 0x6 ;  /* 0x0000000504047291 */ /* 0x000fc8000f8f30ff */
[----:B------:R-:W-:-:S04]  /*69a0*/  USHF.R.S32.HI UR4, URZ, 0x6, UR4 ;  /* 0x00000006ff047899 */ /* 0x000fc80008011404 */
[----:B------:R-:W-:-:S09]  /*69b0*/  UISETP.GE.AND UP0, UPT, UR11, UR4, UPT ;  /* 0x000000040b00728c */ /* 0x000fd2000bf06270 */
[----:B------:R-:W-:Y:S05]  /*69c0*/  BRA.U !UP0, `(.L_x_272) ;  /* 0xffffff9d08287547 */ /* 0x000fea000b83ffff */
[----:B------:R-:W-:Y:S05]  /*69d0*/  EXIT ;  /* 0x000000000000794d */ /* 0x000fea0003800000 */
.L_x_273:
        /* <DEDUP_REMOVED lines=10> */
.L_x_1084:


//--------------------- .text._ZN5flash44flash_bwd_dq_dk_dv_loop_seqk_parallel_kernelI23Flash_bwd_kernel_traitsILi192ELi64ELi64ELi8ELi4ELi2ELi2ELb0ELb0EN7cutlass6half_tE19Flash_kernel_traitsILi192ELi64ELi64ELi8ES3_EELb0ELb1ELb0ELb1ELb0ELb0ELb0EEEvNS_16Flash_bwd_paramsE --------------------------
	.section	.text._ZN5flash44flash_bwd_dq_dk_dv_loop_seqk_parallel_kernelI23Flash_bwd_kernel_traitsILi192ELi64ELi64ELi8ELi4ELi2ELi2ELb0ELb0EN7cutlass6half_tE19Flash_kernel_traitsILi192ELi64ELi64ELi8ES3_EELb0ELb1ELb0ELb1ELb0ELb0ELb0EEEvNS_16Flash_bwd_paramsE,"ax",@progbits
	.align	128
        .global         _ZN5flash44flash_bwd_dq_dk_dv_loop_seqk_parallel_kernelI23Flash_bwd_kernel_traitsILi192ELi64ELi64ELi8ELi4ELi2ELi2ELb0ELb0EN7cutlass6half_tE19Flash_kernel_traitsILi192ELi64ELi64ELi8ES3_EELb0ELb1ELb0ELb1ELb0ELb0ELb0EEEvNS_16Flash_bwd_paramsE
        .type           _ZN5flash44flash_bwd_dq_dk_dv_loop_seqk_parallel_kernelI23Flash_bwd_kernel_traitsILi192ELi64ELi64ELi8ELi4ELi2ELi2ELb0ELb0EN7cutlass6half_tE19Flash_kernel_traitsILi192ELi64ELi64ELi8ES3_EELb0ELb1ELb0ELb1ELb0ELb0ELb0EEEvNS_16Flash_bwd_paramsE,@function
        .size           _ZN5flash44flash_bwd_dq_dk_dv_loop_seqk_parallel_kernelI23Flash_bwd_kernel_traitsILi192ELi64ELi64ELi8ELi4ELi2ELi2ELb0ELb0EN7cutlass6half_tE19Flash_kernel_traitsILi192ELi64ELi64ELi8ES3_EELb0ELb1ELb0ELb1ELb0ELb0ELb0EEEvNS_16Flash_bwd_paramsE,(.L_x_1085 - _ZN5flash44flash_bwd_dq_dk_dv_loop_seqk_parallel_kernelI23Flash_bwd_kernel_traitsILi192ELi64ELi64ELi8ELi4ELi2ELi2ELb0ELb0EN7cutlass6half_tE19Flash_kernel_traitsILi192ELi64ELi64ELi8ES3_EELb0ELb1ELb0ELb1ELb0ELb0ELb0EEEvNS_16Flash_bwd_paramsE)
        .other          _ZN5flash44flash_bwd_dq_dk_dv_loop_seqk_parallel_kernelI23Flash_bwd_kernel_traitsILi192ELi64ELi64ELi8ELi4ELi2ELi2ELb0ELb0EN7cutlass6half_tE19Flash_kernel_traitsILi192ELi64ELi64ELi8ES3_EELb0ELb1ELb0ELb1ELb0ELb0ELb0EEEvNS_16Flash_bwd_paramsE,@"STO_CUDA_ENTRY STV_DEFAULT"
_ZN5flash44flash_bwd_dq_dk_dv_loop_seqk_parallel_kernelI23Flash_bwd_kernel_traitsILi192ELi64ELi64ELi8ELi4ELi2ELi2ELb0ELb0EN7cutlass6half_tE19Flash_kernel_traitsILi192ELi64ELi64ELi8ES3_EELb0ELb1ELb0ELb1ELb0ELb0ELb0EEEvNS_16Flash_bwd_paramsE:
.text._ZN5flash44flash_bwd_dq_dk_dv_loop_seqk_parallel_kernelI23Flash_bwd_kernel_traitsILi192ELi64ELi64ELi8ELi4ELi2ELi2ELb0ELb0EN7cutlass6half_tE19Flash_kernel_traitsILi192ELi64ELi64ELi8ES3_EELb0ELb1ELb0ELb1ELb0ELb0ELb0EEEvNS_16Flash_bwd_paramsE:
        /* <DEDUP_REMOVED lines=12> */
[----:B------:R-:W-:Y:S01]  /*00c0*/  IMAD.U32 R204, RZ, RZ, UR5 ;  /* 0x00000005ffcc7e24 */ /* 0x000fe2000f8e00ff */
[----:B------:R-:W2:Y:S01]  /*00d0*/  S2R R199, SR_CTAID.Y ;  /* 0x0000000000c77919 */ /* 0x000ea20000002600 */
[----:B------:R-:W-:Y:S01]  /*00e0*/  IMAD.MOV.U32 R225, RZ, RZ, 0x10 ;  /* 0x00000010ffe17424 */ /* 0x000fe200078e00ff */
[----:B------:R-:W-:Y:S01]  /*00f0*/  UMOV UR7, 0x400 ;  /* 0x0000040000077882 */ /* 0x000fe20000000000 */
[----:B------:R-:W-:Y:S01]  /*0100*/  IMAD.MOV.U32 R186, RZ, RZ, 0x20 ;  /* 0x00000020ffba7424 */ /* 0x000fe200078e00ff */
[----:B------:R-:W4:Y:S01]  /*0110*/  S2R R194, SR_CTAID.Z ;  /* 0x0000000000c27919 */ /* 0x000f220000002700 */
[----:B------:R-:W5:Y:S01]  /*0120*/  S2UR UR6, SR_CgaCtaId ;  /* 0x00000000000679c3 */ /* 0x000f620000008800 */
[----:B------:R-:W1:Y:S01]  /*0130*/  LDCU.64 UR18, c[0x0][0x358] ;  /* 0x00006b00ff1277ac */ /* 0x000e620008000a00 */
[----:B------:R-:W1:Y:S06]  /*0140*/  LDCU.64 UR8, c[0x0][0x470] ;  /* 0x00008e00ff0877ac */ /* 0x000e6c0008000a00 */
[----:B------:R-:W2:Y:S01]  /*0150*/  S2UR UR16, SR_CTAID.X ;  /* 0x00000000001079c3 */ /* 0x000ea20000002500 */
[----:B------:R-:W-:Y:S01]  /*0160*/  UMOV UR17, URZ ;  /* 0x000000ff00117c82 */ /* 0x000fe20008000000 */
[----:B------:R-:W-:Y:S01]  /*0170*/  UMOV UR20, URZ ;  /* 0x000000ff00147c82 */ /* 0x000fe20008000000 */
[----:B---3--:R-:W-:-:S02]  /*0180*/  IMAD.U32 R11, RZ, RZ, UR4 ;  /* 0x00000004ff0b7e24 */ /* 0x008fc4000f8e00ff */
        /* <DEDUP_REMOVED lines=9> */
[--C-:B------:R-:W-:Y:S02]  /*0220*/  LOP3.LUT R7, R6, 0x20, R5.reuse, 0x78, !PT ;  /* 0x0000002006077812 */ /* 0x100fe400078e7805 */
        /* <DEDUP_REMOVED lines=8> */
[C---:B------:R-:W-:Y:S01]  /*02b0*/  LOP3.LUT R3, R4.reuse, 0xc00, RZ, 0xc0, !PT ;  /* 0x00000c0004037812 */ /* 0x040fe200078ec0ff */
[----:B------:R-:W-:Y:S01]  /*02c0*/  VIADD R196, R203, 0x20 ;  /* 0x00000020cbc47836 */ /* 0x000fe20000000000 */
[----:B------:R-:W-:Y:S02]  /*02d0*/  LOP3.LUT R7, R4, 0x400, RZ, 0xc0, !PT ;  /* 0x0000040004077812 */ /* 0x000fe400078ec0ff */
[----:B------:R-:W-:-:S02]  /*02e0*/  LOP3.LUT R209, R8, 0x18, R203, 0xf8, !PT ;  /* 0x0000001808d17812 */ /* 0x000fc400078ef8cb */
[--C-:B------:R-:W-:Y:S02]  /*02f0*/  LOP3.LUT R3, R3, 0x6, R2.reuse, 0xf8, !PT ;  /* 0x0000000603037812 */ /* 0x100fe400078ef802 */
[--C-:B------:R-:W-:Y:S02]  /*0300*/  LOP3.LUT R8, R7, 0x6, R2.reuse, 0xf8, !PT ;  /* 0x0000000607087812 */ /* 0x100fe400078ef802 */
[----:B------:R-:W-:Y:S02]  /*0310*/  LOP3.LUT R209, R209, 0x38, R2, 0x78, !PT ;  /* 0x00000038d1d17812 */ /* 0x000fe400078e7802 */
[----:B------:R-:W-:Y:S02]  /*0320*/  LOP3.LUT R2, R2, 0x20, RZ, 0xc0, !PT ;  /* 0x0000002002027812 */ /* 0x000fe400078ec0ff */
[----:B------:R-:W-:Y:S01]  /*0330*/  LOP3.LUT R210, R3, R210, RZ, 0xfc, !PT ;  /* 0x000000d203d27212 */ /* 0x000fe200078efcff */
[----:B------:R-:W-:Y:S01]  /*0340*/  IMAD.SHL.U32 R3, R200, 0x40, RZ ;  /* 0x00000040c8037824 */ /* 0x000fe200078e00ff */
[----:B------:R-:W-:-:S02]  /*0350*/  LOP3.LUT R2, R2, 0x18, R203, 0xf8, !PT ;  /* 0x0000001802027812 */ /* 0x000fc400078ef8cb */
[----:B--2---:R-:W-:Y:S02]  /*0360*/  LEA R206, P0, R199, R206, 0x2 ;  /* 0x000000cec7ce7211 */ /* 0x004fe400078010ff */
[C---:B------:R-:W-:Y:S02]  /*0370*/  LOP3.LUT R10, R3.reuse, 0x1c0, RZ, 0xc0, !PT ;  /* 0x000001c0030a7812 */ /* 0x040fe400078ec0ff */
[----:B------:R-:W-:Y:S02]  /*0380*/  LOP3.LUT R2, R2, 0x1c0, R3, 0xf8, !PT ;  /* 0x000001c002027812 */ /* 0x000fe400078ef803 */
[----:B------:R-:W-:Y:S02]  /*0390*/  LOP3.LUT R191, R3, 0x200, RZ, 0xc0, !PT ;  /* 0x0000020003bf7812 */ /* 0x000fe400078ec0ff */
[----:B------:R-:W-:Y:S02]  /*03a0*/  LOP3.LUT R5, R0, 0x10, RZ, 0xc0, !PT ;  /* 0x0000001000057812 */ /* 0x000fe400078ec0ff */
[----:B------:R-:W-:-:S02]  /*03b0*/  LOP3.LUT R195, R10, 0x38, R201, 0xf8, !PT ;  /* 0x000000380ac37812 */ /* 0x000fc400078ef8c9 */
[----:B------:R-:W-:Y:S02]  /*03c0*/  LOP3.LUT R190, R2, 0x38, R201, 0x78, !PT ;  /* 0x0000003802be7812 */ /* 0x000fe400078e78c9 */
[----:B------:R-:W-:Y:S02]  /*03d0*/  R2P PR, R200, 0xe ;  /* 0x0000000ec8007804 */ /* 0x000fe40000000000 */
[----:B------:R-:W-:Y:S02]  /*03e0*/  LOP3.LUT R197, R191, 0xc00, R4, 0xf8, !PT ;  /* 0x00000c00bfc57812 */ /* 0x000fe400078ef804 */
[----:B------:R-:W-:Y:S02]  /*03f0*/  LOP3.LUT R10, R5, 0x8, R200, 0xf8, !PT ;  /* 0x00000008050a7812 */ /* 0x000fe400078ef8c8 */
[----:B------:R-:W-:Y:S02]  /*0400*/  LOP3.LUT R0, R195, 0x8, R0, 0x78, !PT ;  /* 0x00000008c3007812 */ /* 0x000fe400078e7800 */
[----:B------:R-:W-:-:S02]  /*0410*/  LOP3.LUT R191, R191, 0x400, R4, 0xf8, !PT ;  /* 0x00000400bfbf7812 */ /* 0x000fc400078ef804 */
[----:B------:R-:W-:Y:S02]  /*0420*/  LOP3.LUT R190, R190, 0x200, R3, 0xf8, !PT ;  /* 0x00000200bebe7812 */ /* 0x000fe400078ef803 */
[----:B------:R-:W-:Y:S02]  /*0430*/  LOP3.LUT R3, R201, 0x1f8, RZ, 0xc0, !PT ;  /* 0x000001f8c9037812 */ /* 0x000fe400078ec0ff */
[----:B------:R-:W-:Y:S02]  /*0440*/  LEA R210, R210, UR5, 0x1 ;  /* 0x00000005d2d27c11 */ /* 0x000fe4000f8e08ff */
[----:B------:R-:W-:Y:S02]  /*0450*/  LOP3.LUT R193, R10, R195, RZ, 0x3c, !PT ;  /* 0x000000c30ac17212 */ /* 0x000fe400078e3cff */
[-C--:B------:R-:W-:Y:S01]  /*0460*/  LOP3.LUT R197, R197, R0.reuse, RZ, 0xfc, !PT ;  /* 0x00000000c5c57212 */ /* 0x080fe200078efcff */
[C---:B------:R-:W-:Y:S01]  /*0470*/  VIADD R212, R210.reuse, 0x20 ;  /* 0x00000020d2d47836 */ /* 0x040fe20000000000 */
[----:B------:R-:W-:Y:S01]  /*0480*/  LOP3.LUT R191, R191, R0, RZ, 0xfc, !PT ;  /* 0x00000000bfbf7212 */ /* 0x000fe200078efcff */
[----:B------:R-:W-:Y:S01]  /*0490*/  @P3 VIADD R212, R210, 0xffffffe0 ;  /* 0xffffffe0d2d43836 */ /* 0x000fe20000000000 */
[----:B------:R-:W-:-:S02]  /*04a0*/  LOP3.LUT R195, R195, 0x8, R200, 0x78, !PT ;  /* 0x00000008c3c37812 */ /* 0x000fc400078e78c8 */
[----:B------:R-:W-:Y:S02]  /*04b0*/  LOP3.LUT R0, R3, 0x38, R200, 0x78, !PT ;  /* 0x0000003803007812 */ /* 0x000fe400078e78c8 */
[C---:B------:R-:W-:Y:S02]  /*04c0*/  SEL R188, R225.reuse, 0xfffffff0, !P1 ;  /* 0xfffffff0e1bc7807 */ /* 0x040fe40004800000 */
[----:B------:R-:W-:Y:S02]  /*04d0*/  SEL R225, R225, 0xfffffff0, !P2 ;  /* 0xfffffff0e1e17807 */ /* 0x000fe40005000000 */
[----:B------:R-:W-:Y:S01]  /*04e0*/  SEL R186, R186, 0xffffffe0, !P2 ;  /* 0xffffffe0baba7807 */ /* 0x000fe20005000000 */
[----:B------:R-:W-:Y:S01]  /*04f0*/  IMAD.SHL.U32 R188, R188, 0x2, RZ ;  /* 0x00000002bcbc7824 */ /* 0x000fe200078e00ff */
[----:B------:R-:W-:Y:S01]  /*0500*/  LOP3.LUT R209, R8, R209, RZ, 0xfc, !PT ;  /* 0x000000d108d17212 */ /* 0x000fe200078efcff */
[----:B------:R-:W-:Y:S01]  /*0510*/  IMAD.IADD R240, R210, 0x1, R225 ;  /* 0x00000001d2f07824 */ /* 0x000fe200078e02e1 */
[----:B------:R-:W-:Y:S01]  /*0520*/  LOP3.LUT R195, R6, R195, RZ, 0xfc, !PT ;  /* 0x000000c306c37212 */ /* 0x000fe200078efcff */
[----:B------:R-:W-:Y:S01]  /*0530*/  IMAD.SHL.U32 R186, R186, 0x2, RZ ;  /* 0x00000002baba7824 */ /* 0x000fe200078e00ff */
[----:B------:R-:W-:Y:S01]  /*0540*/  LOP3.LUT R193, R193, 0x200, R4, 0xf8, !PT ;  /* 0x00000200c1c17812 */ /* 0x000fe200078ef804 */
[----:B------:R-:W-:Y:S01]  /*0550*/  IMAD.IADD R225, R225, 0x1, R212 ;  /* 0x00000001e1e17824 */ /* 0x000fe200078e02d4 */
[----:B------:R-:W-:-:S02]  /*0560*/  LOP3.LUT R202, R201, 0x38, RZ, 0xc0, !PT ;  /* 0x00000038c9ca7812 */ /* 0x000fc400078ec0ff */
[----:B------:R-:W-:Y:S02]  /*0570*/  LOP3.LUT R211, R0, 0x1e00, R201, 0xf8, !PT ;  /* 0x00001e0000d37812 */ /* 0x000fe400078ef8c9 */
[----:B------:R-:W-:Y:S02]  /*0580*/  LEA.HI.X R207, R199, R207, RZ, 0x2, P0 ;  /* 0x000000cfc7cf7211 */ /* 0x000fe400000f14ff */
[----:B------:R-:W-:Y:S02]  /*0590*/  SHF.R.U32.HI R200, RZ, 0x5, R200 ;  /* 0x00000005ffc87819 */ /* 0x000fe400000116c8 */
[C---:B------:R-:W-:Y:S02]  /*05a0*/  LOP3.LUT R208, R202.reuse, 0x40, RZ, 0xfc, !PT ;  /* 0x00000040cad07812 */ /* 0x040fe400078efcff */
[----:B------:R-:W-:Y:S02]  /*05b0*/  LOP3.LUT R205, R202, 0x80, RZ, 0xfc, !PT ;  /* 0x00000080cacd7812 */ /* 0x000fe400078efcff */
[----:B------:R-:W-:-:S02]  /*05c0*/  LEA R211, R211, UR6, 0x1 ;  /* 0x00000006d3d37c11 */ /* 0x000fc4000f8e08ff */
[----:B------:R-:W-:Y:S02]  /*05d0*/  LEA R209, R209, UR4, 0x1 ;  /* 0x00000004d1d17c11 */ /* 0x000fe4000f8e08ff */
[----:B------:R-:W-:Y:S02]  /*05e0*/  LEA R195, R195, UR4, 0x1 ;  /* 0x00000004c3c37c11 */ /* 0x000fe4000f8e08ff */
[----:B------:R-:W-:Y:S02]  /*05f0*/  LEA R193, R193, UR5, 0x1 ;  /* 0x00000005c1c17c11 */ /* 0x000fe4000f8e08ff */
[----:B------:R-:W-:Y:S02]  /*0600*/  LEA R197, R197, UR6, 0x1 ;  /* 0x00000006c5c57c11 */ /* 0x000fe4000f8e08ff */
[----:B------:R-:W-:Y:S02]  /*0610*/  LEA R191, R191, UR6, 0x1 ;  /* 0x00000006bfbf7c11 */ /* 0x000fe4000f8e08ff */
[----:B----4-:R-:W-:-:S07]  /*0620*/  LEA R190, R190, UR6, 0x1 ;  /* 0x00000006bebe7c11 */ /* 0x010fce000f8e08ff */
.L_x_338:
[----:B------:R-:W1:Y:S01]  /*0630*/  LDC.64 R2, c[0x0][0x478] ;  /* 0x00011e00ff027b82 */ /* 0x000e620000000a00 */
[----:B------:R-:W-:Y:S01]  /*0640*/  ISETP.NE.U32.AND P4, PT, RZ, UR8, PT ;  /* 0x00000008ff007c0c */ /* 0x000fe2000bf85070 */
[----:B------:R-:W-:Y:S01]  /*0650*/  IMAD.SHL.U32 R9, R199, 0x4, RZ ;  /* 0x00000004c7097824 */ /* 0x000fe200078e00ff */
[----:B------:R-:W-:Y:S01]  /*0660*/  SHF.R.U32.HI R8, RZ, 0x1e, R199 ;  /* 0x0000001eff087819 */ /* 0x000fe200000116c7 */
[----:B------:R-:W-:Y:S01]  /*0670*/  IMAD.MOV.U32 R238, RZ, RZ, RZ ;  /* 0x000000ffffee7224 */ /* 0x000fe200078e00ff */
[----:B------:R-:W-:-:S03]  /*0680*/  ISETP.NE.AND.EX P4, PT, RZ, UR9, PT, P4 ;  /* 0x00000009ff007c0c */ /* 0x000fc6000bf85340 */
[----:B------:R-:W2:Y:S08]  /*0690*/  LDC.64 R6, c[0x0][0x460] ;  /* 0x00011800ff067b82 */ /* 0x000eb00000000a00 */
[----:B------:R-:W3:Y:S02]  /*06a0*/  LDC.U8 R0, c[0x0][0x532] ;  /* 0x00014c80ff007b82 */ /* 0x000ee40000000000 */
[----:B------:R-:W-:-:S04]  /*06b0*/  @P4 IADD3 R14, P1, PT, R9, UR8, RZ ;  /* 0x00000008090e4c10 */ /* 0x000fc8000ff3e0ff */
[----:B------:R-:W-:Y:S02]  /*06c0*/  @P4 IADD3.X R15, PT, PT, R8, UR9, RZ, P1, !PT ;  /* 0x00000009080f4c10 */ /* 0x000fe40008ffe4ff */
[----:B-1----:R-:W-:Y:S01]  /*06d0*/  ISETP.NE.U32.AND P3, PT, R2, RZ, PT ;  /* 0x000000ff0200720c */ /* 0x002fe20003f65070 */
[----:B------:R-:W1:Y:S02]  /*06e0*/  LDC.64 R4, c[0x0][0x468] ;  /* 0x00011a00ff047b82 */ /* 0x000e640000000a00 */
[----:B------:R-:W4:Y:S01]  /*06f0*/  @P4 LDG.E R238, desc[UR18][R14.64] ;  /* 0x000000120eee4981 */ /* 0x000f22000c1e1900 */
[----:B------:R-:W-:Y:S02]  /*0700*/  ISETP.NE.AND.EX P3, PT, R3, RZ, PT, P3 ;  /* 0x000000ff0300720c */ /* 0x000fe40003f65330 */
[C---:B--2---:R-:W-:Y:S02]  /*0710*/  ISETP.NE.U32.AND P5, PT, R6.reuse, RZ, PT ;  /* 0x000000ff0600720c */ /* 0x044fe40003fa5070 */
[----:B------:R-:W-:-:S02]  /*0720*/  ISETP.NE.U32.AND P2, PT, R6, RZ, PT ;  /* 0x000000ff0600720c */ /* 0x000fc40003f45070 */
[C---:B------:R-:W-:Y:S02]  /*0730*/  ISETP.NE.AND.EX P5, PT, R7.reuse, RZ, PT, P5 ;  /* 0x000000ff0700720c */ /* 0x040fe40003fa5350 */
[----:B------:R-:W-:-:S05]  /*0740*/  ISETP.NE.AND.EX P2, PT, R7, RZ, PT, P2 ;  /* 0x000000ff0700720c */ /* 0x000fca0003f45320 */
[----:B------:R-:W-:Y:S01]  /*0750*/  @P3 IADD3 R2, P0, PT, R9, R2, RZ ;  /* 0x0000000209023210 */ /* 0x000fe20007f1e0ff */
[----:B------:R-:W-:-:S04]  /*0760*/  IMAD.MOV.U32 R6, RZ, RZ, -0x1 ;  /* 0xffffffffff067424 */ /* 0x000fc800078e00ff */
[----:B------:R-:W-:Y:S02]  /*0770*/  @P3 IMAD.X R3, R8, 0x1, R3, P0 ;  /* 0x0000000108033824 */ /* 0x000fe400000e0603 */
[----:B-----5:R2:W5:Y:S04]  /*0780*/  @P5 LDG.E R6, desc[UR18][R206.64] ;  /* 0x00000012ce065981 */ /* 0x020568000c1e1900 */
[----:B------:R-:W4:Y:S04]  /*0790*/  @P3 LDG.E R239, desc[UR18][R2.64] ;  /* 0x0000001202ef3981 */ /* 0x000f28000c1e1900 */
[----:B------:R2:W5:Y:S01]  /*07a0*/  @P2 LDG.E R7, desc[UR18][R206.64+0x4] ;  /* 0x00000412ce072981 */ /* 0x000562000c1e1900 */
[----:B---3--:R-:W-:-:S02]  /*07b0*/  ISETP.NE.AND P4, PT, R0, RZ, PT ;  /* 0x000000ff0000720c */ /* 0x008fc40003f85270 */
[----:B-1----:R-:W-:Y:S01]  /*07c0*/  ISETP.EQ.U32.AND P1, PT, R4, RZ, PT ;  /* 0x000000ff0400720c */ /* 0x002fe20003f22070 */
[----:B------:R-:W-:Y:S01]  /*07d0*/  IMAD.MOV.U32 R241, RZ, RZ, -0x1 ;  /* 0xfffffffffff17424 */ /* 0x000fe200078e00ff */
[----:B------:R-:W-:Y:S01]  /*07e0*/  IADD3 R12, P0, PT, R9, R4, RZ ;  /* 0x00000004090c7210 */ /* 0x000fe20007f1e0ff */
[----:B------:R-:W1:Y:S01]  /*07f0*/  @!P3 LDC R0, c[0x0][0x43c] ;  /* 0x00010f00ff00bb82 */ /* 0x000e620000000800 */
[----:B------:R-:W-:-:S03]  /*0800*/  ISETP.EQ.OR.EX P1, PT, R5, RZ, !P4, P1 ;  /* 0x000000ff0500720c */ /* 0x000fc60006722710 */
[----:B------:R-:W-:-:S04]  /*0810*/  IMAD.X R13, R8, 0x1, R5, P0 ;  /* 0x00000001080d7824 */ /* 0x000fc800000e0605 */
[----:B------:R-:W3:Y:S06]  /*0820*/  @!P3 LDC.64 R2, c[0x0][0x488] ;  /* 0x00012200ff02bb82 */ /* 0x000eec0000000a00 */
[----:B------:R2:W5:Y:S01]  /*0830*/  @!P1 LDG.E R241, desc[UR18][R12.64] ;  /* 0x000000120cf19981 */ /* 0x000562000c1e1900 */
[----:B------:R-:W-:Y:S01]  /*0840*/  ISETP.NE.U32.AND P1, PT, R4, RZ, PT ;  /* 0x000000ff0400720c */ /* 0x000fe20003f25070 */
[----:B------:R-:W1:Y:S03]  /*0850*/  @!P2 LDC R9, c[0x0][0x434] ;  /* 0x00010d00ff09ab82 */ /* 0x000e660000000800 */
[----:B------:R-:W-:-:S02]  /*0860*/  ISETP.NE.AND.EX P1, PT, R5, RZ, PT, P1 ;  /* 0x000000ff0500720c */ /* 0x000fc40003f25310 */
[----:B---3--:R-:W-:-:S04]  /*0870*/  @!P3 ISETP.NE.U32.AND P0, PT, R2, RZ, PT ;  /* 0x000000ff0200b20c */ /* 0x008fc80003f05070 */
[----:B------:R-:W-:-:S04]  /*0880*/  @!P3 ISETP.NE.AND.EX P0, PT, R3, RZ, PT, P0 ;  /* 0x000000ff0300b20c */ /* 0x000fc80003f05300 */
[----:B-1----:R-:W-:Y:S01]  /*0890*/  @!P3 SEL R0, R0, RZ, P0 ;  /* 0x000000ff0000b207 */ /* 0x002fe20000000000 */
[----:B----4-:R-:W-:Y:S02]  /*08a0*/  @P3 IMAD.IADD R239, R239, 0x1, -R238 ;  /* 0x00000001efef3824 */ /* 0x010fe400078e0aee */
[----:B--2---:R-:W-:Y:S06]  /*08b0*/  @!P1 BRA `(.L_x_274) ;  /* 0x00000000000c9947 */ /* 0x004fec0003800000 */
[----:B------:R-:W2:Y:S02]  /*08c0*/  @P4 LDG.E R2, desc[UR18][R12.64+0x4] ;  /* 0x000004120c024981 */ /* 0x000ea4000c1e1900 */
[----:B--2--5:R-:W-:-:S06]  /*08d0*/  @P4 IADD3 R11, PT, PT, R2, -R241, RZ ;  /* 0x800000f1020b4210 */ /* 0x024fcc0007ffe0ff */
[----:B------:R1:W5:Y:S02]  /*08e0*/  @!P4 LDG.E R11, desc[UR18][R12.64] ;  /* 0x000000120c0bc981 */ /* 0x000364000c1e1900 */
.L_x_274:
[----:B------:R-:W-:Y:S01]  /*08f0*/  IMAD.SHL.U32 R230, R204, 0x40, RZ ;  /* 0x00000040cce67824 */ /* 0x000fe200078e00ff */
[----:B-----5:R-:W-:Y:S01]  /*0900*/  @!P3 IADD3 R239, PT, PT, R0, R11, -R238 ;  /* 0x0000000b00efb210 */ /* 0x020fe20007ffe8ee */
[----:B------:R-:W-:-:S03]  /*0910*/  @P2 IMAD.IADD R9, R7, 0x1, -R6 ;  /* 0x0000000107092824 */ /* 0x000fc600078e0a06 */
[----:B------:R-:W-:-:S13]  /*0920*/  ISETP.GT.AND P0, PT, R239, R230, PT ;  /* 0x000000e6ef00720c */ /* 0x000fda0003f04270 */
        /* <DEDUP_REMOVED lines=27> */
[----:B------:R-:W-:Y:S06]  /*0ae0*/  BRA `(.L_x_277) ;  /* 0x0000000000147947 */ /* 0x000fec0003800000 */
.L_x_276:
[----:B------:R-:W1:Y:S01]  /*0af0*/  LDCU.64 UR14, c[0x0][0x3b8] ;  /* 0x00007700ff0e77ac */ /* 0x000e620008000a00 */
[----:B------:R-:W-:-:S05]  /*0b00*/  IADD3 R16, PT, PT, R238, R241, RZ ;  /* 0x000000f1ee107210 */ /* 0x000fca0007ffe0ff */
[C---:B-1----:R-:W-:Y:S02]  /*0b10*/  IMAD R13, R16.reuse, UR15, RZ ;  /* 0x0000000f100d7c24 */ /* 0x042fe4000f8e02ff */
[----:B------:R-:W-:-:S05]  /*0b20*/  IMAD.WIDE.U32 R16, R16, UR14, RZ ;  /* 0x0000000e10107c25 */ /* 0x000fca000f8e00ff */
[----:B------:R-:W-:Y:S02]  /*0b30*/  IADD3 R13, PT, PT, R17, R13, RZ ;  /* 0x0000000d110d7210 */ /* 0x000fe40007ffe0ff */
.L_x_277:
[----:B------:R-:W1:Y:S01]  /*0b40*/  LDC R3, c[0x0][0x3e8] ;  /* 0x0000fa00ff037b82 */ /* 0x000e620000000800 */
[----:B------:R-:W-:Y:S01]  /*0b50*/  IMAD.MOV.U32 R10, RZ, RZ, RZ ;  /* 0x000000ffff0a7224 */ /* 0x000fe200078e00ff */
[----:B-1----:R-:W-:-:S04]  /*0b60*/  IABS R5, R3 ;  /* 0x0000000300057213 */ /* 0x002fc80000000000 */
[----:B------:R-:W1:Y:S08]  /*0b70*/  I2F.RP R8, R5 ;  /* 0x0000000500087306 */ /* 0x000e700000209400 */
[----:B-1----:R-:W1:Y:S02]  /*0b80*/  MUFU.RCP R7, R8 ;  /* 0x0000000800077308 */ /* 0x002e640000001000 */
[----:B-1----:R-:W-:-:S06]  /*0b90*/  VIADD R7, R7, 0xffffffe ;  /* 0x0ffffffe07077836 */ /* 0x002fcc0000000000 */
[----:B------:R-:W1:Y:S02]  /*0ba0*/  F2I.FTZ.U32.TRUNC.NTZ R11, R7 ;  /* 0x00000007000b7305 */ /* 0x000e64000021f000 */
[----:B-1----:R-:W-:-:S04]  /*0bb0*/  IMAD.MOV R2, RZ, RZ, -R11 ;  /* 0x000000ffff027224 */ /* 0x002fc800078e0a0b */
[----:B------:R-:W-:Y:S01]  /*0bc0*/  IMAD R4, R2, R5, RZ ;  /* 0x0000000502047224 */ /* 0x000fe200078e02ff */
[----:B------:R-:W-:-:S03]  /*0bd0*/  IABS R2, R194 ;  /* 0x000000c200027213 */ /* 0x000fc60000000000 */
[----:B------:R-:W-:Y:S01]  /*0be0*/  IMAD.HI.U32 R11, R11, R4, R10 ;  /* 0x000000040b0b7227 */ /* 0x000fe200078e000a */
[----:B------:R-:W-:-:S05]  /*0bf0*/  MOV R4, R2 ;  /* 0x0000000200047202 */ /* 0x000fca0000000f00 */
[----:B------:R-:W-:Y:S01]  /*0c00*/  IMAD.HI.U32 R10, R11, R4, RZ ;  /* 0x000000040b0a7227 */ /* 0x000fe200078e00ff */
[----:B------:R-:W-:-:S03]  /*0c10*/  SHF.R.S32.HI R11, RZ, 0x1f, R230 ;  /* 0x0000001fff0b7819 */ /* 0x000fc600000114e6 */
[----:B------:R-:W-:-:S04]  /*0c20*/  IMAD.MOV R2, RZ, RZ, -R10 ;  /* 0x000000ffff027224 */ /* 0x000fc800078e0a0a */
[----:B------:R-:W-:-:S05]  /*0c30*/  IMAD R2, R5, R2, R4 ;  /* 0x0000000205027224 */ /* 0x000fca00078e0204 */
[----:B------:R-:W-:-:S13]  /*0c40*/  ISETP.GT.U32.AND P1, PT, R5, R2, PT ;  /* 0x000000020500720c */ /* 0x000fda0003f24070 */
[----:B------:R-:W-:Y:S01]  /*0c50*/  @!P1 IMAD.IADD R2, R2, 0x1, -R5 ;  /* 0x0000000102029824 */ /* 0x000fe200078e0a05 */
[----:B------:R-:W-:Y:S02]  /*0c60*/  @!P1 IADD3 R10, PT, PT, R10, 0x1, RZ ;  /* 0x000000010a0a9810 */ /* 0x000fe40007ffe0ff */
[----:B------:R-:W-:Y:S02]  /*0c70*/  ISETP.NE.AND P1, PT, R3, RZ, PT ;  /* 0x000000ff0300720c */ /* 0x000fe40003f25270 */
[----:B------:R-:W-:Y:S02]  /*0c80*/  ISETP.GE.U32.AND P4, PT, R2, R5, PT ;  /* 0x000000050200720c */ /* 0x000fe40003f86070 */
[----:B------:R-:W-:-:S04]  /*0c90*/  LOP3.LUT R2, R194, R3, RZ, 0x3c, !PT ;  /* 0x00000003c2027212 */ /* 0x000fc800078e3cff */
[----:B------:R-:W-:-:S07]  /*0ca0*/  ISETP.GE.AND P0, PT, R2, RZ, PT ;  /* 0x000000ff0200720c */ /* 0x000fce0003f06270 */
[----:B------:R-:W-:-:S06]  /*0cb0*/  @P4 VIADD R10, R10, 0x1 ;  /* 0x000000010a0a4836 */ /* 0x000fcc0000000000 */
        /* <DEDUP_REMOVED lines=14> */
.L_x_278:
[----:B------:R-:W1:Y:S01]  /*0da0*/  LDCU.64 UR12, c[0x0][0x3c0] ;  /* 0x00007800ff0c77ac */ /* 0x000e620008000a00 */
[----:B------:R-:W-:-:S05]  /*0db0*/  IADD3 R2, PT, PT, R238, R241, RZ ;  /* 0x000000f1ee027210 */ /* 0x000fca0007ffe0ff */
[C---:B-1----:R-:W-:Y:S02]  /*0dc0*/  IMAD R12, R2.reuse, UR13, RZ ;  /* 0x0000000d020c7c24 */ /* 0x042fe4000f8e02ff */
[----:B------:R-:W-:-:S05]  /*0dd0*/  IMAD.WIDE.U32 R14, R2, UR12, RZ ;  /* 0x0000000c020e7c25 */ /* 0x000fca000f8e00ff */
[----:B------:R-:W-:-:S07]  /*0de0*/  IADD3 R12, PT, PT, R15, R12, RZ ;  /* 0x0000000c0f0c7210 */ /* 0x000fce0007ffe0ff */
.L_x_279:
        /* <DEDUP_REMOVED lines=27> */
.L_x_280:
[-C--:B------:R-:W-:Y:S02]  /*0fa0*/  IMAD R20, R33, R6.reuse, RZ ;  /* 0x0000000621147224 */ /* 0x080fe400078e02ff */
[----:B------:R-:W-:-:S05]  /*0fb0*/  IMAD.WIDE.U32 R26, R32, R6, RZ ;  /* 0x00000006201a7225 */ /* 0x000fca00078e00ff */
[----:B------:R-:W-:-:S07]  /*0fc0*/  IADD3 R20, PT, PT, R27, R20, RZ ;  /* 0x000000141b147210 */ /* 0x000fce0007ffe0ff */
.L_x_281:
        /* <DEDUP_REMOVED lines=20> */
.L_x_282:
[----:B------:R-:W1:Y:S01]  /*1110*/  LDC R17, c[0x0][0x434] ;  /* 0x00010d00ff117b82 */ /* 0x000e620000000800 */
[----:B------:R-:W-:-:S04]  /*1120*/  IMAD R2, R199, UR6, R194 ;  /* 0x00000006c7027c24 */ /* 0x000fc8000f8e02c2 */
[----:B-1----:R-:W-:-:S03]  /*1130*/  IMAD R17, R2, R17, RZ ;  /* 0x0000001102117224 */ /* 0x002fc600078e02ff */
.L_x_283:
        /* <DEDUP_REMOVED lines=11> */
.L_x_284:
[----:B------:R-:W1:Y:S01]  /*11f0*/  LDC R25, c[0x0][0x444] ;  /* 0x00011100ff197b82 */ /* 0x000e620000000800 */
[----:B------:R-:W-:-:S04]  /*1200*/  IMAD R2, R199, UR6, R194 ;  /* 0x00000006c7027c24 */ /* 0x000fc8000f8e02c2 */
[----:B-1----:R-:W-:-:S07]  /*1210*/  IMAD R25, R2, R25, RZ ;  /* 0x0000001902197224 */ /* 0x002fce00078e02ff */
.L_x_285:
[----:B------:R-:W1:Y:S01]  /*1220*/  S2R R15, SR_TID.X ;  /* 0x00000000000f7919 */ /* 0x000e620000002100 */
[----:B------:R-:W2:Y:S01]  /*1230*/  LDC.64 R6, c[0x0][0x5f8] ;  /* 0x00017e00ff067b82 */ /* 0x000ea20000000a00 */
[----:B------:R-:W-:Y:S01]  /*1240*/  IMAD R31, R31, UR6, RZ ;  /* 0x000000061f1f7c24 */ /* 0x000fe2000f8e02ff */
[--C-:B------:R-:W-:Y:S01]  /*1250*/  IADD3 R33, P1, P0, R28, R26, R21.reuse ;  /* 0x0000001a1c217210 */ /* 0x100fe2000783e015 */
[----:B------:R-:W3:Y:S01]  /*1260*/  LDCU.64 UR6, c[0x0][0x3c8] ;  /* 0x00007900ff0677ac */ /* 0x000ee20008000a00 */
[----:B------:R-:W-:Y:S01]  /*1270*/  SHF.R.S32.HI R21, RZ, 0x1f, R21 ;  /* 0x0000001fff157819 */ /* 0x000fe20000011415 */
[----:B------:R-:W-:Y:S01]  /*1280*/  IMAD R25, R18, 0x40, R25 ;  /* 0x0000004012197824 */ /* 0x000fe200078e0219 */
[----:B------:R-:W-:Y:S01]  /*1290*/  IADD3 R34, P3, PT, R202, R34, RZ ;  /* 0x00000022ca227210 */ /* 0x000fe20007f7e0ff */
[----:B------:R-:W4:Y:S01]  /*12a0*/  LDCU.64 UR10, c[0x0][0x380] ;  /* 0x00007000ff0a77ac */ /* 0x000f220008000a00 */
[----:B------:R-:W5:Y:S01]  /*12b0*/  LDC.64 R4, c[0x0][0x3b0] ;  /* 0x0000ec00ff047b82 */ /* 0x000f620000000a00 */
[----:B------:R-:W-:Y:S01]  /*12c0*/  ISETP.NE.AND P4, PT, RZ, UR5, PT ;  /* 0x00000005ff007c0c */ /* 0x000fe2000bf85270 */
[----:B------:R-:W-:Y:S01]  /*12d0*/  IMAD R17, R18, 0x40, R17 ;  /* 0x0000004012117824 */ /* 0x000fe200078e0211 */
[----:B------:R-:W-:Y:S01]  /*12e0*/  IADD3.X R27, PT, PT, R27, R20, R21, P1, P0 ;  /* 0x000000141b1b7210 */ /* 0x000fe20000fe0415 */
[----:B------:R-:W-:Y:S01]  /*12f0*/  IMAD.MOV.U32 R20, RZ, RZ, R202 ;  /* 0x000000ffff147224 */ /* 0x000fe200078e00ca */
[----:B------:R-:W4:Y:S01]  /*1300*/  LDCU.64 UR4, c[0x0][0x570] ;  /* 0x0000ae00ff0477ac */ /* 0x000f220008000a00 */
[----:B------:R-:W-:Y:S01]  /*1310*/  IMAD.MOV.U32 R21, RZ, RZ, RZ ;  /* 0x000000ffff157224 */ /* 0x000fe200078e00ff */
[----:B------:R-:W-:Y:S01]  /*1320*/  BSSY.RECONVERGENT B1, `(.L_x_275) ;  /* 0x0000693000017945 */ /* 0x000fe20003800200 */
[----:B------:R-:W3:Y:S01]  /*1330*/  LDC.64 R2, c[0x0][0x590] ;  /* 0x00016400ff027b82 */ /* 0x000ee20000000a00 */
[----:B------:R-:W-:-:S02]  /*1340*/  IMAD.X R35, RZ, RZ, R24, P3 ;  /* 0x000000ffff237224 */ /* 0x000fc400018e0618 */
[----:B--2---:R-:W-:-:S05]  /*1350*/  IMAD.WIDE.U32 R36, R6, UR16, RZ ;  /* 0x0000001006247c25 */ /* 0x004fca000f8e00ff */
[----:B------:R-:W2:Y:S01]  /*1360*/  LDC R26, c[0x0][0x508] ;  /* 0x00014200ff1a7b82 */ /* 0x000ea20000000800 */
[----:B------:R-:W-:Y:S02]  /*1370*/  SEL R30, R36, RZ, P4 ;  /* 0x000000ff241e7207 */ /* 0x000fe40002000000 */
[----:B-1----:R-:W-:Y:S01]  /*1380*/  LOP3.LUT R29, R15, 0x1f, RZ, 0xc0, !PT ;  /* 0x0000001f0f1d7812 */ /* 0x002fe200078ec0ff */
[----:B-----5:R-:W-:-:S04]  /*1390*/  IMAD R24, R23, R4, RZ ;  /* 0x0000000417187224 */ /* 0x020fc800078e02ff */
[----:B------:R-:W1:Y:S01]  /*13a0*/  LDC.64 R248, c[0x0][0x420] ;  /* 0x00010800fff87b82 */ /* 0x000e620000000a00 */
[----:B------:R-:W-:Y:S02]  /*13b0*/  IMAD R28, R200, R31, R29 ;  /* 0x0000001fc81c7224 */ /* 0x000fe400078e021d */
[----:B------:R-:W-:Y:S02]  /*13c0*/  IMAD R29, R7, UR16, R37 ;  /* 0x00000010071d7c24 */ /* 0x000fe4000f8e0225 */
[----:B------:R-:W-:-:S03]  /*13d0*/  IMAD.WIDE.U32 R36, R19, R4, R20 ;  /* 0x0000000413247225 */ /* 0x000fc600078e0014 */
[----:B------:R-:W5:Y:S01]  /*13e0*/  LDC.64 R6, c[0x0][0x598] ;  /* 0x00016600ff067b82 */ /* 0x000f620000000a00 */
[----:B------:R-:W-:Y:S01]  /*13f0*/  IADD3 R30, P1, P0, R28, R33, R30 ;  /* 0x000000211c1e7210 */ /* 0x000fe2000783e01e */
[----:B---3--:R-:W-:Y:S01]  /*1400*/  IMAD R32, R23, R2, RZ ;  /* 0x0000000217207224 */ /* 0x008fe200078e02ff */
[----:B------:R-:W-:Y:S01]  /*1410*/  IADD3 R22, P3, PT, R22, R36, RZ ;  /* 0x0000002416167210 */ /* 0x000fe20007f7e0ff */
[C---:B------:R-:W-:Y:S01]  /*1420*/  IMAD R23, R19.reuse, R5, R24 ;  /* 0x0000000513177224 */ /* 0x040fe200078e0218 */
[----:B------:R-:W-:Y:S01]  /*1430*/  SHF.R.S32.HI R28, RZ, 0x1f, R28 ;  /* 0x0000001fff1c7819 */ /* 0x000fe2000001141c */
[----:B------:R-:W-:Y:S01]  /*1440*/  IMAD R32, R19, R3, R32 ;  /* 0x0000000313207224 */ /* 0x000fe200078e0220 */
[----:B------:R-:W-:Y:S01]  /*1450*/  SEL R29, R29, RZ, P4 ;  /* 0x000000ff1d1d7207 */ /* 0x000fe20002000000 */
[----:B------:R-:W-:Y:S01]  /*1460*/  IMAD.WIDE.U32 R34, R19, R2, R34 ;  /* 0x0000000213227225 */ /* 0x000fe200078e0022 */
[----:B------:R-:W-:Y:S02]  /*1470*/  IADD3.X R23, PT, PT, R0, R37, R23, P3, !PT ;  /* 0x0000002500177210 */ /* 0x000fe40001ffe417 */
[----:B------:R-:W-:Y:S01]  /*1480*/  IADD3 R0, PT, PT, R230, R9, RZ ;  /* 0x00000009e6007210 */ /* 0x000fe20007ffe0ff */
[----:B------:R-:W-:Y:S01]  /*1490*/  IMAD.IADD R35, R35, 0x1, R32 ;  /* 0x0000000123237824 */ /* 0x000fe200078e0220 */
[----:B------:R-:W-:Y:S01]  /*14a0*/  IADD3.X R28, PT, PT, R28, R27, R29, P1, P0 ;  /* 0x0000001b1c1c7210 */ /* 0x000fe20000fe041d */
[----:B------:R-:W-:Y:S01]  /*14b0*/  IMAD.SHL.U32 R31, R31, 0x40, RZ ;  /* 0x000000401f1f7824 */ /* 0x000fe200078e00ff */
[----:B--2---:R-:W-:Y:S01]  /*14c0*/  IADD3 R26, PT, PT, R0, -R26, -R239 ;  /* 0x8000001a001a7210 */ /* 0x004fe20007ffe8ef */
[----:B------:R-:W-:Y:S01]  /*14d0*/  IMAD.WIDE.U32 R22, R194, UR6, R22 ;  /* 0x00000006c2167c25 */ /* 0x000fe2000f8e0016 */
[----:B------:R-:W-:-:S02]  /*14e0*/  SHF.L.U64.HI R226, R2, 0x5, R3 ;  /* 0x0000000502e27819 */ /* 0x000fc40000010203 */
[C---:B------:R-:W-:Y:S01]  /*14f0*/  IADD3 R30, P0, PT, R31.reuse, R30, RZ ;  /* 0x0000001e1f1e7210 */ /* 0x040fe20007f1e0ff */
[----:B------:R-:W-:Y:S01]  /*1500*/  IMAD R23, R194, UR7, R23 ;  /* 0x00000007c2177c24 */ /* 0x000fe2000f8e0217 */
[----:B------:R-:W2:Y:S01]  /*1510*/  LDCU.64 UR6, c[0x0][0x550] ;  /* 0x0000aa00ff0677ac */ /* 0x000ea20008000a00 */
[----:B------:R-:W-:Y:S01]  /*1520*/  SHF.L.U32 R227, R2, 0x5, RZ ;  /* 0x0000000502e37819 */ /* 0x000fe200000006ff */
[C---:B-----5:R-:W-:Y:S01]  /*1530*/  IMAD.WIDE.U32 R32, R194.reuse, R6, R34 ;  /* 0x00000006c2207225 */ /* 0x060fe200078e0022 */
[----:B------:R-:W-:Y:S02]  /*1540*/  LEA.HI.X.SX32 R31, R31, R28, 0x1, P0 ;  /* 0x0000001c1f1f7211 */ /* 0x000fe400000f0eff */
[----:B------:R-:W3:Y:S01]  /*1550*/  LDC.64 R28, c[0x0][0x5e8] ;  /* 0x00017a00ff1c7b82 */ /* 0x000ee20000000a00 */
[----:B------:R-:W-:Y:S01]  /*1560*/  IMAD R33, R194, R7, R33 ;  /* 0x00000007c2217224 */ /* 0x000fe200078e0221 */
[----:B------:R-:W-:Y:S01]  /*1570*/  SHF.R.S32.HI R7, RZ, 0x1f, R26 ;  /* 0x0000001fff077819 */ /* 0x000fe2000001141a */
[----:B------:R-:W-:Y:S01]  /*1580*/  IMAD.WIDE.U32 R22, R203, R4, R22 ;  /* 0x00000004cb167225 */ /* 0x000fe200078e0016 */
[----:B----4-:R-:W-:-:S02]  /*1590*/  LEA R242, P0, R30, UR4, 0x2 ;  /* 0x000000041ef27c11 */ /* 0x010fc4000f8010ff */
[----:B------:R-:W-:Y:S01]  /*15a0*/  LEA.HI R7, R7, R26, RZ, 0x6 ;  /* 0x0000001a07077211 */ /* 0x000fe200078f30ff */
[C---:B------:R-:W-:Y:S01]  /*15b0*/  IMAD R6, R203.reuse, R5, R23 ;  /* 0x00000005cb067224 */ /* 0x040fe200078e0217 */
[C---:B------:R-:W-:Y:S01]  /*15c0*/  LEA R246, P1, R22.reuse, UR10, 0x1 ;  /* 0x0000000a16f67c11 */ /* 0x040fe2000f8208ff */
[C---:B------:R-:W-:Y:S01]  /*15d0*/  IMAD.WIDE.U32 R26, R203.reuse, R2, R32 ;  /* 0x00000002cb1a7225 */ /* 0x040fe200078e0020 */
[----:B------:R-:W-:Y:S02]  /*15e0*/  SHF.R.S32.HI R7, RZ, 0x6, R7 ;  /* 0x00000006ff077819 */ /* 0x000fe40000011407 */
[----:B------:R-:W-:Y:S01]  /*15f0*/  LEA.HI.X R247, R22, UR11, R6, 0x1, P1 ;  /* 0x0000000b16f77c11 */ /* 0x000fe200088f0c06 */
[----:B------:R-:W-:Y:S01]  /*1600*/  IMAD R19, R203, R3, R27 ;  /* 0x00000003cb137224 */ /* 0x000fe200078e021b */
[----:B------:R-:W-:Y:S01]  /*1610*/  VIMNMX R224, PT, PT, RZ, R7, !PT ;  /* 0x00000007ffe07248 */ /* 0x000fe20007fe0100 */
[----:B-1----:R-:W-:Y:S01]  /*1620*/  IMAD.WIDE R248, R17, 0x4, R248 ;  /* 0x0000000411f87825 */ /* 0x002fe200078e02f8 */
[----:B------:R-:W-:-:S02]  /*1630*/  LEA.HI.X R243, R30, UR5, R31, 0x2, P0 ;  /* 0x000000051ef37c11 */ /* 0x000fc400080f141f */
[----:B------:R-:W-:Y:S01]  /*1640*/  ISETP.GT.AND P1, PT, R237, R224, PT ;  /* 0x000000e0ed00720c */ /* 0x000fe20003f24270 */
[----:B------:R-:W-:Y:S01]  /*1650*/  IMAD.SHL.U32 R7, R4, 0x20, RZ ;  /* 0x0000002004077824 */ /* 0x000fe200078e00ff */
[----:B--2---:R-:W-:Y:S02]  /*1660*/  LEA R244, P0, R26, UR6, 0x1 ;  /* 0x000000061af47c11 */ /* 0x004fe4000f8008ff */
[----:B------:R-:W-:Y:S02]  /*1670*/  SHF.L.U64.HI R5, R4, 0x5, R5 ;  /* 0x0000000504057819 */ /* 0x000fe40000010205 */
[----:B------:R-:W-:Y:S01]  /*1680*/  LEA.HI.X R245, R26, UR7, R19, 0x1, P0 ;  /* 0x000000071af57c11 */ /* 0x000fe200080f0c13 */
[----:B---3--:R-:W-:Y:S01]  /*1690*/  IMAD.WIDE R228, R25, 0x4, R28 ;  /* 0x0000000419e47825 */ /* 0x008fe200078e021c */
[----:B------:R-:W-:-:S05]  /*16a0*/  IADD3 R6, P0, PT, R203, 0x20, RZ ;  /* 0x00000020cb067810 */ /* 0x000fca0007f1e0ff */
        /* <DEDUP_REMOVED lines=12> */
[----:B------:R-:W-:Y:S05]  /*1770*/  BRA `(.L_x_288) ;  /* 0x0000000000147947 */ /* 0x000fea0003800000 */
.L_x_287:
[----:B------:R-:W1:Y:S01]  /*1780*/  LDCU.64 UR10, c[0x0][0x5c0] ;  /* 0x0000b800ff0a77ac */ /* 0x000e620008000a00 */
[----:B------:R-:W-:-:S05]  /*1790*/  IADD3 R0, PT, PT, R238, R241, RZ ;  /* 0x000000f1ee007210 */ /* 0x000fca0007ffe0ff */
[C---:B-1----:R-:W-:Y:S02]  /*17a0*/  IMAD R3, R0.reuse, UR11, RZ ;  /* 0x0000000b00037c24 */ /* 0x042fe4000f8e02ff */
[----:B------:R-:W-:-:S05]  /*17b0*/  IMAD.WIDE.U32 R4, R0, UR10, RZ ;  /* 0x0000000a00047c25 */ /* 0x000fca000f8e00ff */
[----:B------:R-:W-:Y:S02]  /*17c0*/  IADD3 R0, PT, PT, R5, R3, RZ ;  /* 0x0000000305007210 */ /* 0x000fe40007ffe0ff */
.L_x_288:
        /* <DEDUP_REMOVED lines=11> */
.L_x_289:
[----:B------:R-:W1:Y:S01]  /*1880*/  LDCU.64 UR6, c[0x0][0x5c8] ;  /* 0x0000b900ff0677ac */ /* 0x000e620008000a00 */
[----:B------:R-:W-:-:S05]  /*1890*/  IADD3 R238, PT, PT, R238, R241, RZ ;  /* 0x000000f1eeee7210 */ /* 0x000fca0007ffe0ff */
[C---:B-1----:R-:W-:Y:S02]  /*18a0*/  IMAD R5, R238.reuse, UR7, RZ ;  /* 0x00000007ee057c24 */ /* 0x042fe4000f8e02ff */
[----:B------:R-:W-:-:S05]  /*18b0*/  IMAD.WIDE.U32 R8, R238, UR6, RZ ;  /* 0x00000006ee087c25 */ /* 0x000fca000f8e00ff */
[----:B------:R-:W-:Y:S02]  /*18c0*/  IADD3 R5, PT, PT, R9, R5, RZ ;  /* 0x0000000509057210 */ /* 0x000fe40007ffe0ff */
.L_x_290:
[----:B------:R-:W1:Y:S01]  /*18d0*/  LDCU.64 UR4, c[0x0][0x5d8] ;  /* 0x0000bb00ff0477ac */ /* 0x000e620008000a00 */
[----:B------:R-:W-:Y:S01]  /*18e0*/  IMAD R3, R11, UR10, RZ ;  /* 0x0000000a0b037c24 */ /* 0x000fe2000f8e02ff */
[C---:B------:R-:W-:Y:S01]  /*18f0*/  IADD3 R239, PT, PT, -R230.reuse, R239, RZ ;  /* 0x000000efe6ef7210 */ /* 0x040fe20007ffe1ff */
[C---:B------:R-:W-:Y:S01]  /*1900*/  IMAD.WIDE.U32 R12, R230.reuse, UR10, R20 ;  /* 0x0000000ae60c7c25 */ /* 0x040fe2000f8e0014 */
        /* <DEDUP_REMOVED lines=23> */
.L_x_292:
[----:B------:R-:W-:Y:S05]  /*1a80*/  BSYNC.RECONVERGENT B0 ;  /* 0x0000000000007941 */ /* 0x000fea0003800200 */
.L_x_291:
        /* <DEDUP_REMOVED lines=17> */
.L_x_294:
[----:B------:R-:W-:Y:S05]  /*1ba0*/  BSYNC.RECONVERGENT B0 ;  /* 0x0000000000007941 */ /* 0x000fea0003800200 */
.L_x_293:
[----:B------:R-:W3:Y:S01]  /*1bb0*/  LDCU.64 UR4, c[0x0][0x5e0] ;  /* 0x0000bc00ff0477ac */ /* 0x000ee20008000a00 */
[----:B------:R-:W-:Y:S01]  /*1bc0*/  IMAD.WIDE.U32 R12, R230, UR6, R20 ;  /* 0x00000006e60c7c25 */ /* 0x000fe2000f8e0014 */
[----:B------:R-:W-:Y:S03]  /*1bd0*/  BSSY.RECONVERGENT B0, `(.L_x_295) ;  /* 0x0000016000007945 */ /* 0x000fe60003800200 */
[----:B------:R-:W-:Y:S01]  /*1be0*/  IMAD R11, R11, UR6, RZ ;  /* 0x000000060b0b7c24 */ /* 0x000fe2000f8e02ff */
[----:B------:R-:W-:-:S03]  /*1bf0*/  IADD3 R8, P0, PT, R8, R12, RZ ;  /* 0x0000000c08087210 */ /* 0x000fc60007f1e0ff */
[----:B------:R-:W-:-:S05]  /*1c00*/  IMAD R11, R230, UR7, R11 ;  /* 0x00000007e60b7c24 */ /* 0x000fca000f8e020b */
[----:B------:R-:W-:-:S03]  /*1c10*/  IADD3.X R9, PT, PT, R5, R13, R11, P0, !PT ;  /* 0x0000000d05097210 */ /* 0x000fc600007fe40b */
        /* <DEDUP_REMOVED lines=17> */
.L_x_296:
[----:B------:R-:W-:Y:S05]  /*1d30*/  BSYNC.RECONVERGENT B0 ;  /* 0x0000000000007941 */ /* 0x000fea0003800200 */
.L_x_295:
[----:B------:R-:W-:Y:S05]  /*1d40*/  @P4 BRA `(.L_x_297) ;  /* 0x0000005c00c04947 */ /* 0x000fea0003800000 */
[----:B------:R-:W4:Y:S01]  /*1d50*/  LDCU UR10, c[0x0][0x440] ;  /* 0x00008800ff0a77ac */ /* 0x000f220008000800 */
[----:B---3--:R-:W-:Y:S02]  /*1d60*/  IMAD R5, R2, UR6, RZ ;  /* 0x0000000602057c24 */ /* 0x008fe4000f8e02ff */
[----:B------:R-:W-:Y:S01]  /*1d70*/  IMAD.MOV.U32 R2, RZ, RZ, R8 ;  /* 0x000000ffff027224 */ /* 0x000fe200078e0008 */
[----:B------:R-:W3:Y:S01]  /*1d80*/  LDCU.64 UR4, c[0x0][0x568] ;  /* 0x0000ad00ff0477ac */ /* 0x000ee20008000a00 */
        /* <DEDUP_REMOVED lines=13> */
.L_x_286:
[C---:B------:R-:W-:Y:S01]  /*1e60*/  IMAD R3, R18.reuse, -0x40, R9 ;  /* 0xffffffc012037824 */ /* 0x040fe200078e0209 */
[----:B------:R-:W-:Y:S01]  /*1e70*/  @P4 BAR.SYNC.DEFER_BLOCKING 0x0 ;  /* 0x0000000000004b1d */ /* 0x000fe20000010000 */
[----:B------:R-:W-:-:S03]  /*1e80*/  LOP3.LUT R4, R18, 0x80000001, RZ, 0xc0, !PT ;  /* 0x8000000112047812 */ /* 0x000fc600078ec0ff */
[----:B------:R-:W-:Y:S02]  /*1e90*/  ISETP.GE.AND P4, PT, R203, R3, PT ;  /* 0x00000003cb00720c */ /* 0x000fe40003f86270 */
[----:B------:R-:W-:Y:S01]  /*1ea0*/  ISETP.NE.AND P0, PT, R4, 0x1, PT ;  /* 0x000000010400780c */ /* 0x000fe20003f05270 */
[----:B------:R-:W-:Y:S03]  /*1eb0*/  BSSY.RECONVERGENT B0, `(.L_x_298) ;  /* 0x000001c000007945 */ /* 0x000fe60003800200 */
[----:B------:R-:W-:-:S07]  /*1ec0*/  SEL R4, RZ, 0x6000, P0 ;  /* 0x00006000ff047807 */ /* 0x000fce0000000000 */
        /* <DEDUP_REMOVED lines=21> */
.L_x_300:
[----:B------:R2:W-:Y:S01]  /*2020*/  STS.128 [R211+0x10000], RZ ;  /* 0x010000ffd3007388 */ /* 0x0005e20000000c00 */
[----:B------:R-:W-:Y:S05]  /*2030*/  BRA `(.L_x_301) ;  /* 0x00000000000c7947 */ /* 0x000fea0003800000 */
.L_x_299:
[----:B------:R1:W-:Y:S04]  /*2040*/  STS.128 [R211+0xc000], RZ ;  /* 0x00c000ffd3007388 */ /* 0x0003e80000000c00 */
[----:B------:R1:W-:Y:S04]  /*2050*/  STS.128 [R211+0xe000], RZ ;  /* 0x00e000ffd3007388 */ /* 0x0003e80000000c00 */
[----:B------:R1:W-:Y:S02]  /*2060*/  STS.128 [R211+0x10000], RZ ;  /* 0x010000ffd3007388 */ /* 0x0003e40000000c00 */
.L_x_301:
[----:B------:R-:W-:Y:S05]  /*2070*/  BSYNC.RECONVERGENT B0 ;  /* 0x0000000000007941 */ /* 0x000fea0003800200 */
.L_x_298:
[----:B------:R-:W-:Y:S01]  /*2080*/  ISETP.GE.AND P3, PT, R196, R3, PT ;  /* 0x00000003c400720c */ /* 0x000fe20003f66270 */
[----:B------:R-:W-:-:S12]  /*2090*/  BSSY.RECONVERGENT B0, `(.L_x_302) ;  /* 0x000001c000007945 */ /* 0x000fd80003800200 */
[----:B------:R4:W-:Y:S04]  /*20a0*/  @P3 STS.128 [R211+0xd000], RZ ;  /* 0x00d000ffd3003388 */ /* 0x0009e80000000c00 */
[----:B------:R4:W-:Y:S04]  /*20b0*/  @P3 STS.128 [R211+0xf000], RZ ;  /* 0x00f000ffd3003388 */ /* 0x0009e80000000c00 */
[----:B------:R4:W-:Y:S01]  /*20c0*/  @P3 STS.128 [R211+0x11000], RZ ;  /* 0x011000ffd3003388 */ /* 0x0009e20000000c00 */
[----:B------:R-:W-:Y:S05]  /*20d0*/  @P3 BRA `(.L_x_303) ;  /* 0x00000000005c3947 */ /* 0x000fea0003800000 */
[----:B------:R-:W5:Y:S01]  /*20e0*/  LDCU UR4, c[0x0][0x440] ;  /* 0x00008800ff0477ac */ /* 0x000f620008000800 */
        /* <DEDUP_REMOVED lines=21> */
.L_x_304:
[----:B------:R1:W-:Y:S02]  /*2240*/  STS.128 [R211+0x11000], RZ ;  /* 0x011000ffd3007388 */ /* 0x0003e40000000c00 */
.L_x_303:
[----:B------:R-:W-:Y:S05]  /*2250*/  BSYNC.RECONVERGENT B0 ;  /* 0x0000000000007941 */ /* 0x000fea0003800200 */
.L_x_302:
        /* <DEDUP_REMOVED lines=23> */
.L_x_307:
[----:B------:R1:W-:Y:S01]  /*23d0*/  STS.128 [R235+0x4000], RZ ;  /* 0x004000ffeb007388 */ /* 0x0003e20000000c00 */
[----:B------:R-:W-:Y:S05]  /*23e0*/  BRA `(.L_x_308) ;  /* 0x00000000000c7947 */ /* 0x000fea0003800000 */
.L_x_306:
[----:B------:R1:W-:Y:S04]  /*23f0*/  STS.128 [R235], RZ ;  /* 0x000000ffeb007388 */ /* 0x0003e80000000c00 */
[----:B------:R1:W-:Y:S04]  /*2400*/  STS.128 [R235+0x2000], RZ ;  /* 0x002000ffeb007388 */ /* 0x0003e80000000c00 */
[----:B------:R1:W-:Y:S02]  /*2410*/  STS.128 [R235+0x4000], RZ ;  /* 0x004000ffeb007388 */ /* 0x0003e40000000c00 */
.L_x_308:
[----:B------:R-:W-:Y:S05]  /*2420*/  BSYNC.RECONVERGENT B0 ;  /* 0x0000000000007941 */ /* 0x000fea0003800200 */
.L_x_305:
[----:B------:R1:W-:Y:S01]  /*2430*/  @P3 STS.128 [R235+0x1000], RZ ;  /* 0x001000ffeb003388 */ /* 0x0003e20000000c00 */
[----:B------:R-:W-:Y:S03]  /*2440*/  BSSY.RECONVERGENT B0, `(.L_x_309) ;  /* 0x000001b000007945 */ /* 0x000fe60003800200 */
[----:B------:R1:W-:Y:S04]  /*2450*/  @P3 STS.128 [R235+0x3000], RZ ;  /* 0x003000ffeb003388 */ /* 0x0003e80000000c00 */
[----:B------:R1:W-:Y:S01]  /*2460*/  @P3 STS.128 [R235+0x5000], RZ ;  /* 0x005000ffeb003388 */ /* 0x0003e20000000c00 */
[----:B------:R-:W-:Y:S05]  /*2470*/  @P3 BRA `(.L_x_310) ;  /* 0x00000000005c3947 */ /* 0x000fea0003800000 */
[----:B------:R-:W5:Y:S01]  /*2480*/  LDCU UR4, c[0x0][0x440] ;  /* 0x00008800ff0477ac */ /* 0x000f620008000800 */
        /* <DEDUP_REMOVED lines=21> */
.L_x_311:
[----:B------:R1:W-:Y:S02]  /*25e0*/  STS.128 [R235+0x5000], RZ ;  /* 0x005000ffeb007388 */ /* 0x0003e40000000c00 */
.L_x_310:
[----:B------:R-:W-:Y:S05]  /*25f0*/  BSYNC.RECONVERGENT B0 ;  /* 0x0000000000007941 */ /* 0x000fea0003800200 */
.L_x_309:
[CC--:B------:R-:W-:Y:S01]  /*2600*/  ISETP.GE.AND P1, PT, R198.reuse, R3.reuse, PT ;  /* 0x00000003c600720c */ /* 0x0c0fe20003f26270 */
[C---:B------:R-:W-:Y:S01]  /*2610*/  IMAD.WIDE.U32 R24, R198.reuse, 0x4, R248 ;  /* 0x00000004c6187825 */ /* 0x040fe200078e00f8 */
[----:B------:R-:W-:Y:S01]  /*2620*/  MOV R234, 0x7f800000 ;  /* 0x7f80000000ea7802 */ /* 0x000fe20000000f00 */
[----:B------:R-:W2:Y:S01]  /*2630*/  LDCU.64 UR4, c[0x0][0x3d0] ;  /* 0x00007a00ff0477ac */ /* 0x000ea20008000a00 */
[----:B-1----:R-:W-:Y:S02]  /*2640*/  IADD3 R18, PT, PT, R198, 0x8, RZ ;  /* 0x00000008c6127810 */ /* 0x002fe40007ffe0ff */
[----:B------:R-:W-:Y:S02]  /*2650*/  MOV R233, 0x7f800000 ;  /* 0x7f80000000e97802 */ /* 0x000fe40000000f00 */
[----:B------:R-:W-:-:S05]  /*2660*/  ISETP.GE.AND P0, PT, R18, R3, PT ;  /* 0x000000031200720c */ /* 0x000fca0003f06270 */
[----:B------:R1:W5:Y:S01]  /*2670*/  @!P1 LDG.E R234, desc[UR18][R24.64] ;  /* 0x0000001218ea9981 */ /* 0x000362000c1e1900 */
[----:B------:R-:W-:Y:S01]  /*2680*/  IMAD R3, R11, UR14, RZ ;  /* 0x0000000e0b037c24 */ /* 0x000fe2000f8e02ff */
[C---:B------:R-:W-:Y:S01]  /*2690*/  IADD3 R214, PT, PT, -R230.reuse, R239, RZ ;  /* 0x000000efe6d67210 */ /* 0x040fe20007ffe1ff */
[----:B------:R-:W-:-:S03]  /*26a0*/  IMAD.WIDE.U32 R22, R230, UR14, R20 ;  /* 0x0000000ee6167c25 */ /* 0x000fc6000f8e0014 */
[----:B------:R-:W-:Y:S01]  /*26b0*/  ISETP.GE.AND P4, PT, R203, R214, PT ;  /* 0x000000d6cb00720c */ /* 0x000fe20003f86270 */
[----:B------:R-:W-:Y:S01]  /*26c0*/  IMAD R18, R230, UR15, R3 ;  /* 0x0000000fe6127c24 */ /* 0x000fe2000f8e0203 */
[----:B------:R1:W5:Y:S01]  /*26d0*/  @!P0 LDG.E R233, desc[UR18][R24.64+0x20] ;  /* 0x0000201218e98981 */ /* 0x000362000c1e1900 */
[----:B------:R-:W-:Y:S01]  /*26e0*/  IADD3 R16, P0, PT, R16, R22, RZ ;  /* 0x0000001610107210 */ /* 0x000fe20007f1e0ff */
[----:B--2---:R-:W-:Y:S01]  /*26f0*/  IMAD R3, R8, UR4, RZ ;  /* 0x0000000408037c24 */ /* 0x004fe2000f8e02ff */
[----:B------:R-:W-:Y:S02]  /*2700*/  BSSY.RECONVERGENT B0, `(.L_x_312) ;  /* 0x0000026000007945 */ /* 0x000fe40003800200 */
[----:B------:R-:W-:Y:S01]  /*2710*/  IADD3.X R17, PT, PT, R13, R23, R18, P0, !PT ;  /* 0x000000170d117210 */ /* 0x000fe200007fe412 */
        /* <DEDUP_REMOVED lines=31> */
.L_x_314:
[----:B------:R3:W-:Y:S01]  /*2910*/  STS.128 [R211+0x16000], RZ ;  /* 0x016000ffd3007388 */ /* 0x0007e20000000c00 */
[----:B------:R-:W-:Y:S05]  /*2920*/  BRA `(.L_x_315) ;  /* 0x00000000000c7947 */ /* 0x000fea0003800000 */
.L_x_313:
[----:B------:R2:W-:Y:S04]  /*2930*/  STS.128 [R211+0x12000], RZ ;  /* 0x012000ffd3007388 */ /* 0x0005e80000000c00 */
[----:B------:R2:W-:Y:S04]  /*2940*/  STS.128 [R211+0x14000], RZ ;  /* 0x014000ffd3007388 */ /* 0x0005e80000000c00 */
[----:B------:R2:W-:Y:S02]  /*2950*/  STS.128 [R211+0x16000], RZ ;  /* 0x016000ffd3007388 */ /* 0x0005e40000000c00 */
.L_x_315:
[----:B------:R-:W-:Y:S05]  /*2960*/  BSYNC.RECONVERGENT B0 ;  /* 0x0000000000007941 */ /* 0x000fea0003800200 */
.L_x_312:
        /* <DEDUP_REMOVED lines=34> */
.L_x_318:
[----:B------:R3:W-:Y:S02]  /*2b90*/  STS.128 [R211+0x17000], RZ ;  /* 0x017000ffd3007388 */ /* 0x0007e40000000c00 */
.L_x_317:
[----:B------:R-:W-:Y:S05]  /*2ba0*/  BSYNC.RECONVERGENT B0 ;  /* 0x0000000000007941 */ /* 0x000fea0003800200 */
.L_x_316:
[----:B------:R-:W2:Y:S01]  /*2bb0*/  LDCU.64 UR4, c[0x0][0x3d8] ;  /* 0x00007b00ff0477ac */ /* 0x000ea20008000a00 */
[----:B------:R-:W-:Y:S01]  /*2bc0*/  IMAD.WIDE.U32 R16, R230, UR12, R20 ;  /* 0x0000000ce6107c25 */ /* 0x000fe2000f8e0014 */
[----:B------:R-:W-:Y:S03]  /*2bd0*/  BSSY.RECONVERGENT B0, `(.L_x_319) ;  /* 0x000002a000007945 */ /* 0x000fe60003800200 */
[----:B------:R-:W-:Y:S01]  /*2be0*/  IMAD R3, R11, UR12, RZ ;  /* 0x0000000c0b037c24 */ /* 0x000fe2000f8e02ff */
[----:B------:R-:W-:-:S03]  /*2bf0*/  IADD3 R16, P0, PT, R14, R16, RZ ;  /* 0x000000100e107210 */ /* 0x000fc60007f1e0ff */
[----:B------:R-:W-:-:S05]  /*2c00*/  IMAD R3, R230, UR13, R3 ;  /* 0x0000000de6037c24 */ /* 0x000fca000f8e0203 */
[----:B------:R-:W-:Y:S01]  /*2c10*/  IADD3.X R17, PT, PT, R12, R17, R3, P0, !PT ;  /* 0x000000110c117210 */ /* 0x000fe200007fe403 */
[----:B--2---:R-:W-:Y:S02]  /*2c20*/  IMAD R5, R8, UR4, RZ ;  /* 0x0000000408057c24 */ /* 0x004fe4000f8e02ff */
[----:B------:R-:W-:-:S04]  /*2c30*/  IMAD.WIDE.U32 R16, R10, UR4, R16 ;  /* 0x000000040a107c25 */ /* 0x000fc8000f8e0010 */
[----:B------:R-:W-:-:S05]  /*2c40*/  IMAD R5, R10, UR5, R5 ;  /* 0x000000050a057c24 */ /* 0x000fca000f8e0205 */
[----:B------:R-:W-:Y:S01]  /*2c50*/  IADD3 R5, PT, PT, R17, R5, RZ ;  /* 0x0000000511057210 */ /* 0x000fe20007ffe0ff */
[----:B------:R-:W-:Y:S06]  /*2c60*/  @P4 BRA `(.L_x_320) ;  /* 0x0000000000744947 */ /* 0x000fec0003800000 */
[----:B------:R-:W2:Y:S01]  /*2c70*/  LDCU UR6, c[0x0][0x440] ;  /* 0x00008800ff0677ac */ /* 0x000ea20008000800 */
[----:B------:R-:W-:Y:S02]  /*2c80*/  IMAD.MOV.U32 R10, RZ, RZ, R16 ;  /* 0x000000ffff0a7224 */ /* 0x000fe400078e0010 */
[----:B------:R-:W-:Y:S01]  /*2c90*/  IMAD.MOV.U32 R11, RZ, RZ, R5 ;  /* 0x000000ffff0b7224 */ /* 0x000fe200078e0005 */
[----:B------:R-:W1:Y:S01]  /*2ca0*/  LDCU.64 UR4, c[0x0][0x390] ;  /* 0x00007200ff0477ac */ /* 0x000e620008000a00 */
[----:B------:R-:W-:-:S04]  /*2cb0*/  IMAD.WIDE.U32 R12, R203, UR12, R10 ;  /* 0x0000000ccb0c7c25 */ /* 0x000fc8000f8e000a */
[----:B------:R-:W-:Y:S01]  /*2cc0*/  IMAD R3, R203, UR13, R13 ;  /* 0x0000000dcb037c24 */ /* 0x000fe2000f8e020d */
[----:B--2---:R-:W-:Y:S02]  /*2cd0*/  ISETP.GE.AND P1, PT, R202, UR6, PT ;  /* 0x00000006ca007c0c */ /* 0x004fe4000bf26270 */
[----:B------:R-:W-:Y:S02]  /*2ce0*/  ISETP.GE.AND P0, PT, R208, UR6, PT ;  /* 0x00000006d0007c0c */ /* 0x000fe4000bf06270 */
[----:B-1----:R-:W-:-:S04]  /*2cf0*/  LEA R10, P2, R12, UR4, 0x1 ;  /* 0x000000040c0a7c11 */ /* 0x002fc8000f8408ff */
        /* <DEDUP_REMOVED lines=18> */
.L_x_321:
[----:B------:R2:W-:Y:S01]  /*2e20*/  STS.128 [R211+0x1c000], RZ ;  /* 0x01c000ffd3007388 */ /* 0x0005e20000000c00 */
[----:B------:R-:W-:Y:S05]  /*2e30*/  BRA `(.L_x_322) ;  /* 0x00000000000c7947 */ /* 0x000fea0003800000 */
.L_x_320:
[----:B------:R2:W-:Y:S04]  /*2e40*/  STS.128 [R211+0x18000], RZ ;  /* 0x018000ffd3007388 */ /* 0x0005e80000000c00 */
[----:B------:R2:W-:Y:S04]  /*2e50*/  STS.128 [R211+0x1a000], RZ ;  /* 0x01a000ffd3007388 */ /* 0x0005e80000000c00 */
[----:B------:R2:W-:Y:S02]  /*2e60*/  STS.128 [R211+0x1c000], RZ ;  /* 0x01c000ffd3007388 */ /* 0x0005e40000000c00 */
.L_x_322:
[----:B------:R-:W-:Y:S05]  /*2e70*/  BSYNC.RECONVERGENT B0 ;  /* 0x0000000000007941 */ /* 0x000fea0003800200 */
.L_x_319:
[----:B------:R1:W-:Y:S01]  /*2e80*/  @P3 STS.128 [R211+0x19000], RZ ;  /* 0x019000ffd3003388 */ /* 0x0003e20000000c00 */
[----:B------:R-:W-:Y:S03]  /*2e90*/  BSSY.RECONVERGENT B0, `(.L_x_323) ;  /* 0x0000022000007945 */ /* 0x000fe60003800200 */
[----:B------:R1:W-:Y:S04]  /*2ea0*/  @P3 STS.128 [R211+0x1b000], RZ ;  /* 0x01b000ffd3003388 */ /* 0x0003e80000000c00 */
[----:B------:R1:W-:Y:S01]  /*2eb0*/  @P3 STS.128 [R211+0x1d000], RZ ;  /* 0x01d000ffd3003388 */ /* 0x0003e20000000c00 */
[----:B------:R-:W-:Y:S05]  /*2ec0*/  @P3 BRA `(.L_x_324) ;  /* 0x0000000000783947 */ /* 0x000fea0003800000 */
[----:B------:R-:W3:Y:S01]  /*2ed0*/  LDCU UR6, c[0x0][0x440] ;  /* 0x00008800ff0677ac */ /* 0x000ee20008000800 */
[----:B-12---:R-:W-:Y:S01]  /*2ee0*/  MOV R11, R5 ;  /* 0x00000005000b7202 */ /* 0x006fe20000000f00 */
[----:B------:R-:W-:Y:S01]  /*2ef0*/  IMAD R3, R2, UR12, RZ ;  /* 0x0000000c02037c24 */ /* 0x000fe2000f8e02ff */
[----:B------:R-:W1:Y:S01]  /*2f00*/  LDCU.64 UR4, c[0x0][0x390] ;  /* 0x00007200ff0477ac */ /* 0x000e620008000a00 */
[----:B------:R-:W-:Y:S02]  /*2f10*/  IMAD.MOV.U32 R10, RZ, RZ, R16 ;  /* 0x000000ffff0a7224 */ /* 0x000fe400078e0010 */
[C---:B------:R-:W-:Y:S02]  /*2f20*/  IMAD R3, R6.reuse, UR13, R3 ;  /* 0x0000000d06037c24 */ /* 0x040fe4000f8e0203 */
[----:B------:R-:W-:-:S04]  /*2f30*/  IMAD.WIDE.U32 R10, R6, UR12, R10 ;  /* 0x0000000c060a7c25 */ /* 0x000fc8000f8e000a */
[----:B------:R-:W-:Y:S01]  /*2f40*/  IMAD.IADD R3, R11, 0x1, R3 ;  /* 0x000000010b037824 */ /* 0x000fe200078e0203 */
[----:B---3--:R-:W-:Y:S02]  /*2f50*/  ISETP.GE.AND P1, PT, R202, UR6, PT ;  /* 0x00000006ca007c0c */ /* 0x008fe4000bf26270 */
        /* <DEDUP_REMOVED lines=20> */
.L_x_325:
[----:B------:R2:W-:Y:S02]  /*30a0*/  STS.128 [R211+0x1d000], RZ ;  /* 0x01d000ffd3007388 */ /* 0x0005e40000000c00 */
.L_x_324:
[----:B------:R-:W-:Y:S05]  /*30b0*/  BSYNC.RECONVERGENT B0 ;  /* 0x0000000000007941 */ /* 0x000fea0003800200 */
.L_x_323:
[----:B------:R-:W3:Y:S01]  /*30c0*/  LDCU.64 UR4, c[0x0][0x538] ;  /* 0x0000a700ff0477ac */ /* 0x000ee20008000a00 */
[----:B------:R-:W0:Y:S01]  /*30d0*/  LDGDEPBAR ;  /* 0x00000000000079af */ /* 0x000e220000000000 */
[----:B------:R-:W4:Y:S01]  /*30e0*/  LDC R213, c[0x0][0x44c] ;  /* 0x00011300ffd57b82 */ /* 0x000f220000000800 */
[----:B------:R-:W-:Y:S01]  /*30f0*/  IADD3 R232, PT, PT, R236, R198, R239 ;  /* 0x000000c6ece87210 */ /* 0x000fe20007ffe0ef */
[----:B------:R-:W-:Y:S01]  /*3100*/  IMAD.MOV.U32 R216, RZ, RZ, RZ ;  /* 0x000000ffffd87224 */ /* 0x000fe200078e00ff */
[----:B------:R-:W1:Y:S01]  /*3110*/  LDCU UR6, c[0x0][0x3e0] ;  /* 0x00007c00ff0677ac */ /* 0x000e620008000800 */
[----:B------:R-:W1:Y:S01]  /*3120*/  LDCU UR7, c[0x0][0x45c] ;  /* 0x00008b80ff0777ac */ /* 0x000e620008000800 */
[----:B---3--:R-:W-:-:S04]  /*3130*/  ISETP.NE.U32.AND P1, PT, RZ, UR4, PT ;  /* 0x00000004ff007c0c */ /* 0x008fc8000bf25070 */
[----:B------:R-:W-:-:S13]  /*3140*/  ISETP.NE.AND.EX P1, PT, RZ, UR5, PT, P1 ;  /* 0x00000005ff007c0c */ /* 0x000fda000bf25310 */
[----:B-12---:R-:W1:Y:S01]  /*3150*/  @P1 LDC.64 R2, c[0x0][0x540] ;  /* 0x00015000ff021b82 */ /* 0x006e620000000a00 */
[----:B------:R-:W-:Y:S02]  /*3160*/  @P1 IMAD.MOV.U32 R6, RZ, RZ, R194 ;  /* 0x000000ffff061224 */ /* 0x000fe400078e00c2 */
[----:B------:R-:W-:Y:S02]  /*3170*/  @P1 IMAD.MOV.U32 R7, RZ, RZ, RZ ;  /* 0x000000ffff071224 */ /* 0x000fe400078e00ff */
[----:B-1----:R-:W-:-:S03]  /*3180*/  @P1 IMAD.WIDE.U32 R6, R199, R2, R6 ;  /* 0x00000002c7061225 */ /* 0x002fc600078e0006 */
[----:B------:R-:W1:Y:S01]  /*3190*/  @P1 LDC R2, c[0x0][0x458] ;  /* 0x00011600ff021b82 */ /* 0x000e620000000800 */
[----:B------:R-:W-:Y:S01]  /*31a0*/  @P1 IMAD R3, R199, R3, R7 ;  /* 0x00000003c7031224 */ /* 0x000fe200078e0207 */
[C---:B------:R-:W-:Y:S01]  /*31b0*/  @P1 LEA R10, P0, R6.reuse, UR4, 0x2 ;  /* 0x00000004060a1c11 */ /* 0x040fe2000f8010ff */
[----:B------:R-:W2:Y:S03]  /*31c0*/  LDCU UR4, c[0x0][0x590] ;  /* 0x0000b200ff0477ac */ /* 0x000ea60008000800 */
[----:B------:R-:W-:Y:S01]  /*31d0*/  @P1 LEA.HI.X R11, R6, UR5, R3, 0x2, P0 ;  /* 0x00000005060b1c11 */ /* 0x000fe200080f1403 */
[----:B------:R-:W-:Y:S02]  /*31e0*/  IMAD.IADD R232, R232, 0x1, -R9 ;  /* 0x00000001e8e87824 */ /* 0x000fe400078e0a09 */
[--C-:B------:R-:W-:Y:S02]  /*31f0*/  IMAD.IADD R185, R195, 0x1, R186.reuse ;  /* 0x00000001c3b97824 */ /* 0x100fe400078e02ba */
[----:B------:R-:W-:Y:S01]  /*3200*/  IMAD.IADD R181, R197, 0x1, R186 ;  /* 0x00000001c5b57824 */ /* 0x000fe200078e02ba */
[----:B------:R-:W3:Y:S01]  /*3210*/  @P1 LDG.E R5, desc[UR18][R10.64] ;  /* 0x000000120a051981 */ /* 0x000ee2000c1e1900 */
[----:B------:R-:W-:Y:S01]  /*3220*/  IMAD.SHL.U32 R3, R15, 0x2, RZ ;  /* 0x000000020f037824 */ /* 0x000fe200078e00ff */
[----:B------:R-:W-:Y:S01]  /*3230*/  SHF.R.U32.HI R15, RZ, 0x2, R15 ;  /* 0x00000002ff0f7819 */ /* 0x000fe2000001160f */
[--C-:B------:R-:W-:Y:S01]  /*3240*/  IMAD.IADD R189, R197, 0x1, R4.reuse ;  /* 0x00000001c5bd7824 */ /* 0x100fe200078e0204 */
[----:B------:R-:W-:Y:S01]  /*3250*/  IADD3 R223, PT, PT, R0, 0x40, -R239 ;  /* 0x0000004000df7810 */ /* 0x000fe20007ffe8ef */
[----:B------:R-:W-:Y:S01]  /*3260*/  IMAD.IADD R187, R190, 0x1, R4 ;  /* 0x00000001bebb7824 */ /* 0x000fe200078e0204 */
[----:B------:R-:W-:Y:S01]  /*3270*/  LOP3.LUT R6, R3, 0x6, RZ, 0xc0, !PT ;  /* 0x0000000603067812 */ /* 0x000fe200078ec0ff */
[----:B------:R-:W-:Y:S01]  /*3280*/  IMAD.MOV.U32 R231, RZ, RZ, R235 ;  /* 0x000000ffffe77224 */ /* 0x000fe200078e00eb */
[----:B------:R-:W-:Y:S01]  /*3290*/  CS2R R142, SRZ ;  /* 0x00000000008e7805 */ /* 0x000fe2000001ff00 */
[--C-:B------:R-:W-:Y:S01]  /*32a0*/  IMAD.IADD R183, R195, 0x1, R188.reuse ;  /* 0x00000001c3b77824 */ /* 0x100fe200078e02bc */
[----:B------:R-:W-:Y:S01]  /*32b0*/  LOP3.LUT R3, R6, 0xe0, R15, 0xf8, !PT ;  /* 0x000000e006037812 */ /* 0x000fe200078ef80f */
[----:B-1----:R-:W3:Y:S01]  /*32c0*/  @P1 MUFU.RCP R2, R2 ;  /* 0x0000000200021308 */ /* 0x002ee20000001000 */
[----:B------:R-:W-:Y:S01]  /*32d0*/  IMAD.IADD R182, R197, 0x1, R188 ;  /* 0x00000001c5b67824 */ /* 0x000fe200078e02bc */
[----:B------:R-:W-:-:S02]  /*32e0*/  CS2R R140, SRZ ;  /* 0x00000000008c7805 */ /* 0x000fc4000001ff00 */
[----:B------:R-:W-:Y:S01]  /*32f0*/  CS2R R146, SRZ ;  /* 0x0000000000927805 */ /* 0x000fe2000001ff00 */
[C---:B------:R-:W-:Y:S01]  /*3300*/  IMAD.IADD R3, R230.reuse, 0x1, R3 ;  /* 0x00000001e6037824 */ /* 0x040fe200078e0203 */
[----:B------:R-:W-:Y:S01]  /*3310*/  CS2R R144, SRZ ;  /* 0x0000000000907805 */ /* 0x000fe2000001ff00 */
[----:B------:R-:W-:Y:S01]  /*3320*/  VIADD R230, R230, 0x40 ;  /* 0x00000040e6e67836 */ /* 0x000fe20000000000 */
[----:B------:R-:W-:Y:S01]  /*3330*/  CS2R R138, SRZ ;  /* 0x00000000008a7805 */ /* 0x000fe2000001ff00 */
[C---:B------:R-:W-:Y:S01]  /*3340*/  VIADD R9, R3.reuse, 0x1 ;  /* 0x0000000103097836 */ /* 0x040fe20000000000 */
[----:B------:R-:W-:Y:S01]  /*3350*/  I2FP.F32.S32 R221, R3 ;  /* 0x0000000300dd7245 */ /* 0x000fe20000201400 */
[C---:B------:R-:W-:Y:S01]  /*3360*/  VIADD R219, R3.reuse, 0x8 ;  /* 0x0000000803db7836 */ /* 0x040fe20000000000 */
[----:B------:R-:W-:Y:S01]  /*3370*/  CS2R R136, SRZ ;  /* 0x0000000000887805 */ /* 0x000fe2000001ff00 */
[C---:B------:R-:W-:Y:S01]  /*3380*/  VIADD R7, R3.reuse, 0x9 ;  /* 0x0000000903077836 */ /* 0x040fe20000000000 */
[----:B------:R-:W-:Y:S01]  /*3390*/  I2FP.F32.S32 R9, R9 ;  /* 0x0000000900097245 */ /* 0x000fe20000201400 */
[C---:B------:R-:W-:Y:S01]  /*33a0*/  VIADD R217, R3.reuse, 0x10 ;  /* 0x0000001003d97836 */ /* 0x040fe20000000000 */
[----:B------:R-:W-:Y:S01]  /*33b0*/  I2FP.F32.S32 R219, R219 ;  /* 0x000000db00db7245 */ /* 0x000fe20000201400 */
[----:B------:R-:W-:Y:S01]  /*33c0*/  VIADD R215, R3, 0x18 ;  /* 0x0000001803d77836 */ /* 0x000fe20000000000 */
[----:B------:R-:W-:-:S02]  /*33d0*/  I2FP.F32.S32 R7, R7 ;  /* 0x0000000700077245 */ /* 0x000fc40000201400 */
[----:B------:R-:W-:Y:S02]  /*33e0*/  CS2R R134, SRZ ;  /* 0x0000000000867805 */ /* 0x000fe4000001ff00 */
[----:B------:R-:W-:Y:S02]  /*33f0*/  I2FP.F32.S32 R217, R217 ;  /* 0x000000d900d97245 */ /* 0x000fe40000201400 */
[----:B------:R-:W-:Y:S02]  /*3400*/  CS2R R132, SRZ ;  /* 0x0000000000847805 */ /* 0x000fe4000001ff00 */
[----:B------:R-:W-:Y:S02]  /*3410*/  I2FP.F32.S32 R215, R215 ;  /* 0x000000d700d77245 */ /* 0x000fe40000201400 */
        /* <DEDUP_REMOVED lines=39> */
[----:B------:R-:W-:Y:S01]  /*3690*/  CS2R R20, SRZ ;  /* 0x0000000000147805 */ /* 0x000fe2000001ff00 */
[C---:B------:R-:W-:Y:S01]  /*36a0*/  IMAD.IADD R184, R188.reuse, 0x1, R185 ;  /* 0x00000001bcb87824 */ /* 0x040fe200078e02b9 */
[----:B------:R-:W1:Y:S01]  /*36b0*/  LDCU UR5, c[0x0][0x440] ;  /* 0x00008800ff0577ac */ /* 0x000e620008000800 */
[----:B------:R-:W-:Y:S01]  /*36c0*/  IMAD.IADD R180, R188, 0x1, R181 ;  /* 0x00000001bcb47824 */ /* 0x000fe200078e02b5 */
[----:B--2---:R-:W-:Y:S01]  /*36d0*/  USHF.L.U32 UR4, UR4, 0x6, URZ ;  /* 0x0000000604047899 */ /* 0x004fe200080006ff */
[----:B---3--:R-:W-:Y:S01]  /*36e0*/  @P1 FMUL.FTZ R216, R5, R2 ;  /* 0x0000000205d81220 */ /* 0x008fe20000410000 */
[C---:B------:R-:W-:Y:S02]  /*36f0*/  VIADD R5, R3.reuse, 0x11 ;  /* 0x0000001103057836 */ /* 0x040fe40000000000 */
[----:B------:R-:W-:-:S02]  /*3700*/  VIADD R3, R3, 0x19 ;  /* 0x0000001903037836 */ /* 0x000fc40000000000 */
[-C--:B------:R-:W-:Y:S01]  /*3710*/  FMUL.FTZ R222, R9, R216.reuse ;  /* 0x000000d809de7220 */ /* 0x080fe20000410000 */
[----:B------:R-:W-:Y:S01]  /*3720*/  IMAD.IADD R2, R191, 0x1, R186 ;  /* 0x00000001bf027824 */ /* 0x000fe200078e02ba */
[----:B------:R-:W-:Y:S01]  /*3730*/  I2FP.F32.S32 R5, R5 ;  /* 0x0000000500057245 */ /* 0x000fe20000201400 */
[-C--:B------:R-:W-:Y:S01]  /*3740*/  FMUL.FTZ R219, R219, R216.reuse ;  /* 0x000000d8dbdb7220 */ /* 0x080fe20000410000 */
[----:B------:R-:W-:Y:S01]  /*3750*/  I2FP.F32.S32 R3, R3 ;  /* 0x0000000300037245 */ /* 0x000fe20000201400 */
[-C--:B------:R-:W-:Y:S01]  /*3760*/  FMUL.FTZ R220, R7, R216.reuse ;  /* 0x000000d807dc7220 */ /* 0x080fe20000410000 */
[-C--:B------:R-:W-:Y:S01]  /*3770*/  FMUL.FTZ R217, R217, R216.reuse ;  /* 0x000000d8d9d97220 */ /* 0x080fe20000410000 */
[-C--:B------:R-:W-:Y:S01]  /*3780*/  FMUL.FTZ R218, R5, R216.reuse ;  /* 0x000000d805da7220 */ /* 0x080fe20000410000 */
[-C--:B------:R-:W-:Y:S01]  /*3790*/  FMUL.FTZ R215, R215, R216.reuse ;  /* 0x000000d8d7d77220 */ /* 0x080fe20000410000 */
[-C--:B------:R-:W-:Y:S01]  /*37a0*/  FMUL.FTZ R221, R221, R216.reuse ;  /* 0x000000d8dddd7220 */ /* 0x080fe20000410000 */
[----:B------:R-:W-:Y:S01]  /*37b0*/  FMUL.FTZ R216, R3, R216 ;  /* 0x000000d803d87220 */ /* 0x000fe20000410000 */
[----:B------:R-:W-:-:S02]  /*37c0*/  IMAD.IADD R3, R191, 0x1, R188 ;  /* 0x00000001bf037824 */ /* 0x000fc400078e02bc */
[----:B-1--4-:R-:W-:-:S07]  /*37d0*/  IMAD.IADD R0, R188, 0x1, R2 ;  /* 0x00000001bc007824 */ /* 0x012fce00078e0202 */
.L_x_328:
[----:B------:R-:W0:Y:S01]  /*37e0*/  LDGDEPBAR ;  /* 0x00000000000079af */ /* 0x000e220000000000 */
[C---:B------:R-:W-:Y:S01]  /*37f0*/  IADD3 R150, PT, PT, R189.reuse, R188, RZ ;  /* 0x000000bcbd967210 */ /* 0x040fe20007ffe0ff */
[C---:B-----5:R-:W-:Y:S01]  /*3800*/  FMUL.FTZ R163, R234.reuse, 1.4426950216293334961 ;  /* 0x3fb8aa3beaa37820 */ /* 0x060fe20000410000 */
[----:B------:R-:W-:Y:S01]  /*3810*/  IADD3 R149, PT, PT, R189, R186, RZ ;  /* 0x000000babd957210 */ /* 0x000fe20007ffe0ff */
[----:B------:R-:W-:Y:S01]  /*3820*/  FMUL.FTZ R161, R233, 1.4426950216293334961 ;  /* 0x3fb8aa3be9a17820 */ /* 0x000fe20000410000 */
[----:B------:R-:W-:Y:S01]  /*3830*/  FSETP.NEU.FTZ.AND P1, PT, R234, -INF , PT ;  /* 0xff800000ea00780b */ /* 0x000fe20003f3d000 */
[----:B------:R-:W-:Y:S01]  /*3840*/  VIADD R236, R236, 0xffffffc0 ;  /* 0xffffffc0ecec7836 */ /* 0x000fe20000000000 */
[----:B------:R-:W-:Y:S02]  /*3850*/  IADD3 R148, PT, PT, R188, R149, RZ ;  /* 0x00000095bc947210 */ /* 0x000fe40007ffe0ff */
[----:B------:R-:W-:Y:S02]  /*3860*/  FSEL R163, R163, RZ, P1 ;  /* 0x000000ffa3a37208 */ /* 0x000fe40000800000 */
[----:B------:R-:W-:Y:S02]  /*3870*/  FSETP.NEU.FTZ.AND P0, PT, R233, -INF , PT ;  /* 0xff800000e900780b */ /* 0x000fe40003f1d000 */
[----:B------:R-:W-:Y:S02]  /*3880*/  ISETP.GE.AND P6, PT, R236, R223, PT ;  /* 0x000000dfec00720c */ /* 0x000fe40003fc6270 */
[----:B------:R-:W-:Y:S02]  /*3890*/  FSEL R161, R161, RZ, P0 ;  /* 0x000000ffa1a17208 */ /* 0x000fe40000000000 */
[----:B------:R-:W-:Y:S02]  /*38a0*/  ISETP.LT.AND P6, PT, R230, R239, P6 ;  /* 0x000000efe600720c */ /* 0x000fe400037c1270 */
[----:B------:R-:W-:Y:S01]  /*38b0*/  IADD3 R237, PT, PT, R237, -0x1, RZ ;  /* 0xffffffffeded7810 */ /* 0x000fe20007ffe0ff */
[----:B------:R-:W-:Y:S04]  /*38c0*/  DEPBAR.LE SB0, 0x0 ;  /* 0x000080000000791a */ /* 0x000fe80000000000 */
[----:B------:R-:W-:Y:S06]  /*38d0*/  BAR.SYNC.DEFER_BLOCKING 0x0 ;  /* 0x0000000000007b1d */ /* 0x000fec0000010000 */
[C-C-:B------:R-:W-:Y:S02]  /*38e0*/  @!P6 VIADDMNMX R154, R232.reuse, 0xffffffc1, R239.reuse, PT ;  /* 0xffffffc1e89ae846 */ /* 0x140fe400038001ef */
[----:B------:R-:W-:Y:S01]  /*38f0*/  @!P6 VIADDMNMX R156, R232, 0xffffffc9, R239, PT ;  /* 0xffffffc9e89ce846 */ /* 0x000fe200038001ef */
        /* <DEDUP_REMOVED lines=8> */
[----:B------:R-:W3:Y:S01]  /*3980*/  @!P6 S2R R151, SR_TID.X ;  /* 0x000000000097e919 */ /* 0x000ee20000002100 */
[C---:B-1----:R-:W-:Y:S08]  /*3990*/  HMMA.16816.F32 R4, R68.reuse, R72, RZ ;  /* 0x000000484404723c */ /* 0x042ff000000018ff */
[C---:B------:R-:W-:Y:S01]  /*39a0*/  HMMA.16816.F32 R8, R68.reuse, R74, RZ ;  /* 0x0000004a4408723c */ /* 0x040fe200000018ff */
[----:B------:R-:W-:Y:S07]  /*39b0*/  LDSM.16.M88.4 R72, [R148] ;  /* 0x000000009448783b */ /* 0x000fee0000000200 */
[C---:B--2---:R-:W-:Y:S08]  /*39c0*/  HMMA.16816.F32 R12, R68.reuse, R76, RZ ;  /* 0x0000004c440c723c */ /* 0x044ff000000018ff */
[----:B------:R-:W-:Y:S01]  /*39d0*/  HMMA.16816.F32 R16, R68, R78, RZ ;  /* 0x0000004e4410723c */ /* 0x000fe200000018ff */
[----:B------:R-:W1:Y:S01]  /*39e0*/  LDSM.16.M88.4 R68, [R185+0x800] ;  /* 0x00080000b944783b */ /* 0x000e620000000200 */
[----:B---3--:R-:W-:Y:S02]  /*39f0*/  @!P6 SHF.L.U32 R152, R151, 0x1, RZ ;  /* 0x000000019798e819 */ /* 0x008fe400000006ff */
[----:B------:R-:W-:Y:S02]  /*3a00*/  @!P6 SHF.R.U32.HI R151, RZ, 0x2, R151 ;  /* 0x00000002ff97e819 */ /* 0x000fe40000011697 */
[----:B------:R-:W2:Y:S01]  /*3a10*/  LDSM.16.M88.4 R76, [R184] ;  /* 0x00000000b84c783b */ /* 0x000ea20000000200 */
[----:B------:R-:W-:Y:S01]  /*3a20*/  @!P6 LOP3.LUT R152, R152, 0x6, RZ, 0xc0, !PT ;  /* 0x000000069898e812 */ /* 0x000fe200078ec0ff */
[C---:B------:R-:W-:Y:S05]  /*3a30*/  HMMA.16816.F32 R4, R80.reuse, R84, R4 ;  /* 0x000000545004723c */ /* 0x040fea0000001804 */
[----:B------:R-:W-:Y:S03]  /*3a40*/  @!P6 LOP3.LUT R151, R152, 0xe0, R151, 0xf8, !PT ;  /* 0x000000e09897e812 */ /* 0x000fe600078ef897 */
[C---:B------:R-:W-:Y:S01]  /*3a50*/  HMMA.16816.F32 R8, R80.reuse, R86, R8 ;  /* 0x000000565008723c */ /* 0x040fe20000001808 */
[----:B------:R-:W-:Y:S02]  /*3a60*/  LDSM.16.M88.4 R84, [R189+0x2000] ;  /* 0x00200000bd54783b */ /* 0x000fe40000000200 */
[----:B------:R-:W-:Y:S04]  /*3a70*/  @!P6 LEA R151, R204, R151, 0x6 ;  /* 0x00000097cc97e211 */ /* 0x000fe800078e30ff */
[C---:B------:R-:W-:Y:S01]  /*3a80*/  @!P6 IADD3 R153, PT, PT, R151.reuse, 0x8, RZ ;  /* 0x000000089799e810 */ /* 0x040fe20007ffe0ff */
[C---:B----4-:R-:W-:Y:S03]  /*3a90*/  HMMA.16816.F32 R12, R80.reuse, R88, R12 ;  /* 0x00000058500c723c */ /* 0x050fe6000000180c */
[----:B------:R-:W-:Y:S01]  /*3aa0*/  @!P6 VIADD R155, R151, 0x1 ;  /* 0x00000001979be836 */ /* 0x000fe20000000000 */
[C---:B------:R-:W-:Y:S02]  /*3ab0*/  @!P6 ISETP.GE.AND P4, PT, R153.reuse, R154, PT ;  /* 0x0000009a9900e20c */ /* 0x040fe40003f86270 */
[----:B------:R-:W-:Y:S02]  /*3ac0*/  @!P6 ISETP.GE.AND P2, PT, R153, R156, PT ;  /* 0x0000009c9900e20c */ /* 0x000fe40003f46270 */
[----:B------:R-:W-:Y:S01]  /*3ad0*/  HMMA.16816.F32 R16, R80, R90, R16 ;  /* 0x0000005a5010723c */ /* 0x000fe20000001810 */
[----:B------:R-:W3:Y:S02]  /*3ae0*/  LDSM.16.M88.4 R80, [R184+0x800] ;  /* 0x00080000b850783b */ /* 0x000ee40000000200 */
[-C--:B------:R-:W-:Y:S02]  /*3af0*/  @!P6 ISETP.GE.AND P1, PT, R151, R154.reuse, PT ;  /* 0x0000009a9700e20c */ /* 0x080fe40003f26270 */
[----:B------:R-:W-:Y:S01]  /*3b00*/  @!P6 ISETP.GE.AND P5, PT, R155, R154, PT ;  /* 0x0000009a9b00e20c */ /* 0x000fe20003fa6270 */
[----:B------:R-:W4:Y:S01]  /*3b10*/  LDSM.16.M88.4 R88, [R195+0x2000] ;  /* 0x00200000c358783b */ /* 0x000f220000000200 */
[----:B------:R-:W-:Y:S01]  /*3b20*/  @!P6 IADD3 R153, PT, PT, R151, 0x9, RZ ;  /* 0x000000099799e810 */ /* 0x000fe20007ffe0ff */
[C---:B------:R-:W-:Y:S05]  /*3b30*/  HMMA.16816.F32 R4, R92.reuse, R96, R4 ;  /* 0x000000605c04723c */ /* 0x040fea0000001804 */
[----:B------:R-:W-:Y:S02]  /*3b40*/  @!P6 ISETP.GE.AND P3, PT, R155, R156, PT ;  /* 0x0000009c9b00e20c */ /* 0x000fe40003f66270 */
[----:B------:R-:W-:Y:S01]  /*3b50*/  @!P6 ISETP.GE.AND P0, PT, R153, R154, PT ;  /* 0x0000009a9900e20c */ /* 0x000fe20003f06270 */
[C---:B------:R-:W-:Y:S01]  /*3b60*/  HMMA.16816.F32 R8, R92.reuse, R98, R8 ;  /* 0x000000625c08723c */ /* 0x040fe20000001808 */
[----:B------:R-:W-:Y:S02]  /*3b70*/  LDSM.16.M88.4 R96, [R183+0x2000] ;  /* 0x00200000b760783b */ /* 0x000fe40000000200 */
[C---:B------:R-:W-:Y:S02]  /*3b80*/  @!P6 IADD3 R155, PT, PT, R151.reuse, 0x10, RZ ;  /* 0x00000010979be810 */ /* 0x040fe40007ffe0ff */
[C---:B------:R-:W-:Y:S02]  /*3b90*/  @!P6 IADD3 R159, PT, PT, R151.reuse, 0x18, RZ ;  /* 0x00000018979fe810 */ /* 0x040fe40007ffe0ff */
[----:B------:R-:W-:Y:S01]  /*3ba0*/  @!P6 IADD3 R157, PT, PT, R151, 0x19, RZ ;  /* 0x00000019979de810 */ /* 0x000fe20007ffe0ff */
        /* <DEDUP_REMOVED lines=49> */
[----:B------:R-:W-:Y:S08]  /*3ec0*/  HMMA.16816.F32 R16, R76, R74, R16 ;  /* 0x0000004a4c10723c */ /* 0x000ff00000001810 */
[C---:B----4-:R-:W-:Y:S08]  /*3ed0*/  HMMA.16816.F32 R4, R84.reuse, R88, R4 ;  /* 0x000000585404723c */ /* 0x050ff00000001804 */
[C---:B------:R-:W-:Y:S08]  /*3ee0*/  HMMA.16816.F32 R8, R84.reuse, R90, R8 ;  /* 0x0000005a5408723c */ /* 0x040ff00000001808 */
[C---:B-1----:R-:W-:Y:S08]  /*3ef0*/  HMMA.16816.F32 R12, R84.reuse, R68, R12 ;  /* 0x00000044540c723c */ /* 0x042ff0000000180c */
[----:B------:R-:W-:Y:S01]  /*3f00*/  HMMA.16816.F32 R16, R84, R70, R16 ;  /* 0x000000465410723c */ /* 0x000fe20000001810 */
[----:B------:R-:W1:Y:S07]  /*3f10*/  LDSM.16.M88.4 R68, [R184+0x4800] ;  /* 0x00480000b844783b */ /* 0x000e6e0000000200 */
[C---:B---3--:R-:W-:Y:S08]  /*3f20*/  HMMA.16816.F32 R4, R80.reuse, R92, R4 ;  /* 0x0000005c5004723c */ /* 0x048ff00000001804 */
[C---:B------:R-:W-:Y:S11]  /*3f30*/  HMMA.16816.F32 R8, R80.reuse, R94, R8 ;  /* 0x0000005e5008723c */ /* 0x040ff60000001808 */
[C---:B------:R-:W-:Y:S01]  /*3f40*/  FADD.FTZ R152, R221.reuse, R4 ;  /* 0x00000004dd987221 */ /* 0x040fe20000010000 */
[C---:B------:R-:W-:Y:S01]  /*3f50*/  FADD.FTZ R164, R222.reuse, R5 ;  /* 0x00000005dea47221 */ /* 0x040fe20000010000 */
[----:B------:R-:W-:Y:S01]  /*3f60*/  FADD.FTZ R162, R222, R7 ;  /* 0x00000007dea27221 */ /* 0x000fe20000010000 */
[----:B------:R-:W-:Y:S02]  /*3f70*/  FADD.FTZ R166, R221, R6 ;  /* 0x00000006dda67221 */ /* 0x000fe40000010000 */
[----:B------:R-:W-:Y:S02]  /*3f80*/  @!P6 FSEL R152, R152, -INF , !P1 ;  /* 0xff8000009898e808 */ /* 0x000fe40004800000 */
[-C--:B------:R-:W-:Y:S01]  /*3f90*/  @!P6 ISETP.GE.AND P1, PT, R153, R156.reuse, PT ;  /* 0x0000009c9900e20c */ /* 0x080fe20003f26270 */
[C---:B------:R-:W-:Y:S01]  /*3fa0*/  FADD.FTZ R160, R219.reuse, R8 ;  /* 0x00000008dba07221 */ /* 0x040fe20000010000 */
[----:B------:R-:W-:Y:S01]  /*3fb0*/  FADD.FTZ R170, R219, R10 ;  /* 0x0000000adbaa7221 */ /* 0x000fe20000010000 */
[C---:B------:R-:W-:Y:S01]  /*3fc0*/  FADD.FTZ R168, R220.reuse, R11 ;  /* 0x0000000bdca87221 */ /* 0x040fe20000010000 */
[----:B------:R-:W-:Y:S01]  /*3fd0*/  FADD.FTZ R158, R220, R9 ;  /* 0x00000009dc9e7221 */ /* 0x000fe20000010000 */
[----:B------:R-:W-:Y:S01]  /*3fe0*/  @!P6 FSEL R164, R164, -INF , !P5 ;  /* 0xff800000a4a4e808 */ /* 0x000fe20006800000 */
[C---:B------:R-:W-:Y:S01]  /*3ff0*/  @!P6 VIADD R153, R151.reuse, 0x11 ;  /* 0x000000119799e836 */ /* 0x040fe20000000000 */
[C---:B-1----:R-:W-:Y:S03]  /*4000*/  HMMA.16816.F32 R12, R80.reuse, R68, R12 ;  /* 0x00000044500c723c */ /* 0x042fe6000000180c */
[----:B------:R-:W-:Y:S02]  /*4010*/  @!P6 ISETP.GE.AND P5, PT, R151, R156, PT ;  /* 0x0000009c9700e20c */ /* 0x000fe40003fa6270 */
[----:B------:R-:W-:Y:S02]  /*4020*/  @!P6 FSEL R162, R162, -INF , !P3 ;  /* 0xff800000a2a2e808 */ /* 0x000fe40005800000 */
[----:B------:R-:W-:Y:S01]  /*4030*/  @!P6 FSEL R160, R160, -INF , !P4 ;  /* 0xff800000a0a0e808 */ /* 0x000fe20006000000 */
[----:B------:R-:W-:Y:S03]  /*4040*/  HMMA.16816.F32 R16, R80, R70, R16 ;  /* 0x000000465010723c */ /* 0x000fe60000001810 */
[----:B------:R-:W-:Y:S02]  /*4050*/  @!P6 FSEL R166, R166, -INF , !P5 ;  /* 0xff800000a6a6e808 */ /* 0x000fe40006800000 */
[----:B------:R-:W-:Y:S02]  /*4060*/  @!P6 FSEL R170, R170, -INF , !P2 ;  /* 0xff800000aaaae808 */ /* 0x000fe40005000000 */
[----:B------:R-:W-:Y:S01]  /*4070*/  @!P6 FSEL R168, R168, -INF , !P1 ;  /* 0xff800000a8a8e808 */ /* 0x000fe20004800000 */
[--C-:B------:R-:W-:Y:S01]  /*4080*/  FFMA.FTZ R151, R166, UR7, -R161.reuse ;  /* 0x00000007a6977c23 */ /* 0x100fe200080108a1 */
[-C--:B------:R-:W-:Y:S01]  /*4090*/  @!P6 ISETP.GE.AND P5, PT, R155, R154.reuse, PT ;  /* 0x0000009a9b00e20c */ /* 0x080fe20003fa6270 */
[----:B------:R-:W-:Y:S01]  /*40a0*/  FFMA.FTZ R170, R170, UR7, -R161 ;  /* 0x00000007aaaa7c23 */ /* 0x000fe200080108a1 */
[-C--:B------:R-:W-:Y:S01]  /*40b0*/  @!P6 ISETP.GE.AND P4, PT, R153, R154.reuse, PT ;  /* 0x0000009a9900e20c */ /* 0x080fe20003f86270 */
[----:B------:R-:W-:Y:S01]  /*40c0*/  FADD.FTZ R166, R218, R15 ;  /* 0x0000000fdaa67221 */ /* 0x000fe20000010000 */
[----:B------:R-:W-:Y:S01]  /*40d0*/  @!P6 FSEL R158, R158, -INF , !P0 ;  /* 0xff8000009e9ee808 */ /* 0x000fe20004000000 */
[----:B------:R-:W-:Y:S01]  /*40e0*/  MUFU.EX2 R151, R151 ;  /* 0x0000009700977308 */ /* 0x000fe20000000800 */
[-C--:B------:R-:W-:Y:S02]  /*40f0*/  @!P6 ISETP.GE.AND P2, PT, R159, R154.reuse, PT ;  /* 0x0000009a9f00e20c */ /* 0x080fe40003f46270 */
[----:B------:R-:W-:Y:S01]  /*4100*/  @!P6 ISETP.GE.AND P1, PT, R157, R154, PT ;  /* 0x0000009a9d00e20c */ /* 0x000fe20003f26270 */
[----:B------:R-:W-:Y:S01]  /*4110*/  FFMA.FTZ R154, R162, UR7, -R161 ;  /* 0x00000007a29a7c23 */ /* 0x000fe200080108a1 */
[-C--:B------:R-:W-:Y:S01]  /*4120*/  @!P6 ISETP.GE.AND P0, PT, R153, R156.reuse, PT ;  /* 0x0000009c9900e20c */ /* 0x080fe20003f06270 */
[----:B------:R-:W-:Y:S01]  /*4130*/  FADD.FTZ R162, R217, R12 ;  /* 0x0000000cd9a27221 */ /* 0x000fe20000010000 */
[-C--:B------:R-:W-:Y:S01]  /*4140*/  @!P6 ISETP.GE.AND P3, PT, R155, R156.reuse, PT ;  /* 0x0000009c9b00e20c */ /* 0x080fe20003f66270 */
[--C-:B------:R-:W-:Y:S01]  /*4150*/  FFMA.FTZ R153, R152, UR7, -R163.reuse ;  /* 0x0000000798997c23 */ /* 0x100fe200080108a3 */
[----:B------:R-:W-:Y:S01]  /*4160*/  FFMA.FTZ R155, R160, UR7, -R163 ;  /* 0x00000007a09b7c23 */ /* 0x000fe200080108a3 */
[----:B------:R-:W-:Y:S01]  /*4170*/  FADD.FTZ R160, R218, R13 ;  /* 0x0000000ddaa07221 */ /* 0x000fe20000010000 */
[--C-:B------:R-:W-:Y:S01]  /*4180*/  FFMA.FTZ R152, R164, UR7, -R163.reuse ;  /* 0x00000007a4987c23 */ /* 0x100fe200080108a3 */
[----:B------:R-:W-:Y:S01]  /*4190*/  FADD.FTZ R164, R217, R14 ;  /* 0x0000000ed9a47221 */ /* 0x000fe20000010000 */
[----:B------:R-:W-:Y:S01]  /*41a0*/  @!P6 FSEL R162, R162, -INF , !P5 ;  /* 0xff800000a2a2e808 */ /* 0x000fe20006800000 */
[----:B------:R-:W-:Y:S01]  /*41b0*/  FADD.FTZ R174, R215, R18 ;  /* 0x00000012d7ae7221 */ /* 0x000fe20000010000 */
[----:B------:R-:W-:Y:S01]  /*41c0*/  @!P6 FSEL R160, R160, -INF , !P4 ;  /* 0xff800000a0a0e808 */ /* 0x000fe20006000000 */
[----:B------:R-:W-:Y:S01]  /*41d0*/  FFMA.FTZ R158, R158, UR7, -R163 ;  /* 0x000000079e9e7c23 */ /* 0x000fe200080108a3 */
[----:B------:R-:W-:Y:S01]  /*41e0*/  @!P6 FSEL R164, R164, -INF , !P3 ;  /* 0xff800000a4a4e808 */ /* 0x000fe20005800000 */
[----:B------:R-:W-:Y:S01]  /*41f0*/  FADD.FTZ R172, R216, R17 ;  /* 0x00000011d8ac7221 */ /* 0x000fe20000010000 */
[-C--:B------:R-:W-:Y:S01]  /*4200*/  @!P6 ISETP.GE.AND P5, PT, R159, R156.reuse, PT ;  /* 0x0000009c9f00e20c */ /* 0x080fe20003fa6270 */
[----:B------:R-:W-:Y:S01]  /*4210*/  FFMA.FTZ R159, R162, UR7, -R163 ;  /* 0x00000007a29f7c23 */ /* 0x000fe200080108a3 */
[----:B------:R-:W-:Y:S01]  /*4220*/  @!P6 ISETP.GE.AND P4, PT, R157, R156, PT ;  /* 0x0000009c9d00e20c */ /* 0x000fe20003f86270 */
[----:B------:R-:W-:Y:S01]  /*4230*/  FFMA.FTZ R157, R168, UR7, -R161 ;  /* 0x00000007a89d7c23 */ /* 0x000fe200080108a1 */
[----:B------:R-:W-:Y:S01]  /*4240*/  FADD.FTZ R168, R215, R16 ;  /* 0x00000010d7a87221 */ /* 0x000fe20000010000 */
[----:B------:R-:W-:Y:S01]  /*4250*/  FFMA.FTZ R162, R160, UR7, -R163 ;  /* 0x00000007a0a27c23 */ /* 0x000fe200080108a3 */
[----:B------:R-:W-:Y:S01]  /*4260*/  @!P6 FSEL R166, R166, -INF , !P0 ;  /* 0xff800000a6a6e808 */ /* 0x000fe20004000000 */
[----:B------:R-:W-:Y:S01]  /*4270*/  FFMA.FTZ R160, R164, UR7, -R161 ;  /* 0x00000007a4a07c23 */ /* 0x000fe200080108a1 */
[----:B------:R-:W-:Y:S01]  /*4280*/  FADD.FTZ R164, R216, R19 ;  /* 0x00000013d8a47221 */ /* 0x000fe20000010000 */
[----:B------:R-:W-:Y:S01]  /*4290*/  MUFU.EX2 R153, R153 ;  /* 0x0000009900997308 */ /* 0x000fe20000000800 */
[----:B------:R-:W-:Y:S01]  /*42a0*/  @!P6 FSEL R168, R168, -INF , !P2 ;  /* 0xff800000a8a8e808 */ /* 0x000fe20005000000 */
[----:B------:R-:W-:Y:S01]  /*42b0*/  FFMA.FTZ R167, R166, UR7, -R161 ;  /* 0x00000007a6a77c23 */ /* 0x000fe200080108a1 */
[----:B------:R-:W-:Y:S07]  /*42c0*/  @!P6 FSEL R174, R174, -INF , !P5 ;  /* 0xff800000aeaee808 */ /* 0x000fee0006800000 */
[----:B------:R-:W1:Y:S01]  /*42d0*/  MUFU.EX2 R152, R152 ;  /* 0x0000009800987308 */ /* 0x000e620000000800 */
[----:B------:R-:W-:Y:S01]  /*42e0*/  @!P6 FSEL R172, R172, -INF , !P1 ;  /* 0xff800000acace808 */ /* 0x000fe20004800000 */
[----:B------:R-:W-:Y:S01]  /*42f0*/  FFMA.FTZ R169, R168, UR7, -R163 ;  /* 0x00000007a8a97c23 */ /* 0x000fe200080108a3 */
[----:B------:R-:W-:Y:S07]  /*4300*/  @!P6 FSEL R164, R164, -INF , !P4 ;  /* 0xff800000a4a4e808 */ /* 0x000fee0006000000 */
[----:B------:R-:W2:Y:S01]  /*4310*/  MUFU.EX2 R154, R154 ;  /* 0x0000009a009a7308 */ /* 0x000ea20000000800 */
[----:B------:R-:W-:Y:S01]  /*4320*/  FFMA.FTZ R165, R174, UR7, -R161 ;  /* 0x00000007aea57c23 */ /* 0x000fe200080108a1 */
[----:B------:R-:W-:Y:S01]  /*4330*/  FFMA.FTZ R163, R172, UR7, -R163 ;  /* 0x00000007aca37c23 */ /* 0x000fe200080108a3 */
[----:B------:R-:W-:Y:S07]  /*4340*/  ISETP.GT.AND P4, PT, R237, R224, PT ;  /* 0x000000e0ed00720c */ /* 0x000fee0003f84270 */
[----:B------:R3:W-:Y:S01]  /*4350*/  MUFU.EX2 R156, R170 ;  /* 0x000000aa009c7308 */ /* 0x0007e20000000800 */
[----:B------:R-:W-:Y:S09]  /*4360*/  FFMA.FTZ R161, R164, UR7, -R161 ;  /* 0x00000007a4a17c23 */ /* 0x000ff200080108a1 */
[----:B------:R-:W-:Y:S01]  /*4370*/  MUFU.EX2 R155, R155 ;  /* 0x0000009b009b7308 */ /* 0x000fe20000000800 */
[----:B-1----:R-:W-:Y:S09]  /*4380*/  F2FP.F16.F32.PACK_AB R174, R152, R153 ;  /* 0x0000009998ae723e */ /* 0x002ff200000000ff */
[----:B------:R-:W1:Y:S01]  /*4390*/  MUFU.EX2 R158, R158 ;  /* 0x0000009e009e7308 */ /* 0x000e620000000800 */
[----:B--2---:R-:W-:Y:S01]  /*43a0*/  F2FP.F16.F32.PACK_AB R251, R154, R151 ;  /* 0x000000979afb723e */ /* 0x004fe200000000ff */
[----:B------:R-:W-:Y:S08]  /*43b0*/  STS [R210], R174 ;  /* 0x000000aed2007388 */ /* 0x000ff00000000800 */
[----:B------:R-:W2:Y:S01]  /*43c0*/  MUFU.EX2 R157, R157 ;  /* 0x0000009d009d7308 */ /* 0x000ea20000000800 */
[C---:B---3--:R-:W-:Y:S01]  /*43d0*/  LEA R170, P0, R198.reuse, R228, 0x2 ;  /* 0x000000e4c6aa7211 */ /* 0x048fe200078010ff */
[----:B------:R-:W-:Y:S08]  /*43e0*/  STS [R210+0x400], R251 ;  /* 0x000400fbd2007388 */ /* 0x000ff00000000800 */
[----:B------:R-:W-:Y:S01]  /*43f0*/  MUFU.EX2 R159, R159 ;  /* 0x0000009f009f7308 */ /* 0x000fe20000000800 */
[----:B------:R-:W-:Y:S09]  /*4400*/  LEA.HI.X R171, R198, R229, RZ, 0x2, P0 ;  /* 0x000000e5c6ab7211 */ /* 0x000ff200000f14ff */
[----:B------:R-:W3:Y:S01]  /*4410*/  MUFU.EX2 R162, R162 ;  /* 0x000000a200a27308 */ /* 0x000ee20000000800 */
[----:B-1----:R-:W-:Y:S09]  /*4420*/  F2FP.F16.F32.PACK_AB R179, R158, R155 ;  /* 0x0000009b9eb3723e */ /* 0x002ff200000000ff */
[----:B------:R-:W-:Y:S01]  /*4430*/  MUFU.EX2 R160, R160 ;  /* 0x000000a000a07308 */ /* 0x000fe20000000800 */
[----:B--2---:R-:W-:Y:S01]  /*4440*/  F2FP.F16.F32.PACK_AB R177, R157, R156 ;  /* 0x0000009c9db1723e */ /* 0x004fe200000000ff */
[----:B------:R-:W-:Y:S08]  /*4450*/  STS [R240], R179 ;  /* 0x000000b3f0007388 */ /* 0x000ff00000000800 */
[----:B------:R-:W1:Y:S01]  /*4460*/  MUFU.EX2 R167, R167 ;  /* 0x000000a700a77308 */ /* 0x000e620000000800 */
[----:B------:R-:W-:Y:S09]  /*4470*/  STS [R240+0x400], R177 ;  /* 0x000400b1f0007388 */ /* 0x000ff20000000800 */
[----:B------:R2:W-:Y:S01]  /*4480*/  MUFU.EX2 R166, R163 ;  /* 0x000000a300a67308 */ /* 0x0005e20000000800 */
[----:B---3--:R-:W-:Y:S09]  /*4490*/  F2FP.F16.F32.PACK_AB R175, R162, R159 ;  /* 0x0000009fa2af723e */ /* 0x008ff200000000ff */
[----:B------:R-:W-:Y:S01]  /*44a0*/  MUFU.EX2 R164, R161 ;  /* 0x000000a100a47308 */ /* 0x000fe20000000800 */
[----:B------:R-:W-:Y:S09]  /*44b0*/  STS [R212], R175 ;  /* 0x000000afd4007388 */ /* 0x000ff20000000800 */
[----:B------:R-:W3:Y:S01]  /*44c0*/  MUFU.EX2 R169, R169 ;  /* 0x000000a900a97308 */ /* 0x000ee20000000800 */
[----:B-1----:R-:W-:Y:S09]  /*44d0*/  F2FP.F16.F32.PACK_AB R173, R167, R160 ;  /* 0x000000a0a7ad723e */ /* 0x002ff200000000ff */
[----:B------:R-:W1:Y:S01]  /*44e0*/  MUFU.EX2 R165, R165 ;  /* 0x000000a500a57308 */ /* 0x000e620000000800 */
[----:B--2---:R-:W2:Y:S05]  /*44f0*/  LDG.E R163, desc[UR18][R170.64] ;  /* 0x00000012aaa37981 */ /* 0x004eaa000c1e1900 */
[----:B------:R-:W-:Y:S01]  /*4500*/  STS [R212+0x400], R173 ;  /* 0x000400add4007388 */ /* 0x000fe20000000800 */
[----:B---3--:R-:W-:Y:S04]  /*4510*/  F2FP.F16.F32.PACK_AB R172, R166, R169 ;  /* 0x000000a9a6ac723e */ /* 0x008fe800000000ff */
[----:B------:R3:W4:Y:S01]  /*4520*/  LDG.E R161, desc[UR18][R170.64+0x20] ;  /* 0x00002012aaa17981 */ /* 0x000722000c1e1900 */
[----:B-1----:R-:W-:Y:S04]  /*4530*/  F2FP.F16.F32.PACK_AB R168, R164, R165 ;  /* 0x000000a5a4a8723e */ /* 0x002fe800000000ff */
[----:B------:R-:W-:Y:S05]  /*4540*/  STS [R225], R172 ;  /* 0x000000ace1007388 */ /* 0x000fea0000000800 */
[----:B------:R-:W-:Y:S05]  /*4550*/  STS [R225+0x400], R168 ;  /* 0x000400a8e1007388 */ /* 0x000fea0000000800 */
[----:B------:R-:W-:Y:S05]  /*4560*/  LDSM.16.M88.4 R68, [R197+0xc000] ;  /* 0x00c00000c544783b */ /* 0x000fea0000000200 */
[----:B------:R-:W1:Y:S05]  /*4570*/  LDSM.16.M88.4 R72, [R195+0x6000] ;  /* 0x00600000c348783b */ /* 0x000e6a0000000200 */
[----:B------:R-:W3:Y:S05]  /*4580*/  LDSM.16.M88.4 R76, [R195+0x6800] ;  /* 0x00680000c34c783b */ /* 0x000eea0000000200 */
        /* <DEDUP_REMOVED lines=8> */
[C---:B---3--:R-:W-:Y:S08]  /*4610*/  HMMA.16816.F32 R12, R68.reuse, R76, RZ ;  /* 0x0000004c440c723c */ /* 0x048ff000000018ff */
[----:B------:R-:W-:Y:S01]  /*4620*/  HMMA.16816.F32 R16, R68, R78, RZ ;  /* 0x0000004e4410723c */ /* 0x000fe200000018ff */
[----:B------:R-:W1:Y:S05]  /*4630*/  LDSM.16.M88.4 R68, [R185+0x6800] ;  /* 0x00680000b944783b */ /* 0x000e6a0000000200 */
[----:B------:R-:W3:Y:S02]  /*4640*/  LDSM.16.M88.4 R76, [R184+0x6000] ;  /* 0x00600000b84c783b */ /* 0x000ee40000000200 */
[C---:B------:R-:W-:Y:S08]  /*4650*/  HMMA.16816.F32 R4, R80.reuse, R84, R4 ;  /* 0x000000545004723c */ /* 0x040ff00000001804 */
        /* <DEDUP_REMOVED lines=30> */
[C---:B---3--:R-:W-:Y:S08]  /*4840*/  HMMA.16816.F32 R12, R92.reuse, R72, R12 ;  /* 0x000000485c0c723c */ /* 0x048ff0000000180c */
[----:B------:R-:W-:Y:S01]  /*4850*/  HMMA.16816.F32 R16, R92, R74, R16 ;  /* 0x0000004a5c10723c */ /* 0x000fe20000001810 */
[----:B------:R-:W3:Y:S05]  /*4860*/  LDSM.16.M88.4 R72, [R184+0x8800] ;  /* 0x00880000b848783b */ /* 0x000eea0000000200 */
[----:B------:R-:W2:Y:S02]  /*4870*/  LDSM.16.M88.4 R92, [R197+0x10000] ;  /* 0x01000000c55c783b */ /* 0x000ea40000000200 */
        /* <DEDUP_REMOVED lines=10> */
[C---:B---3--:R-:W-:Y:S08]  /*4920*/  HMMA.16816.F32 R12, R84.reuse, R72, R12 ;  /* 0x00000048540c723c */ /* 0x048ff0000000180c */
[----:B------:R-:W-:Y:S01]  /*4930*/  HMMA.16816.F32 R16, R84, R74, R16 ;  /* 0x0000004a5410723c */ /* 0x000fe20000001810 */
[----:B------:R-:W3:Y:S05]  /*4940*/  LDSM.16.M88.4 R72, [R183+0xa800] ;  /* 0x00a80000b748783b */ /* 0x000eea0000000200 */
[----:B------:R-:W3:Y:S02]  /*4950*/  LDSM.16.M88.4 R84, [R181+0x10000] ;  /* 0x01000000b554783b */ /* 0x000ee40000000200 */
[C---:B--2---:R-:W-:Y:S08]  /*4960*/  HMMA.16816.F32 R4, R92.reuse, R96, R4 ;  /* 0x000000605c04723c */ /* 0x044ff00000001804 */
[C---:B------:R-:W-:Y:S01]  /*4970*/  HMMA.16816.F32 R8, R92.reuse, R98, R8 ;  /* 0x000000625c08723c */ /* 0x040fe20000001808 */
[----:B------:R-:W-:Y:S07]  /*4980*/  LDSM.16.M88.4 R96, [R184+0xa000] ;  /* 0x00a00000b860783b */ /* 0x000fee0000000200 */
[C---:B-1----:R-:W-:Y:S08]  /*4990*/  HMMA.16816.F32 R12, R92.reuse, R68, R12 ;  /* 0x000000445c0c723c */ /* 0x042ff0000000180c */
[----:B------:R-:W-:Y:S01]  /*49a0*/  HMMA.16816.F32 R16, R92, R70, R16 ;  /* 0x000000465c10723c */ /* 0x000fe20000001810 */
[----:B------:R-:W1:Y:S05]  /*49b0*/  LDSM.16.M88.4 R68, [R185+0xa800] ;  /* 0x00a80000b944783b */ /* 0x000e6a0000000200 */
[----:B------:R-:W2:Y:S02]  /*49c0*/  LDSM.16.M88.4 R92, [R180+0x10000] ;  /* 0x01000000b45c783b */ /* 0x000ea40000000200 */
[C---:B----4-:R-:W-:Y:S08]  /*49d0*/  HMMA.16816.F32 R4, R76.reuse, R80, R4 ;  /* 0x000000504c04723c */ /* 0x050ff00000001804 */
[C---:B------:R-:W-:Y:S08]  /*49e0*/  HMMA.16816.F32 R8, R76.reuse, R82, R8 ;  /* 0x000000524c08723c */ /* 0x040ff00000001808 */
[C---:B---3--:R-:W-:Y:S08]  /*49f0*/  HMMA.16816.F32 R12, R76.reuse, R72, R12 ;  /* 0x000000484c0c723c */ /* 0x048ff0000000180c */
[----:B------:R-:W-:Y:S01]  /*4a00*/  HMMA.16816.F32 R16, R76, R74, R16 ;  /* 0x0000004a4c10723c */ /* 0x000fe20000001810 */
[----:B------:R-:W3:Y:S07]  /*4a10*/  LDSM.16.M88.4 R72, [R184+0xa800] ;  /* 0x00a80000b848783b */ /* 0x000eee0000000200 */
[C---:B------:R-:W-:Y:S08]  /*4a20*/  HMMA.16816.F32 R4, R84.reuse, R88, R4 ;  /* 0x000000585404723c */ /* 0x040ff00000001804 */
[C---:B------:R-:W-:Y:S08]  /*4a30*/  HMMA.16816.F32 R8, R84.reuse, R90, R8 ;  /* 0x0000005a5408723c */ /* 0x040ff00000001808 */
[C---:B-1----:R-:W-:Y:S08]  /*4a40*/  HMMA.16816.F32 R12, R84.reuse, R68, R12 ;  /* 0x00000044540c723c */ /* 0x042ff0000000180c */
[----:B------:R-:W-:Y:S08]  /*4a50*/  HMMA.16816.F32 R16, R84, R70, R16 ;  /* 0x000000465410723c */ /* 0x000ff00000001810 */
[C---:B--2---:R-:W-:Y:S08]  /*4a60*/  HMMA.16816.F32 R4, R92.reuse, R96, R4 ;  /* 0x000000605c04723c */ /* 0x044ff00000001804 */
[C---:B------:R-:W-:Y:S08]  /*4a70*/  HMMA.16816.F32 R8, R92.reuse, R98, R8 ;  /* 0x000000625c08723c */ /* 0x040ff00000001808 */
[C---:B---3--:R-:W-:Y:S03]  /*4a80*/  HMMA.16816.F32 R12, R92.reuse, R72, R12 ;  /* 0x000000485c0c723c */ /* 0x048fe6000000180c */
        /* <DEDUP_REMOVED lines=21> */
[----:B------:R-:W-:Y:S01]  /*4be0*/  FADD.FTZ R154, -R161, R11 ;  /* 0x0000000ba19a7221 */ /* 0x000fe20000010100 */
[----:B------:R-:W-:Y:S01]  /*4bf0*/  FMUL.FTZ R155, R162, R155 ;  /* 0x0000009ba29b7220 */ /* 0x000fe20000410000 */
[----:B------:R-:W-:Y:S01]  /*4c00*/  FMUL.FTZ R168, R169, R168 ;  /* 0x000000a8a9a87220 */ /* 0x000fe20000410000 */
[----:B------:R-:W-:Y:S01]  /*4c10*/  FMUL.FTZ R151, R156, R151 ;  /* 0x000000979c977220 */ /* 0x000fe20000410000 */
[----:B------:R-:W-:Y:S01]  /*4c20*/  FMUL.FTZ R154, R157, R154 ;  /* 0x0000009a9d9a7220 */ /* 0x000fe20000410000 */
[----:B------:R-:W-:Y:S01]  /*4c30*/  F2FP.F16.F32.PACK_AB R159, R159, R152 ;  /* 0x000000989f9f723e */ /* 0x000fe200000000ff */
        /* <DEDUP_REMOVED lines=14> */
[----:B------:R-:W-:Y:S02]  /*4d20*/  LOP3.LUT R6, R237, 0x1, RZ, 0xc0, !PT ;  /* 0x00000001ed067812 */ /* 0x000fe400078ec0ff */
[----:B------:R-:W-:Y:S02]  /*4d30*/  ISETP.GE.AND P2, PT, R202, UR5, PT ;  /* 0x00000005ca007c0c */ /* 0x000fe4000bf46270 */
[----:B------:R-:W-:Y:S01]  /*4d40*/  ISETP.NE.U32.AND P1, PT, R6, 0x1, PT ;  /* 0x000000010600780c */ /* 0x000fe20003f25070 */
[----:B------:R-:W2:Y:S01]  /*4d50*/  LDC R5, c[0x0][0x3b4] ;  /* 0x0000ed00ff057b82 */ /* 0x000ea20000000800 */
[----:B-1----:R-:W-:Y:S04]  /*4d60*/  IMAD.SHL.U32 R9, R7, 0x40, RZ ;  /* 0x0000004007097824 */ /* 0x002fe800078e00ff */
[----:B------:R-:W-:Y:S05]  /*4d70*/  IMAD.X R9, RZ, RZ, ~R9, P0 ;  /* 0x000000ffff097224 */ /* 0x000fea00000e0e09 */
[----:B------:R-:W-:Y:S01]  /*4d80*/  SHF.R.S64 R11, R4, 0x1f, R9 ;  /* 0x0000001f040b7819 */ /* 0x000fe20000001009 */
[----:B------:R-:W-:Y:S03]  /*4d90*/  IMAD.MOV.U32 R4, RZ, RZ, -0x6000 ;  /* 0xffffa000ff047424 */ /* 0x000fe600078e00ff */
[----:B------:R-:W-:Y:S02]  /*4da0*/  IADD3 R246, P0, PT, R246, R11, RZ ;  /* 0x0000000bf6f67210 */ /* 0x000fe40007f1e0ff */
[----:B------:R-:W-:Y:S02]  /*4db0*/  SEL R4, R4, 0x6000, !P1 ;  /* 0x0000600004047807 */ /* 0x000fe40004800000 */
[----:B------:R-:W-:Y:S02]  /*4dc0*/  LEA.HI.X.SX32 R247, R9, R247, 0x1, P0 ;  /* 0x000000f709f77211 */ /* 0x000fe400000f0eff */
[----:B------:R-:W-:Y:S01]  /*4dd0*/  ISETP.GE.AND P1, PT, R208, UR5, PT ;  /* 0x00000005d0007c0c */ /* 0x000fe2000bf26270 */
[--C-:B------:R-:W-:Y:S01]  /*4de0*/  IMAD.IADD R231, R231, 0x1, R4.reuse ;  /* 0x00000001e7e77824 */ /* 0x100fe200078e0204 */
[----:B------:R-:W-:Y:S01]  /*4df0*/  ISETP.GE.AND P0, PT, R205, UR5, PT ;  /* 0x00000005cd007c0c */ /* 0x000fe2000bf06270 */
[--C-:B------:R-:W-:Y:S01]  /*4e00*/  IMAD.IADD R235, R235, 0x1, R4.reuse ;  /* 0x00000001ebeb7824 */ /* 0x100fe200078e0204 */
[----:B------:R-:W-:Y:S01]  /*4e10*/  LEA R6, P3, R7, R246, 0x6 ;  /* 0x000000f607067211 */ /* 0x000fe200078630ff */
[----:B------:R-:W-:Y:S01]  /*4e20*/  IMAD.IADD R189, R189, 0x1, R4 ;  /* 0x00000001bdbd7824 */ /* 0x000fe200078e0204 */
[----:B------:R-:W-:Y:S01]  /*4e30*/  @!PT LDS RZ, [RZ] ;  /* 0x00000000fffff984 */ /* 0x000fe20000000800 */
[----:B------:R-:W-:Y:S01]  /*4e40*/  @!PT LDS RZ, [RZ] ;  /* 0x00000000fffff984 */ /* 0x000fe20000000800 */
[----:B------:R-:W-:Y:S01]  /*4e50*/  @!PT LDS RZ, [RZ] ;  /* 0x00000000fffff984 */ /* 0x000fe20000000800 */
[----:B------:R1:W-:Y:S02]  /*4e60*/  @!P2 LDGSTS.E.BYPASS.LTC128B.128 [R231], desc[UR18][R246.64] ;  /* 0x00000000f6e7afae */ /* 0x0003e4000b981a12 */
[----:B--2---:R-:W-:Y:S02]  /*4e70*/  LEA.HI.X R7, R7, R247, R5, 0x6, P3 ;  /* 0x000000f707077211 */ /* 0x004fe400018f3405 */
        /* <DEDUP_REMOVED lines=33> */
.L_x_326:
[----:B------:R-:W-:Y:S01]  /*5090*/  F2FP.F16.F32.PACK_AB R151, R154, R151 ;  /* 0x000000979a97723e */ /* 0x000fe200000000ff */
[----:B------:R-:W-:Y:S01]  /*50a0*/  STS [R210+-0x2000], R171 ;  /* 0xffe000abd2007388 */ /* 0x000fe20000000800 */
[----:B------:R-:W-:Y:S01]  /*50b0*/  F2FP.F16.F32.PACK_AB R157, R152, R157 ;  /* 0x0000009d989d723e */ /* 0x000fe200000000ff */
[----:B------:R-:W-:Y:S01]  /*50c0*/  IMAD.IADD R192, R193, 0x1, R186 ;  /* 0x00000001c1c07824 */ /* 0x000fe200078e02ba */
[----:B------:R-:W-:Y:S02]  /*50d0*/  F2FP.F16.F32.PACK_AB R156, R161, R156 ;  /* 0x0000009ca19c723e */ /* 0x000fe400000000ff */
[----:B------:R-:W-:Y:S01]  /*50e0*/  STS [R210+-0x1c00], R159 ;  /* 0xffe4009fd2007388 */ /* 0x000fe20000000800 */
[----:B------:R-:W-:Y:S04]  /*50f0*/  IMAD R250, R213, UR6, RZ ;  /* 0x00000006d5fa7c24 */ /* 0x000fe8000f8e02ff */
[----:B------:R-:W-:Y:S05]  /*5100*/  STS [R240+-0x2000], R153 ;  /* 0xffe00099f0007388 */ /* 0x000fea0000000800 */
[----:B------:R-:W-:Y:S05]  /*5110*/  STS [R240+-0x1c00], R151 ;  /* 0xffe40097f0007388 */ /* 0x000fea0000000800 */
[----:B------:R-:W-:Y:S05]  /*5120*/  STS [R212+-0x2000], R155 ;  /* 0xffe0009bd4007388 */ /* 0x000fea0000000800 */
[----:B------:R-:W-:Y:S05]  /*5130*/  STS [R212+-0x1c00], R157 ;  /* 0xffe4009dd4007388 */ /* 0x000fea0000000800 */
[----:B------:R-:W-:Y:S05]  /*5140*/  STS [R225+-0x2000], R168 ;  /* 0xffe000a8e1007388 */ /* 0x000fea0000000800 */
[----:B------:R-:W-:Y:S01]  /*5150*/  STS [R225+-0x1c00], R156 ;  /* 0xffe4009ce1007388 */ /* 0x000fe20000000800 */
[----:B------:R-:W-:Y:S06]  /*5160*/  BAR.SYNC.DEFER_BLOCKING 0x0 ;  /* 0x0000000000007b1d */ /* 0x000fec0000010000 */
[----:B-1----:R-:W-:Y:S05]  /*5170*/  LDSM.16.MT88.4 R4, [R193] ;  /* 0x00000000c104783b */ /* 0x002fea0000004200 */
        /* <DEDUP_REMOVED lines=73> */
[----:B------:R-:W-:Y:S02]  /*5610*/  IADD3 R4, P0, PT, RZ, -UR20, RZ ;  /* 0x80000014ff047c10 */ /* 0x000fe4000ff1e0ff */
[----:B------:R-:W-:Y:S02]  /*5620*/  ISETP.GE.AND P3, PT, R202, UR5, PT ;  /* 0x00000005ca007c0c */ /* 0x000fe4000bf66270 */
[----:B------:R-:W-:Y:S01]  /*5630*/  ISETP.GE.AND P2, PT, R208, UR5, PT ;  /* 0x00000005d0007c0c */ /* 0x000fe2000bf46270 */
[----:B------:R-:W-:Y:S01]  /*5640*/  IMAD.X R5, RZ, RZ, ~UR4, P0 ;  /* 0x80000004ff057e24 */ /* 0x000fe200080e06ff */
[----:B------:R-:W-:Y:S04]  /*5650*/  ISETP.GE.AND P1, PT, R205, UR5, PT ;  /* 0x00000005cd007c0c */ /* 0x000fe8000bf26270 */
[----:B------:R-:W-:Y:S04]  /*5660*/  SHF.R.S64 R7, R4, 0x1f, R5 ;  /* 0x0000001f04077819 */ /* 0x000fe80000001005 */
[----:B------:R-:W-:Y:S04]  /*5670*/  IADD3 R244, P0, PT, R244, R7, RZ ;  /* 0x00000007f4f47210 */ /* 0x000fe80007f1e0ff */
[----:B------:R-:W-:Y:S02]  /*5680*/  LEA.HI.X.SX32 R245, R5, R245, 0x1, P0 ;  /* 0x000000f505f57211 */ /* 0x000fe400000f0eff */
[C---:B------:R-:W-:Y:S03]  /*5690*/  LEA R4, P0, R227.reuse, R244, 0x1 ;  /* 0x000000f4e3047211 */ /* 0x040fe600078008ff */
        /* <DEDUP_REMOVED lines=32> */
.L_x_327:
        /* <DEDUP_REMOVED lines=16> */
[----:B------:R-:W-:Y:S05]  /*59a0*/  LDSM.16.MT88.4 R176, [R190+0x15000] ;  /* 0x01500000beb0783b */ /* 0x000fea0000004200 */
[C---:B--2---:R-:W-:Y:S08]  /*59b0*/  HMMA.16816.F32 R8, R92.reuse, R16, RZ ;  /* 0x000000105c08723c */ /* 0x044ff000000018ff */
        /* <DEDUP_REMOVED lines=10> */
[----:B------:R-:W-:Y:S07]  /*5a60*/  LDSM.16.M88.4 R148, [R2+0x1e000] ;  /* 0x01e000000294783b */ /* 0x000fee0000000200 */
[-C--:B------:R-:W-:Y:S08]  /*5a70*/  HMMA.16816.F32 R4, R152, R156.reuse, R4 ;  /* 0x0000009c9804723c */ /* 0x080ff00000001804 */
[C---:B------:R-:W-:Y:S08]  /*5a80*/  HMMA.16816.F32 R8, R160.reuse, R156, R8 ;  /* 0x0000009ca008723c */ /* 0x040ff00000001808 */
[-C--:B------:R-:W-:Y:S08]  /*5a90*/  HMMA.16816.F32 R12, R160, R158.reuse, R12 ;  /* 0x0000009ea00c723c */ /* 0x080ff0000000180c */
[C---:B------:R-:W-:Y:S01]  /*5aa0*/  HMMA.16816.F32 R16, R152.reuse, R158, R16 ;  /* 0x0000009e9810723c */ /* 0x040fe20000001810 */
[----:B------:R-:W1:Y:S07]  /*5ab0*/  LDSM.16.MT88.4 R156, [R190+0x13000] ;  /* 0x01300000be9c783b */ /* 0x000e6e0000004200 */
[-C--:B------:R-:W-:Y:S08]  /*5ac0*/  HMMA.16816.F32 R68, R152, R164.reuse, R68 ;  /* 0x000000a49844723c */ /* 0x080ff00000001844 */
[C---:B------:R-:W-:Y:S08]  /*5ad0*/  HMMA.16816.F32 R72, R160.reuse, R164, R72 ;  /* 0x000000a4a048723c */ /* 0x040ff00000001848 */
[-C--:B------:R-:W-:Y:S08]  /*5ae0*/  HMMA.16816.F32 R76, R160, R166.reuse, R76 ;  /* 0x000000a6a04c723c */ /* 0x080ff0000000184c */
[C---:B------:R-:W-:Y:S01]  /*5af0*/  HMMA.16816.F32 R80, R152.reuse, R166, R80 ;  /* 0x000000a69850723c */ /* 0x040fe20000001850 */
[----:B------:R-:W2:Y:S07]  /*5b00*/  LDSM.16.MT88.4 R164, [R190+0x17000] ;  /* 0x01700000bea4783b */ /* 0x000eae0000004200 */
[-C--:B------:R-:W-:Y:S08]  /*5b10*/  HMMA.16816.F32 R84, R152, R168.reuse, R84 ;  /* 0x000000a89854723c */ /* 0x080ff00000001854 */
[C---:B------:R-:W-:Y:S08]  /*5b20*/  HMMA.16816.F32 R88, R160.reuse, R168, R88 ;  /* 0x000000a8a058723c */ /* 0x040ff00000001858 */
[-C--:B------:R-:W-:Y:S03]  /*5b30*/  HMMA.16816.F32 R92, R160, R170.reuse, R92 ;  /* 0x000000aaa05c723c */ /* 0x080fe6000000185c */
[C---:B------:R-:W-:Y:S05]  /*5b40*/  IMAD.SHL.U32 R161, R250.reuse, 0x8, RZ ;  /* 0x00000008faa17824 */ /* 0x040fea00078e00ff */
[----:B------:R-:W-:Y:S01]  /*5b50*/  HMMA.16816.F32 R96, R152, R170, R96 ;  /* 0x000000aa9860723c */ /* 0x000fe20000001860 */
[----:B------:R-:W-:Y:S04]  /*5b60*/  LDSM.16.M88.4 R152, [R0+0x1e000] ;  /* 0x01e000000098783b */ /* 0x000fe80000000200 */
[----:B------:R-:W-:Y:S03]  /*5b70*/  LDSM.16.MT88.4 R168, [R190+0x15800] ;  /* 0x01580000bea8783b */ /* 0x000fe60000004200 */
[-C--:B-1----:R-:W-:Y:S08]  /*5b80*/  HMMA.16816.F32 R4, R148, R156.reuse, R4 ;  /* 0x0000009c9404723c */ /* 0x082ff00000001804 */
[C---:B------:R-:W-:Y:S08]  /*5b90*/  HMMA.16816.F32 R8, R172.reuse, R156, R8 ;  /* 0x0000009cac08723c */ /* 0x040ff00000001808 */
[-C--:B------:R-:W-:Y:S08]  /*5ba0*/  HMMA.16816.F32 R12, R172, R158.reuse, R12 ;  /* 0x0000009eac0c723c */ /* 0x080ff0000000180c */
[C---:B------:R-:W-:Y:S01]  /*5bb0*/  HMMA.16816.F32 R16, R148.reuse, R158, R16 ;  /* 0x0000009e9410723c */ /* 0x040fe20000001810 */
[----:B------:R-:W1:Y:S07]  /*5bc0*/  LDSM.16.MT88.4 R156, [R190+0x13800] ;  /* 0x01380000be9c783b */ /* 0x000e6e0000004200 */
[-C--:B------:R-:W-:Y:S08]  /*5bd0*/  HMMA.16816.F32 R68, R148, R176.reuse, R68 ;  /* 0x000000b09444723c */ /* 0x080ff00000001844 */
[C---:B------:R-:W-:Y:S04]  /*5be0*/  HMMA.16816.F32 R72, R172.reuse, R176, R72 ;  /* 0x000000b0ac48723c */ /* 0x040fe80000001848 */
[C---:B------:R-:W-:Y:S04]  /*5bf0*/  LEA R176, P0, R161.reuse, R242, 0x2 ;  /* 0x000000f2a1b07211 */ /* 0x040fe800078010ff */
[-C--:B------:R-:W-:Y:S03]  /*5c00*/  HMMA.16816.F32 R76, R172, R178.reuse, R76 ;  /* 0x000000b2ac4c723c */ /* 0x080fe6000000184c */
[----:B------:R-:W-:Y:S02]  /*5c10*/  LEA.HI.X.SX32 R177, R161, R243, 0x2, P0 ;  /* 0x000000f3a1b17211 */ /* 0x000fe400000f16ff */
[----:B------:R-:W3:Y:S03]  /*5c20*/  LDSM.16.M88.4 R160, [R0+0x1f000] ;  /* 0x01f0000000a0783b */ /* 0x000ee60000000200 */
[C---:B------:R-:W-:Y:S04]  /*5c30*/  HMMA.16816.F32 R80, R148.reuse, R178, R80 ;  /* 0x000000b29450723c */ /* 0x040fe80000001850 */
[C---:B------:R-:W-:Y:S04]  /*5c40*/  LEA R178, P0, R250.reuse, R176, 0x5 ;  /* 0x000000b0fab27211 */ /* 0x040fe800078028ff */
[-C--:B--2---:R-:W-:Y:S03]  /*5c50*/  HMMA.16816.F32 R84, R148, R164.reuse, R84 ;  /* 0x000000a49454723c */ /* 0x084fe60000001854 */
[C---:B------:R-:W-:Y:S05]  /*5c60*/  LEA.HI.X.SX32 R179, R250.reuse, R177, 0x5, P0 ;  /* 0x000000b1fab37211 */ /* 0x040fea00000f2eff */
        /* <DEDUP_REMOVED lines=11> */
[C---:B---3--:R-:W-:Y:S04]  /*5d20*/  HMMA.16816.F32 R8, R160.reuse, R156, R8 ;  /* 0x0000009ca008723c */ /* 0x048fe80000001808 */
        /* <DEDUP_REMOVED lines=9> */
[-C--:B------:R-:W-:Y:S03]  /*5dc0*/  HMMA.16816.F32 R76, R160, R170.reuse, R76 ;  /* 0x000000aaa04c723c */ /* 0x080fe6000000184c */
[C---:B------:R-:W-:Y:S04]  /*5dd0*/  LEA R174, P0, R250.reuse, R168, 0x5 ;  /* 0x000000a8faae7211 */ /* 0x040fe800078028ff */
[C---:B------:R-:W-:Y:S01]  /*5de0*/  LEA.HI.X.SX32 R175, R250.reuse, R169, 0x5, P0 ;  /* 0x000000a9faaf7211 */ /* 0x040fe200000f2eff */
        /* <DEDUP_REMOVED lines=17> */
[----:B------:R2:W-:Y:S01]  /*5f00*/  REDG.E.ADD.F32.FTZ.RN.STRONG.GPU desc[UR18][R242.64], R4 ;  /* 0x00000004f20079a6 */ /* 0x0005e2000c12f312 */
[C---:B------:R-:W-:Y:S03]  /*5f10*/  LEA.HI.X.SX32 R151, R250.reuse, R161, 0x5, P0 ;  /* 0x000000a1fa977211 */ /* 0x040fe600000f2eff */
[----:B------:R3:W-:Y:S04]  /*5f20*/  REDG.E.ADD.F32.FTZ.RN.STRONG.GPU desc[UR18][R176.64], R5 ;  /* 0x00000005b00079a6 */ /* 0x0007e8000c12f312 */
[----:B------:R4:W-:Y:S04]  /*5f30*/  REDG.E.ADD.F32.FTZ.RN.STRONG.GPU desc[UR18][R178.64], R6 ;  /* 0x00000006b20079a6 */ /* 0x0009e8000c12f312 */
[----:B------:R4:W-:Y:S04]  /*5f40*/  REDG.E.ADD.F32.FTZ.RN.STRONG.GPU desc[UR18][R164.64], R7 ;  /* 0x00000007a40079a6 */ /* 0x0009e8000c12f312 */
[----:B------:R4:W-:Y:S04]  /*5f50*/  REDG.E.ADD.F32.FTZ.RN.STRONG.GPU desc[UR18][R172.64], R8 ;  /* 0x00000008ac0079a6 */ /* 0x0009e8000c12f312 */
[----:B------:R4:W-:Y:S01]  /*5f60*/  REDG.E.ADD.F32.FTZ.RN.STRONG.GPU desc[UR18][R166.64], R9 ;  /* 0x00000009a60079a6 */ /* 0x0009e2000c12f312 */
[C---:B-1----:R-:W-:Y:S03]  /*5f70*/  IMAD.WIDE R154, R250.reuse, -0xc0, R150 ;  /* 0xffffff40fa9a7825 */ /* 0x042fe600078e0296 */
[----:B------:R1:W-:Y:S01]  /*5f80*/  REDG.E.ADD.F32.FTZ.RN.STRONG.GPU desc[UR18][R156.64], R10 ;  /* 0x0000000a9c0079a6 */ /* 0x0003e2000c12f312 */
[C---:B------:R-:W-:Y:S03]  /*5f90*/  LEA R152, P0, R250.reuse, R154, 0x5 ;  /* 0x0000009afa987211 */ /* 0x040fe600078028ff */
[----:B------:R1:W-:Y:S01]  /*5fa0*/  REDG.E.ADD.F32.FTZ.RN.STRONG.GPU desc[UR18][R158.64], R11 ;  /* 0x0000000b9e0079a6 */ /* 0x0003e2000c12f312 */
[C---:B------:R-:W-:Y:S03]  /*5fb0*/  LEA.HI.X.SX32 R153, R250.reuse, R155, 0x5, P0 ;  /* 0x0000009bfa997211 */ /* 0x040fe600000f2eff */
[----:B------:R-:W-:Y:S01]  /*5fc0*/  REDG.E.ADD.F32.FTZ.RN.STRONG.GPU desc[UR18][R242.64+0x80], R16 ;  /* 0x00008010f20079a6 */ /* 0x000fe2000c12f312 */
[C---:B--2---:R-:W-:Y:S03]  /*5fd0*/  LEA R4, P0, R250.reuse, R152, 0x5 ;  /* 0x00000098fa047211 */ /* 0x044fe600078028ff */
[----:B------:R2:W-:Y:S01]  /*5fe0*/  REDG.E.ADD.F32.FTZ.RN.STRONG.GPU desc[UR18][R168.64+0x80], R17 ;  /* 0x00008011a80079a6 */ /* 0x0005e2000c12f312 */
[C---:B---3--:R-:W-:Y:S02]  /*5ff0*/  LEA.HI.X.SX32 R5, R250.reuse, R153, 0x5, P0 ;  /* 0x00000099fa057211 */ /* 0x048fe400000f2eff */
[C---:B------:R-:W-:Y:S01]  /*6000*/  LEA R176, P0, R250.reuse, R4, 0x5 ;  /* 0x00000004fab07211 */ /* 0x040fe200078028ff */
        /* <DEDUP_REMOVED lines=11> */
[----:B------:R4:W-:Y:S01]  /*60c0*/  REDG.E.ADD.F32.FTZ.RN.STRONG.GPU desc[UR18][R150.64+0x80], R15 ;  /* 0x0000800f960079a6 */ /* 0x0009e2000c12f312 */
[C---:B------:R-:W-:Y:S03]  /*60d0*/  LEA.HI.X.SX32 R165, R250.reuse, R7, 0x5, P0 ;  /* 0x00000007faa57211 */ /* 0x040fe600000f2eff */
[----:B------:R-:W-:Y:S01]  /*60e0*/  REDG.E.ADD.F32.FTZ.RN.STRONG.GPU desc[UR18][R242.64+0x100], R68 ;  /* 0x00010044f20079a6 */ /* 0x000fe2000c12f312 */
[C---:B------:R-:W-:Y:S03]  /*60f0*/  IMAD.WIDE R172, R250.reuse, -0xc0, R164 ;  /* 0xffffff40faac7825 */ /* 0x040fe600078e02a4 */
[----:B------:R-:W-:Y:S01]  /*6100*/  REDG.E.ADD.F32.FTZ.RN.STRONG.GPU desc[UR18][R154.64+0x100], R69 ;  /* 0x000100459a0079a6 */ /* 0x000fe2000c12f312 */
[C---:B------:R-:W-:Y:S03]  /*6110*/  LEA R8, P0, R250.reuse, R172, 0x5 ;  /* 0x000000acfa087211 */ /* 0x040fe600078028ff */
[----:B------:R4:W-:Y:S01]  /*6120*/  REDG.E.ADD.F32.FTZ.RN.STRONG.GPU desc[UR18][R152.64+0x100], R70 ;  /* 0x00010046980079a6 */ /* 0x0009e2000c12f312 */
        /* <DEDUP_REMOVED lines=10> */
[----:B------:R1:W-:Y:S01]  /*61d0*/  REDG.E.ADD.F32.FTZ.RN.STRONG.GPU desc[UR18][R164.64+0x100], R75 ;  /* 0x0001004ba40079a6 */ /* 0x0003e2000c12f312 */
[C---:B------:R-:W-:Y:S02]  /*61e0*/  LEA.HI.X.SX32 R11, R250.reuse, R157, 0x5, P0 ;  /* 0x0000009dfa0b7211 */ /* 0x040fe400000f2eff */
[C---:B------:R-:W-:Y:S01]  /*61f0*/  LEA R158, P0, R250.reuse, R10, 0x5 ;  /* 0x0000000afa9e7211 */ /* 0x040fe200078028ff */
[----:B------:R-:W-:Y:S03]  /*6200*/  REDG.E.ADD.F32.FTZ.RN.STRONG.GPU desc[UR18][R242.64+0x180], R80 ;  /* 0x00018050f20079a6 */ /* 0x000fe6000c12f312 */
[C---:B------:R-:W-:Y:S01]  /*6210*/  LEA.HI.X.SX32 R159, R250.reuse, R11, 0x5, P0 ;  /* 0x0000000bfa9f7211 */ /* 0x040fe200000f2eff */
[----:B------:R-:W-:Y:S01]  /*6220*/  REDG.E.ADD.F32.FTZ.RN.STRONG.GPU desc[UR18][R172.64+0x180], R81 ;  /* 0x00018051ac0079a6 */ /* 0x000fe2000c12f312 */
[C---:B--2---:R-:W-:Y:S03]  /*6230*/  LEA R168, P0, R250.reuse, R158, 0x5 ;  /* 0x0000009efaa87211 */ /* 0x044fe600078028ff */
[----:B------:R-:W-:Y:S01]  /*6240*/  REDG.E.ADD.F32.FTZ.RN.STRONG.GPU desc[UR18][R8.64+0x180], R82 ;  /* 0x00018052080079a6 */ /* 0x000fe2000c12f312 */
[C---:B------:R-:W-:Y:S03]  /*6250*/  LEA.HI.X.SX32 R169, R250.reuse, R159, 0x5, P0 ;  /* 0x0000009ffaa97211 */ /* 0x040fe600000f2eff */
[----:B------:R-:W-:Y:S01]  /*6260*/  REDG.E.ADD.F32.FTZ.RN.STRONG.GPU desc[UR18][R166.64+0x180], R83 ;  /* 0x00018053a60079a6 */ /* 0x000fe2000c12f312 */
[C---:B------:R-:W-:Y:S03]  /*6270*/  IMAD.WIDE R16, R250.reuse, -0xc0, R168 ;  /* 0xffffff40fa107825 */ /* 0x040fe600078e02a8 */
[----:B------:R2:W-:Y:S01]  /*6280*/  REDG.E.ADD.F32.FTZ.RN.STRONG.GPU desc[UR18][R156.64+0x180], R76 ;  /* 0x0001804c9c0079a6 */ /* 0x0005e2000c12f312 */
[C---:B---3--:R-:W-:Y:S03]  /*6290*/  LEA R174, P0, R250.reuse, R16, 0x5 ;  /* 0x00000010faae7211 */ /* 0x048fe600078028ff */
[----:B------:R-:W-:Y:S01]  /*62a0*/  REDG.E.ADD.F32.FTZ.RN.STRONG.GPU desc[UR18][R10.64+0x180], R77 ;  /* 0x0001804d0a0079a6 */ /* 0x000fe2000c12f312 */
[C---:B------:R-:W-:Y:S03]  /*62b0*/  LEA.HI.X.SX32 R175, R250.reuse, R17, 0x5, P0 ;  /* 0x00000011faaf7211 */ /* 0x040fe600000f2eff */
        /* <DEDUP_REMOVED lines=8> */
[C---:B----4-:R-:W-:Y:S03]  /*6340*/  LEA R148, P0, R250.reuse, R170, 0x5 ;  /* 0x000000aafa947211 */ /* 0x050fe600078028ff */
[----:B------:R-:W-:Y:S01]  /*6350*/  REDG.E.ADD.F32.FTZ.RN.STRONG.GPU desc[UR18][R174.64+0x200], R86 ;  /* 0x00020056ae0079a6 */ /* 0x000fe2000c12f312 */
[C---:B------:R-:W-:Y:S02]  /*6360*/  LEA.HI.X.SX32 R149, R250.reuse, R171, 0x5, P0 ;  /* 0x000000abfa957211 */ /* 0x040fe400000f2eff */
[C---:B------:R-:W-:Y:S01]  /*6370*/  LEA R12, P0, R250.reuse, R148, 0x5 ;  /* 0x00000094fa0c7211 */ /* 0x040fe200078028ff */
        /* <DEDUP_REMOVED lines=12> */
[----:B------:R-:W-:Y:S01]  /*6440*/  LDSM.16.MT88.4 R4, [R193+-0x2000] ;  /* 0xffe00000c104783b */ /* 0x000fe20000004200 */
[C---:B------:R-:W-:Y:S03]  /*6450*/  LEA R150, P0, R250.reuse, R14, 0x5 ;  /* 0x0000000efa967211 */ /* 0x040fe600078028ff */
[----:B------:R-:W3:Y:S01]  /*6460*/  LDSM.16.MT88.4 R8, [R187] ;  /* 0x00000000bb08783b */ /* 0x000ee20000004200 */
[C---:B------:R-:W-:Y:S02]  /*6470*/  LEA.HI.X.SX32 R151, R250.reuse, R15, 0x5, P0 ;  /* 0x0000000ffa977211 */ /* 0x040fe400000f2eff */
[C---:B------:R-:W-:Y:S01]  /*6480*/  LEA R152, P0, R250.reuse, R150, 0x5 ;  /* 0x00000096fa987211 */ /* 0x040fe200078028ff */
[----:B------:R-:W-:Y:S03]  /*6490*/  REDG.E.ADD.F32.FTZ.RN.STRONG.GPU desc[UR18][R160.64+0x280], R97 ;  /* 0x00028061a00079a6 */ /* 0x000fe6000c12f312 */
[C---:B------:R-:W-:Y:S01]  /*64a0*/  LEA.HI.X.SX32 R153, R250.reuse, R151, 0x5, P0 ;  /* 0x00000097fa997211 */ /* 0x040fe200000f2eff */
[----:B------:R-:W-:Y:S01]  /*64b0*/  REDG.E.ADD.F32.FTZ.RN.STRONG.GPU desc[UR18][R14.64+0x280], R98 ;  /* 0x000280620e0079a6 */ /* 0x000fe2000c12f312 */
[C---:B------:R-:W-:Y:S03]  /*64c0*/  LEA R154, P0, R250.reuse, R152, 0x5 ;  /* 0x00000098fa9a7211 */ /* 0x040fe600078028ff */
[----:B------:R-:W4:Y:S01]  /*64d0*/  LDSM.16.MT88.4 R12, [R192+-0x2000] ;  /* 0xffe00000c00c783b */ /* 0x000f220000004200 */
[C---:B------:R-:W-:Y:S02]  /*64e0*/  LEA.HI.X.SX32 R155, R250.reuse, R153, 0x5, P0 ;  /* 0x00000099fa9b7211 */ /* 0x040fe400000f2eff */
[C---:B-1----:R-:W-:Y:S01]  /*64f0*/  LEA R164, P0, R250.reuse, R154, 0x5 ;  /* 0x0000009afaa47211 */ /* 0x042fe200078028ff */
[----:B------:R-:W1:Y:S03]  /*6500*/  LDSM.16.MT88.4 R16, [R187+0x2000] ;  /* 0x00200000bb10783b */ /* 0x000e660000004200 */
[C---:B------:R-:W-:Y:S01]  /*6510*/  LEA.HI.X.SX32 R165, R250.reuse, R155, 0x5, P0 ;  /* 0x0000009bfaa57211 */ /* 0x040fe200000f2eff */
[----:B------:R-:W1:Y:S01]  /*6520*/  LDSM.16.MT88.4 R68, [R187+0x4000] ;  /* 0x00400000bb44783b */ /* 0x000e620000004200 */
[C---:B--2---:R-:W-:Y:S03]  /*6530*/  LEA R156, P0, R250.reuse, R164, 0x5 ;  /* 0x000000a4fa9c7211 */ /* 0x044fe600078028ff */
[----:B------:R-:W-:Y:S01]  /*6540*/  LDSM.16.MT88.4 R72, [R193+-0x1800] ;  /* 0xffe80000c148783b */ /* 0x000fe20000004200 */
[----:B------:R-:W-:Y:S03]  /*6550*/  LEA.HI.X.SX32 R157, R250, R165, 0x5, P0 ;  /* 0x000000a5fa9d7211 */ /* 0x000fe600000f2eff */
[----:B------:R-:W2:Y:S04]  /*6560*/  LDSM.16.MT88.4 R76, [R187+0x800] ;  /* 0x00080000bb4c783b */ /* 0x000ea80000004200 */
[----:B------:R-:W2:Y:S04]  /*6570*/  LDSM.16.MT88.4 R80, [R192+-0x1800] ;  /* 0xffe80000c050783b */ /* 0x000ea80000004200 */
[----:B------:R-:W2:Y:S01]  /*6580*/  LDSM.16.MT88.4 R84, [R187+0x2800] ;  /* 0x00280000bb54783b */ /* 0x000ea20000004200 */
[-C--:B---3--:R-:W-:Y:S03]  /*6590*/  HMMA.16816.F32 R100, R4, R8.reuse, R100 ;  /* 0x000000080464723c */ /* 0x088fe60000001864 */
[----:B------:R-:W-:Y:S04]  /*65a0*/  LDSM.16.MT88.4 R88, [R187+0x1800] ;  /* 0x00180000bb58783b */ /* 0x000fe80000004200 */
[----:B------:R-:W-:Y:S04]  /*65b0*/  REDG.E.ADD.F32.FTZ.RN.STRONG.GPU desc[UR18][R150.64+0x280], R99 ;  /* 0x00028063960079a6 */ /* 0x000fe8000c12f312 */
[----:B------:R-:W-:Y:S01]  /*65c0*/  LDSM.16.MT88.4 R96, [R187+0x3800] ;  /* 0x00380000bb60783b */ /* 0x000fe20000004200 */
[C---:B----4-:R-:W-:Y:S03]  /*65d0*/  HMMA.16816.F32 R104, R12.reuse, R8, R104 ;  /* 0x000000080c68723c */ /* 0x050fe60000001868 */
[----:B------:R-:W-:Y:S04]  /*65e0*/  LDSM.16.MT88.4 R148, [R187+0x5800] ;  /* 0x00580000bb94783b */ /* 0x000fe80000004200 */
[----:B------:R-:W-:Y:S01]  /*65f0*/  REDG.E.ADD.F32.FTZ.RN.STRONG.GPU desc[UR18][R152.64+0x280], R92 ;  /* 0x0002805c980079a6 */ /* 0x000fe2000c12f312 */
[-C--:B------:R-:W-:Y:S03]  /*6600*/  HMMA.16816.F32 R108, R12, R10.reuse, R108 ;  /* 0x0000000a0c6c723c */ /* 0x080fe6000000186c */
[----:B------:R-:W-:Y:S04]  /*6610*/  REDG.E.ADD.F32.FTZ.RN.STRONG.GPU desc[UR18][R154.64+0x280], R93 ;  /* 0x0002805d9a0079a6 */ /* 0x000fe8000c12f312 */
[----:B------:R-:W-:Y:S01]  /*6620*/  REDG.E.ADD.F32.FTZ.RN.STRONG.GPU desc[UR18][R164.64+0x280], R94 ;  /* 0x0002805ea40079a6 */ /* 0x000fe2000c12f312 */
[C---:B------:R-:W-:Y:S03]  /*6630*/  HMMA.16816.F32 R112, R4.reuse, R10, R112 ;  /* 0x0000000a0470723c */ /* 0x040fe60000001870 */
[----:B------:R-:W3:Y:S04]  /*6640*/  LDSM.16.MT88.4 R8, [R187+0x4800] ;  /* 0x00480000bb08783b */ /* 0x000ee80000004200 */
[----:B------:R-:W-:Y:S01]  /*6650*/  REDG.E.ADD.F32.FTZ.RN.STRONG.GPU desc[UR18][R156.64+0x280], R95 ;  /* 0x0002805f9c0079a6 */ /* 0x000fe2000c12f312 */
[-C--:B-1----:R-:W-:Y:S03]  /*6660*/  HMMA.16816.F32 R116, R4, R16.reuse, R116 ;  /* 0x000000100474723c */ /* 0x082fe60000001874 */
[----:B------:R-:W-:Y:S05]  /*6670*/  LDSM.16.MT88.4 R92, [R192+-0x800] ;  /* 0xfff80000c05c783b */ /* 0x000fea0000004200 */
[C---:B------:R-:W-:Y:S08]  /*6680*/  HMMA.16816.F32 R120, R12.reuse, R16, R120 ;  /* 0x000000100c78723c */ /* 0x040ff00000001878 */
[-C--:B------:R-:W-:Y:S08]  /*6690*/  HMMA.16816.F32 R124, R12, R18.reuse, R124 ;  /* 0x000000120c7c723c */ /* 0x080ff0000000187c */
[C---:B------:R-:W-:Y:S01]  /*66a0*/  HMMA.16816.F32 R128, R4.reuse, R18, R128 ;  /* 0x000000120480723c */ /* 0x040fe20000001880 */
[----:B------:R-:W-:Y:S07]  /*66b0*/  LDSM.16.MT88.4 R16, [R192+-0x1000] ;  /* 0xfff00000c010783b */ /* 0x000fee0000004200 */
[-C--:B------:R-:W-:Y:S08]  /*66c0*/  HMMA.16816.F32 R132, R4, R68.reuse, R132 ;  /* 0x000000440484723c */ /* 0x080ff00000001884 */
[C---:B------:R-:W-:Y:S08]  /*66d0*/  HMMA.16816.F32 R136, R12.reuse, R68, R136 ;  /* 0x000000440c88723c */ /* 0x040ff00000001888 */
[-C--:B------:R-:W-:Y:S01]  /*66e0*/  HMMA.16816.F32 R140, R12, R70.reuse, R140 ;  /* 0x000000460c8c723c */ /* 0x080fe2000000188c */
[----:B------:R-:W-:Y:S07]  /*66f0*/  LDSM.16.MT88.4 R12, [R187+0x1000] ;  /* 0x00100000bb0c783b */ /* 0x000fee0000004200 */
[----:B------:R-:W-:Y:S01]  /*6700*/  HMMA.16816.F32 R144, R4, R70, R144 ;  /* 0x000000460490723c */ /* 0x000fe20000001890 */
[----:B------:R-:W1:Y:S04]  /*6710*/  LDSM.16.MT88.4 R4, [R193+-0x1000] ;  /* 0xfff00000c104783b */ /* 0x000e680000004200 */
[----:B------:R-:W4:Y:S03]  /*6720*/  LDSM.16.MT88.4 R68, [R187+0x3000] ;  /* 0x00300000bb44783b */ /* 0x000f260000004200 */
[-C--:B--2---:R-:W-:Y:S08]  /*6730*/  HMMA.16816.F32 R100, R72, R76.reuse, R100 ;  /* 0x0000004c4864723c */ /* 0x084ff00000001864 */
        /* <DEDUP_REMOVED lines=9> */
[-C--:B---3--:R-:W-:Y:S08]  /*67d0*/  HMMA.16816.F32 R132, R72, R8.reuse, R132 ;  /* 0x000000084884723c */ /* 0x088ff00000001884 */
[C---:B------:R-:W-:Y:S08]  /*67e0*/  HMMA.16816.F32 R136, R80.reuse, R8, R136 ;  /* 0x000000085088723c */ /* 0x040ff00000001888 */
[-C--:B------:R-:W-:Y:S08]  /*67f0*/  HMMA.16816.F32 R140, R80, R10.reuse, R140 ;  /* 0x0000000a508c723c */ /* 0x080ff0000000188c */
[----:B------:R-:W-:Y:S08]  /*6800*/  HMMA.16816.F32 R144, R72, R10, R144 ;  /* 0x0000000a4890723c */ /* 0x000ff00000001890 */
[-C--:B-1----:R-:W-:Y:S08]  /*6810*/  HMMA.16816.F32 R100, R4, R12.reuse, R100 ;  /* 0x0000000c0464723c */ /* 0x082ff00000001864 */
        /* <DEDUP_REMOVED lines=36> */
[----:B------:R-:W-:Y:S01]  /*6a60*/  VIADD R5, R209, 0x40 ;  /* 0x00000040d1057836 */ /* 0x000fe20000000000 */
[----:B------:R-:W-:Y:S02]  /*6a70*/  ISETP.NE.AND P1, PT, R241, -0x1, PT ;  /* 0xfffffffff100780c */ /* 0x000fe40003f25270 */
[----:B------:R-:W-:Y:S02]  /*6a80*/  F2FP.F16.F32.PACK_AB R20, R21, R20 ;  /* 0x000000141514723e */ /* 0x000fe400000000ff */
[----:B------:R-:W-:Y:S02]  /*6a90*/  F2FP.F16.F32.PACK_AB R22, R23, R22 ;  /* 0x000000161716723e */ /* 0x000fe400000000ff */
[----:B------:R-:W-:Y:S02]  /*6aa0*/  F2FP.F16.F32.PACK_AB R32, R33, R32 ;  /* 0x000000202120723e */ /* 0x000fe400000000ff */
[----:B------:R-:W-:-:S02]  /*6ab0*/  F2FP.F16.F32.PACK_AB R34, R35, R34 ;  /* 0x000000222322723e */ /* 0x000fc400000000ff */
[----:B------:R-:W-:Y:S02]  /*6ac0*/  F2FP.F16.F32.PACK_AB R24, R25, R24 ;  /* 0x000000181918723e */ /* 0x000fe400000000ff */
[----:B------:R-:W-:Y:S01]  /*6ad0*/  F2FP.F16.F32.PACK_AB R26, R27, R26 ;  /* 0x0000001a1b1a723e */ /* 0x000fe200000000ff */
[----:B------:R-:W3:Y:S01]  /*6ae0*/  @P1 LDC.64 R2, c[0x0][0x5c0] ;  /* 0x00017000ff021b82 */ /* 0x000ee20000000a00 */
        /* <DEDUP_REMOVED lines=110> */
[----:B------:R-:W-:-:S03]  /*71d0*/  ISETP.NE.AND P0, PT, R241, -0x1, PT ;  /* 0xfffffffff100780c */ /* 0x000fc60003f05270 */
        /* <DEDUP_REMOVED lines=27> */
[----:B-1----:R-:W-:-:S03]  /*7390*/  @P1 IADD3 R42, PT, PT, R238, R241, RZ ;  /* 0x000000f1ee2a1210 */ /* 0x002fc60007ffe0ff */
[----:B------:R2:W-:Y:S02]  /*73a0*/  STS [R209+0xb000], R56 ;  /* 0x00b00038d1007388 */ /* 0x0005e40000000800 */
[C---:B---3--:R-:W-:Y:S02]  /*73b0*/  @P1 IMAD R40, R42.reuse, R3, RZ ;  /* 0x000000032a281224 */ /* 0x048fe400078e02ff */
[----:B------:R2:W-:Y:S01]  /*73c0*/  STS [R209+0xb400], R58 ;  /* 0x00b4003ad1007388 */ /* 0x0005e20000000800 */
[----:B------:R-:W-:-:S03]  /*73d0*/  @P1 IMAD.WIDE.U32 R42, R42, R2, RZ ;  /* 0x000000022a2a1225 */ /* 0x000fc600078e00ff */
[----:B------:R2:W-:Y:S02]  /*73e0*/  STS [R5+0xb000], R60 ;  /* 0x00b0003c05007388 */ /* 0x0005e40000000800 */
[----:B------:R-:W-:Y:S02]  /*73f0*/  @P1 IADD3 R40, PT, PT, R43, R40, RZ ;  /* 0x000000282b281210 */ /* 0x000fe40007ffe0ff */
[----:B------:R2:W-:Y:S01]  /*7400*/  STS [R5+0xb400], R62 ;  /* 0x00b4003e05007388 */ /* 0x0005e20000000800 */
[----:B------:R-:W-:Y:S05]  /*7410*/  @P1 BRA `(.L_x_329) ;  /* 0x0000000000241947 */ /* 0x000fea0003800000 */
[----:B------:R-:W1:Y:S01]  /*7420*/  LDC.64 R2, c[0x0][0x5c0] ;  /* 0x00017000ff027b82 */ /* 0x000e620000000a00 */
[----:B------:R-:W-:-:S07]  /*7430*/  SHF.R.S32.HI R7, RZ, 0x1f, R238 ;  /* 0x0000001fff077819 */ /* 0x000fce00000114ee */
[----:B--2---:R-:W2:Y:S01]  /*7440*/  LDC.64 R4, c[0x0][0x5a8] ;  /* 0x00016a00ff047b82 */ /* 0x004ea20000000a00 */
[-C--:B-1----:R-:W-:Y:S02]  /*7450*/  IMAD R0, R7, R2.reuse, RZ ;  /* 0x0000000207007224 */ /* 0x082fe400078e02ff */
[----:B------:R-:W-:-:S04]  /*7460*/  IMAD.WIDE.U32 R6, R238, R2, RZ ;  /* 0x00000002ee067225 */ /* 0x000fc800078e00ff */
[----:B------:R-:W-:-:S05]  /*7470*/  IMAD R0, R238, R3, R0 ;  /* 0x00000003ee007224 */ /* 0x000fca00078e0200 */
[----:B------:R-:W-:-:S03]  /*7480*/  IADD3 R7, PT, PT, R7, R0, RZ ;  /* 0x0000000007077210 */ /* 0x000fc60007ffe0ff */
[----:B--2---:R-:W-:-:S04]  /*7490*/  IMAD.WIDE.U32 R42, R199, R4, R6 ;  /* 0x00000004c72a7225 */ /* 0x004fc800078e0006 */
[----:B------:R-:W-:Y:S02]  /*74a0*/  IMAD R40, R199, R5, R43 ;  /* 0x00000005c7287224 */ /* 0x000fe400078e022b */
.L_x_329:
[----:B------:R-:W-:Y:S05]  /*74b0*/  @P0 BRA `(.L_x_330) ;  /* 0x0000000000280947 */ /* 0x000fea0003800000 */
[----:B------:R-:W1:Y:S01]  /*74c0*/  LDCU.64 UR6, c[0x0][0x5c8] ;  /* 0x0000b900ff0677ac */ /* 0x000e620008000a00 */
[----:B--2---:R-:W-:Y:S01]  /*74d0*/  SHF.R.S32.HI R5, RZ, 0x1f, R238 ;  /* 0x0000001fff057819 */ /* 0x004fe200000114ee */
        /* <DEDUP_REMOVED lines=8> */
.L_x_330:
[----:B------:R-:W1:Y:S01]  /*7560*/  LDCU.64 UR6, c[0x0][0x5c8] ;  /* 0x0000b900ff0677ac */ /* 0x000e620008000a00 */
[----:B--2---:R-:W-:-:S05]  /*7570*/  IADD3 R54, PT, PT, R238, R241, RZ ;  /* 0x000000f1ee367210 */ /* 0x004fca0007ffe0ff */
[C---:B-1----:R-:W-:Y:S02]  /*7580*/  IMAD R52, R54.reuse, UR7, RZ ;  /* 0x0000000736347c24 */ /* 0x042fe4000f8e02ff */
[----:B------:R-:W-:-:S05]  /*7590*/  IMAD.WIDE.U32 R54, R54, UR6, RZ ;  /* 0x0000000636367c25 */ /* 0x000fca000f8e00ff */
[----:B------:R-:W-:-:S07]  /*75a0*/  IADD3 R52, PT, PT, R55, R52, RZ ;  /* 0x0000003437347210 */ /* 0x000fce0007ffe0ff */
.L_x_331:
[----:B------:R-:W-:Y:S01]  /*75b0*/  BAR.SYNC.DEFER_BLOCKING 0x0 ;  /* 0x0000000000007b1d */ /* 0x000fe20000010000 */
[----:B------:R-:W-:Y:S01]  /*75c0*/  IMAD.SHL.U32 R0, R204, 0x40, RZ ;  /* 0x00000040cc007824 */ /* 0x000fe200078e00ff */
[-C--:B------:R-:W-:Y:S02]  /*75d0*/  ISETP.GE.AND P3, PT, R203, R214.reuse, PT ;  /* 0x000000d6cb00720c */ /* 0x080fe40003f66270 */
[----:B------:R-:W-:Y:S01]  /*75e0*/  ISETP.GE.AND P5, PT, R196, R214, PT ;  /* 0x000000d6c400720c */ /* 0x000fe20003fa6270 */
[-C--:B------:R-:W-:Y:S01]  /*75f0*/  IMAD.WIDE.U32 R44, R0, R2.reuse, RZ ;  /* 0x00000002002c7225 */ /* 0x080fe200078e00ff */
[----:B------:R-:W-:Y:S01]  /*7600*/  SHF.R.S32.HI R53, RZ, 0x1f, R0 ;  /* 0x0000001fff357819 */ /* 0x000fe20000011400 */
[----:B------:R-:W1:Y:S01]  /*7610*/  LDCU.64 UR4, c[0x0][0x5d8] ;  /* 0x0000bb00ff0477ac */ /* 0x000e620008000a00 */
[----:B------:R-:W-:Y:S01]  /*7620*/  BSSY.RECONVERGENT B0, `(.L_x_332) ;  /* 0x0000025000007945 */ /* 0x000fe20003800200 */
[----:B------:R-:W-:Y:S02]  /*7630*/  LOP3.LUT R43, R44, 0x38, R201, 0xf8, !PT ;  /* 0x000000382c2b7812 */ /* 0x000fe400078ef8c9 */
[----:B------:R-:W-:-:S02]  /*7640*/  IMAD R41, R53, R2, RZ ;  /* 0x0000000235297224 */ /* 0x000fc400078e02ff */
[----:B------:R-:W-:Y:S02]  /*7650*/  IADD3 R60, P0, PT, R42, R43, RZ ;  /* 0x0000002b2a3c7210 */ /* 0x000fe40007f1e0ff */
[----:B------:R-:W-:-:S05]  /*7660*/  IMAD R41, R0, R3, R41 ;  /* 0x0000000300297224 */ /* 0x000fca00078e0229 */
[----:B------:R-:W-:Y:S02]  /*7670*/  IADD3.X R61, PT, PT, R40, R45, R41, P0, !PT ;  /* 0x0000002d283d7210 */ /* 0x000fe400007fe429 */
[----:B------:R-:W-:Y:S01]  /*7680*/  IADD3 R56, P0, PT, R203, 0x20, RZ ;  /* 0x00000020cb387810 */ /* 0x000fe20007f1e0ff */
[----:B------:R2:W3:Y:S01]  /*7690*/  LDS.128 R36, [R211+0x13000] ;  /* 0x01300000d3247984 */ /* 0x0004e20000000c00 */
[----:B-1----:R-:W-:-:S03]  /*76a0*/  IMAD.WIDE.U32 R60, R194, UR4, R60 ;  /* 0x00000004c23c7c25 */ /* 0x002fc6000f8e003c */
[----:B------:R2:W1:Y:S01]  /*76b0*/  LDS.128 R32, [R211+0x15000] ;  /* 0x01500000d3207984 */ /* 0x0004620000000c00 */
[----:B------:R-:W-:Y:S02]  /*76c0*/  IMAD R57, R194, UR5, R61 ;  /* 0x00000005c2397c24 */ /* 0x000fe4000f8e023d */
[----:B------:R-:W-:Y:S01]  /*76d0*/  IMAD.X R55, RZ, RZ, RZ, P0 ;  /* 0x000000ffff377224 */ /* 0x000fe200000e06ff */
        /* <DEDUP_REMOVED lines=8> */
[----:B------:R-:W3:Y:S01]  /*7760*/  LDCU UR10, c[0x0][0x440] ;  /* 0x00008800ff0a77ac */ /* 0x000ee20008000800 */
[----:B------:R-:W4:Y:S01]  /*7770*/  LDS.128 R48, [R211+0x14000] ;  /* 0x01400000d3307984 */ /* 0x000f220000000c00 */
[----:B------:R-:W-:Y:S01]  /*7780*/  IMAD.MOV.U32 R58, RZ, RZ, R60 ;  /* 0x000000ffff3a7224 */ /* 0x000fe200078e003c */
[----:B------:R-:W2:Y:S02]  /*7790*/  LDCU.64 UR4, c[0x0][0x560] ;  /* 0x0000ac00ff0477ac */ /* 0x000ea40008000a00 */
[----:B------:R-:W1:Y:S01]  /*77a0*/  LDS.128 R44, [R211+0x16000] ;  /* 0x01600000d32c7984 */ /* 0x000e620000000c00 */
[----:B------:R-:W-:Y:S02]  /*77b0*/  IMAD.MOV.U32 R59, RZ, RZ, R57 ;  /* 0x000000ffff3b7224 */ /* 0x000fe400078e0039 */
[----:B------:R-:W-:-:S04]  /*77c0*/  IMAD.WIDE.U32 R64, R203, R2, R58 ;  /* 0x00000002cb407225 */ /* 0x000fc800078e003a */
[----:B------:R-:W-:Y:S01]  /*77d0*/  IMAD R58, R203, R3, R65 ;  /* 0x00000003cb3a7224 */ /* 0x000fe200078e0241 */
[----:B---3--:R-:W-:Y:S02]  /*77e0*/  ISETP.GE.AND P2, PT, R202, UR10, PT ;  /* 0x0000000aca007c0c */ /* 0x008fe4000bf46270 */
[----:B------:R-:W-:Y:S02]  /*77f0*/  ISETP.GE.AND P1, PT, R208, UR10, PT ;  /* 0x0000000ad0007c0c */ /* 0x000fe4000bf26270 */
[----:B------:R-:W-:Y:S02]  /*7800*/  ISETP.GE.AND P0, PT, R205, UR10, PT ;  /* 0x0000000acd007c0c */ /* 0x000fe4000bf06270 */
[----:B--2---:R-:W-:-:S04]  /*7810*/  LEA R62, P4, R64, UR4, 0x1 ;  /* 0x00000004403e7c11 */ /* 0x004fc8000f8808ff */
[----:B------:R-:W-:-:S03]  /*7820*/  LEA.HI.X R63, R64, UR5, R58, 0x1, P4 ;  /* 0x00000005403f7c11 */ /* 0x000fc6000a0f0c3a */
[----:B------:R-:W2:Y:S04]  /*7830*/  @!P2 LDS.128 R40, [R211+0x12000] ;  /* 0x01200000d328a984 */ /* 0x000ea80000000c00 */
[----:B----4-:R3:W-:Y:S04]  /*7840*/  @!P1 STG.E.128 desc[UR18][R62.64+0x80], R48 ;  /* 0x000080303e009986 */ /* 0x0107e8000c101d12 */
[----:B-1----:R3:W-:Y:S04]  /*7850*/  @!P0 STG.E.128 desc[UR18][R62.64+0x100], R44 ;  /* 0x0001002c3e008986 */ /* 0x0027e8000c101d12 */
[----:B--2---:R3:W-:Y:S02]  /*7860*/  @!P2 STG.E.128 desc[UR18][R62.64], R40 ;  /* 0x000000283e00a986 */ /* 0x0047e4000c101d12 */
.L_x_333:
[----:B------:R-:W-:Y:S05]  /*7870*/  BSYNC.RECONVERGENT B0 ;  /* 0x0000000000007941 */ /* 0x000fea0003800200 */
.L_x_332:
[----:B------:R-:W-:Y:S04]  /*7880*/  BSSY.RECONVERGENT B0, `(.L_x_334) ;  /* 0x0000012000007945 */ /* 0x000fe80003800200 */
[----:B------:R-:W-:Y:S05]  /*7890*/  @P5 BRA `(.L_x_335) ;  /* 0x0000000000405947 */ /* 0x000fea0003800000 */
[----:B------:R-:W4:Y:S01]  /*78a0*/  LDCU UR10, c[0x0][0x440] ;  /* 0x00008800ff0a77ac */ /* 0x000f220008000800 */
[----:B---3--:R-:W-:Y:S01]  /*78b0*/  MOV R43, R57 ;  /* 0x00000039002b7202 */ /* 0x008fe20000000f00 */
[-C--:B------:R-:W-:Y:S01]  /*78c0*/  IMAD R40, R55, R2.reuse, RZ ;  /* 0x0000000237287224 */ /* 0x080fe200078e02ff */
[----:B------:R-:W3:Y:S01]  /*78d0*/  LDCU.64 UR4, c[0x0][0x560] ;  /* 0x0000ac00ff0477ac */ /* 0x000ee20008000a00 */
[----:B------:R-:W-:Y:S02]  /*78e0*/  IMAD.MOV.U32 R42, RZ, RZ, R60 ;  /* 0x000000ffff2a7224 */ /* 0x000fe400078e003c */
[C---:B------:R-:W-:Y:S02]  /*78f0*/  IMAD R40, R56.reuse, R3, R40 ;  /* 0x0000000338287224 */ /* 0x040fe400078e0228 */
[----:B------:R-:W-:-:S04]  /*7900*/  IMAD.WIDE.U32 R42, R56, R2, R42 ;  /* 0x00000002382a7225 */ /* 0x000fc800078e002a */
[----:B------:R-:W-:Y:S01]  /*7910*/  IMAD.IADD R40, R40, 0x1, R43 ;  /* 0x0000000128287824 */ /* 0x000fe200078e022b */
[----:B----4-:R-:W-:Y:S02]  /*7920*/  ISETP.GE.AND P2, PT, R202, UR10, PT ;  /* 0x0000000aca007c0c */ /* 0x010fe4000bf46270 */
[----:B------:R-:W-:Y:S02]  /*7930*/  ISETP.GE.AND P1, PT, R208, UR10, PT ;  /* 0x0000000ad0007c0c */ /* 0x000fe4000bf26270 */
[----:B------:R-:W-:Y:S02]  /*7940*/  ISETP.GE.AND P0, PT, R205, UR10, PT ;  /* 0x0000000acd007c0c */ /* 0x000fe4000bf06270 */
[----:B---3--:R-:W-:-:S04]  /*7950*/  LEA R2, P4, R42, UR4, 0x1 ;  /* 0x000000042a027c11 */ /* 0x008fc8000f8808ff */
[----:B------:R-:W-:-:S05]  /*7960*/  LEA.HI.X R3, R42, UR5, R40, 0x1, P4 ;  /* 0x000000052a037c11 */ /* 0x000fca000a0f0c28 */
[----:B------:R3:W-:Y:S04]  /*7970*/  @!P2 STG.E.128 desc[UR18][R2.64], R36 ;  /* 0x000000240200a986 */ /* 0x0007e8000c101d12 */
[----:B-1----:R3:W-:Y:S04]  /*7980*/  @!P1 STG.E.128 desc[UR18][R2.64+0x80], R32 ;  /* 0x0000802002009986 */ /* 0x0027e8000c101d12 */
[----:B------:R3:W-:Y:S02]  /*7990*/  @!P0 STG.E.128 desc[UR18][R2.64+0x100], R28 ;  /* 0x0001001c02008986 */ /* 0x0007e4000c101d12 */
.L_x_335:
[----:B------:R-:W-:Y:S05]  /*79a0*/  BSYNC.RECONVERGENT B0 ;  /* 0x0000000000007941 */ /* 0x000fea0003800200 */
.L_x_334:
[----:B---3--:R-:W-:Y:S01]  /*79b0*/  MOV R2, R202 ;  /* 0x000000ca00027202 */ /* 0x008fe20000000f00 */
[----:B------:R-:W3:Y:S01]  /*79c0*/  LDCU.64 UR4, c[0x0][0x5e0] ;  /* 0x0000bc00ff0477ac */ /* 0x000ee20008000a00 */
[----:B------:R-:W-:Y:S01]  /*79d0*/  MOV R3, RZ ;  /* 0x000000ff00037202 */ /* 0x000fe20000000f00 */
[----:B------:R-:W-:Y:S01]  /*79e0*/  IMAD R53, R53, UR6, RZ ;  /* 0x0000000635357c24 */ /* 0x000fe2000f8e02ff */
[----:B------:R-:W-:Y:S01]  /*79f0*/  BSSY.RECONVERGENT B0, `(.L_x_336) ;  /* 0x0000015000007945 */ /* 0x000fe20003800200 */
[----:B------:R-:W-:-:S04]  /*7a00*/  IMAD.WIDE.U32 R2, R0, UR6, R2 ;  /* 0x0000000600027c25 */ /* 0x000fc8000f8e0002 */
[----:B------:R-:W-:Y:S01]  /*7a10*/  IMAD R53, R0, UR7, R53 ;  /* 0x0000000700357c24 */ /* 0x000fe2000f8e0235 */
[----:B----4-:R-:W-:-:S04]  /*7a20*/  IADD3 R30, P0, PT, R54, R2, RZ ;  /* 0x00000002361e7210 */ /* 0x010fc80007f1e0ff */
[----:B------:R-:W-:-:S03]  /*7a30*/  IADD3.X R31, PT, PT, R52, R3, R53, P0, !PT ;  /* 0x00000003341f7210 */ /* 0x000fc600007fe435 */
[----:B---3--:R-:W-:-:S04]  /*7a40*/  IMAD.WIDE.U32 R30, R194, UR4, R30 ;  /* 0x00000004c21e7c25 */ /* 0x008fc8000f8e001e */
[----:B------:R-:W-:Y:S01]  /*7a50*/  IMAD R3, R194, UR5, R31 ;  /* 0x00000005c2037c24 */ /* 0x000fe2000f8e021f */
[----:B------:R-:W-:Y:S06]  /*7a60*/  @P3 BRA `(.L_x_337) ;  /* 0x0000000000343947 */ /* 0x000fec0003800000 */
[----:B------:R-:W3:Y:S01]  /*7a70*/  LDCU UR10, c[0x0][0x440] ;  /* 0x00008800ff0a77ac */ /* 0x000ee20008000800 */
[----:B------:R-:W-:Y:S01]  /*7a80*/  IMAD.MOV.U32 R2, RZ, RZ, R30 ;  /* 0x000000ffff027224 */ /* 0x000fe200078e001e */
[----:B------:R-:W4:Y:S03]  /*7a90*/  LDCU.64 UR4, c[0x0][0x568] ;  /* 0x0000ad00ff0477ac */ /* 0x000f260008000a00 */
[----:B-1----:R-:W-:-:S04]  /*7aa0*/  IMAD.WIDE.U32 R32, R203, UR6, R2 ;  /* 0x00000006cb207c25 */ /* 0x002fc8000f8e0002 */
[----:B------:R-:W-:Y:S01]  /*7ab0*/  IMAD R0, R203, UR7, R33 ;  /* 0x00000007cb007c24 */ /* 0x000fe2000f8e0221 */
[----:B---3--:R-:W-:Y:S02]  /*7ac0*/  ISETP.GE.AND P2, PT, R202, UR10, PT ;  /* 0x0000000aca007c0c */ /* 0x008fe4000bf46270 */
[----:B------:R-:W-:Y:S02]  /*7ad0*/  ISETP.GE.AND P1, PT, R208, UR10, PT ;  /* 0x0000000ad0007c0c */ /* 0x000fe4000bf26270 */
[----:B------:R-:W-:Y:S02]  /*7ae0*/  ISETP.GE.AND P0, PT, R205, UR10, PT ;  /* 0x0000000acd007c0c */ /* 0x000fe4000bf06270 */
[----:B----4-:R-:W-:-:S04]  /*7af0*/  LEA R28, P3, R32, UR4, 0x1 ;  /* 0x00000004201c7c11 */ /* 0x010fc8000f8608ff */
[----:B------:R-:W-:-:S05]  /*7b00*/  LEA.HI.X R29, R32, UR5, R0, 0x1, P3 ;  /* 0x00000005201d7c11 */ /* 0x000fca00098f0c00 */
[----:B------:R3:W-:Y:S04]  /*7b10*/  @!P2 STG.E.128 desc[UR18][R28.64], R24 ;  /* 0x000000181c00a986 */ /* 0x0007e8000c101d12 */
[----:B------:R3:W-:Y:S04]  /*7b20*/  @!P1 STG.E.128 desc[UR18][R28.64+0x80], R16 ;  /* 0x000080101c009986 */ /* 0x0007e8000c101d12 */
[----:B------:R3:W-:Y:S02]  /*7b30*/  @!P0 STG.E.128 desc[UR18][R28.64+0x100], R8 ;  /* 0x000100081c008986 */ /* 0x0007e4000c101d12 */
.L_x_337:
[----:B------:R-:W-:Y:S05]  /*7b40*/  BSYNC.RECONVERGENT B0 ;  /* 0x0000000000007941 */ /* 0x000fea0003800200 */
.L_x_336:
[----:B------:R-:W-:Y:S05]  /*7b50*/  @P5 BRA `(.L_x_297) ;  /* 0x00000000003c5947 */ /* 0x000fea0003800000 */
[----:B------:R-:W4:Y:S01]  /*7b60*/  LDCU UR10, c[0x0][0x440] ;  /* 0x00008800ff0a77ac */ /* 0x000f220008000800 */
[----:B------:R-:W-:Y:S02]  /*7b70*/  IMAD R55, R55, UR6, RZ ;  /* 0x0000000637377c24 */ /* 0x000fe4000f8e02ff */
[----:B------:R-:W-:Y:S01]  /*7b80*/  IMAD.MOV.U32 R2, RZ, RZ, R30 ;  /* 0x000000ffff027224 */ /* 0x000fe200078e001e */
[----:B------:R-:W1:Y:S01]  /*7b90*/  LDCU.64 UR4, c[0x0][0x568] ;  /* 0x0000ad00ff0477ac */ /* 0x000e620008000a00 */
[C---:B------:R-:W-:Y:S02]  /*7ba0*/  IMAD R55, R56.reuse, UR7, R55 ;  /* 0x0000000738377c24 */ /* 0x040fe4000f8e0237 */
[----:B------:R-:W-:-:S04]  /*7bb0*/  IMAD.WIDE.U32 R2, R56, UR6, R2 ;  /* 0x0000000638027c25 */ /* 0x000fc8000f8e0002 */
[----:B------:R-:W-:Y:S01]  /*7bc0*/  IMAD.IADD R55, R55, 0x1, R3 ;  /* 0x0000000137377824 */ /* 0x000fe200078e0203 */
[----:B----4-:R-:W-:Y:S02]  /*7bd0*/  ISETP.GE.AND P2, PT, R202, UR10, PT ;  /* 0x0000000aca007c0c */ /* 0x010fe4000bf46270 */
[----:B------:R-:W-:Y:S02]  /*7be0*/  ISETP.GE.AND P1, PT, R208, UR10, PT ;  /* 0x0000000ad0007c0c */ /* 0x000fe4000bf26270 */
[----:B------:R-:W-:Y:S02]  /*7bf0*/  ISETP.GE.AND P0, PT, R205, UR10, PT ;  /* 0x0000000acd007c0c */ /* 0x000fe4000bf06270 */
[----:B-1-3--:R-:W-:-:S04]  /*7c00*/  LEA R8, P3, R2, UR4, 0x1 ;  /* 0x0000000402087c11 */ /* 0x00afc8000f8608ff */
[----:B------:R-:W-:-:S05]  /*7c10*/  LEA.HI.X R9, R2, UR5, R55, 0x1, P3 ;  /* 0x0000000502097c11 */ /* 0x000fca00098f0c37 */
[----:B------:R4:W-:Y:S04]  /*7c20*/  @!P2 STG.E.128 desc[UR18][R8.64], R20 ;  /* 0x000000140800a986 */ /* 0x0009e8000c101d12 */
[----:B------:R4:W-:Y:S04]  /*7c30*/  @!P1 STG.E.128 desc[UR18][R8.64+0x80], R12 ;  /* 0x0000800c08009986 */ /* 0x0009e8000c101d12 */
[----:B------:R4:W-:Y:S02]  /*7c40*/  @!P0 STG.E.128 desc[UR18][R8.64+0x100], R4 ;  /* 0x0001000408008986 */ /* 0x0009e4000c101d12 */
.L_x_297:
[----:B------:R-:W-:Y:S05]  /*7c50*/  BSYNC.RECONVERGENT B1 ;  /* 0x0000000000017941 */ /* 0x000fea0003800200 */
.L_x_275:
[----:B------:R-:W2:Y:S01]  /*7c60*/  LDCU UR5, c[0x0][0x438] ;  /* 0x00008700ff0577ac */ /* 0x000ea20008000800 */
[----:B------:R-:W4:Y:S08]  /*7c70*/  LDC R3, c[0x0][0x370] ;  /* 0x0000dc00ff037b82 */ /* 0x000f300000000800 */
[----:B-1-3--:R-:W1:Y:S01]  /*7c80*/  LDC R11, c[0x0][0x438] ;  /* 0x00010e00ff0b7b82 */ /* 0x00ae620000000800 */
[----:B--2---:R-:W-:-:S04]  /*7c90*/  UIADD3 UR5, UPT, UPT, UR5, 0x3f, URZ ;  /* 0x0000003f05057890 */ /* 0x004fc8000fffe0ff */
[----:B------:R-:W-:Y:S01]  /*7ca0*/  USHF.R.S32.HI UR4, URZ, 0x1f, UR5 ;  /* 0x0000001fff047899 */ /* 0x000fe20008011405 */
[----:B----4-:R-:W-:-:S03]  /*7cb0*/  IADD3 R204, PT, PT, R3, R204, RZ ;  /* 0x000000cc03cc7210 */ /* 0x010fc60007ffe0ff */
[----:B------:R-:W-:-:S04]  /*7cc0*/  ULEA.HI UR4, UR4, UR5, URZ, 0x6 ;  /* 0x0000000504047291 */ /* 0x000fc8000f8f30ff */
[----:B------:R-:W-:-:S06]  /*7cd0*/  USHF.R.S32.HI UR4, URZ, 0x6, UR4 ;  /* 0x00000006ff047899 */ /* 0x000fcc0008011404 */
[----:B------:R-:W-:-:S13]  /*7ce0*/  ISETP.GE.AND P0, PT, R204, UR4, PT ;  /* 0x00000004cc007c0c */ /* 0x000fda000bf06270 */
[----:B-1----:R-:W-:Y:S05]  /*7cf0*/  @!P0 BRA `(.L_x_338) ;  /* 0xffffff88004c8947 */ /* 0x002fea000383ffff */
[----:B------:R-:W-:Y:S05]  /*7d00*/  EXIT ;  /* 0x000000000000794d */ /* 0x000fea0003800000 */
.L_x_339:
        /* <DEDUP_REMOVED lines=15> */
.L_x_1085:


//--------------------- .text._ZN5flash27flash_bwd_convert_dq_kernelI23Flash_bwd_kernel_traitsILi192ELi64ELi64ELi8ELi4ELi2ELi2ELb1ELb1EN7cutlass6half_tE19Flash_kernel_traitsILi192ELi64ELi64ELi8ES3_EEEEvNS_16Flash_bwd_paramsEi --------------------------
	.section	.text._ZN5flash27flash_bwd_convert_dq_kernelI23Flash_bwd_kernel_traitsILi192ELi64ELi64ELi8ELi4ELi2ELi2ELb1ELb1EN7cutlass6half_tE19Flash_kernel_traitsILi192ELi64ELi64ELi8ES3_EEEEvNS_16Flash_bwd_paramsEi,"ax",@progbits
	.align	128
        .global         _ZN5flash27flash_bwd_convert_dq_kernelI23Flash_bwd_kernel_traitsILi192ELi64ELi64ELi8ELi4ELi2ELi2ELb1ELb1EN7cutlass6half_tE19Flash_kernel_traitsILi192ELi64ELi64ELi8ES3_EEEEvNS_16Flash_bwd_paramsEi
        .type           _ZN5flash27flash_bwd_convert_dq_kernelI23Flash_bwd_kernel_traitsILi192ELi64ELi64ELi8ELi4ELi2ELi2ELb1ELb1EN7cutlass6half_tE19Flash_kernel_traitsILi192ELi64ELi64ELi8ES3_EEEEvNS_16Flash_bwd_paramsEi,@function
        .size           _ZN5flash27flash_bwd_convert_dq_kernelI23Flash_bwd_kernel_traitsILi192ELi64ELi64ELi8ELi4ELi2ELi2ELb1ELb1EN7cutlass6half_tE19Flash_kernel_traitsILi192ELi64ELi64ELi8ES3_EEEEvNS_16Flash_bwd_paramsEi,(.L_x_1086 - _ZN5flash27flash_bwd_convert_dq_kernelI23Flash_bwd_kernel_traitsILi192ELi64ELi64ELi8ELi4ELi2ELi2ELb1ELb1EN7cutlass6half_tE19Flash_kernel_traitsILi192ELi64ELi64ELi8ES3_EEEEvNS_16Flash_bwd_paramsEi)
        .other          _ZN5flash27flash_bwd_convert_dq_kernelI23Flash_bwd_kernel_traitsILi192ELi64ELi64ELi8ELi4ELi2ELi2ELb1ELb1EN7cutlass6half_tE19Flash_kernel_traitsILi192ELi64ELi64ELi8ES3_EEEEvNS_16Flash_bwd_paramsEi,@"STO_CUDA_ENTRY STV_DEFAULT"
_ZN5flash27flash_bwd_convert_dq_kernelI23Flash_bwd_kernel_traitsILi192ELi64ELi64ELi8ELi4ELi2ELi2ELb1ELb1EN7cutlass6half_tE19Flash_kernel_traitsILi192ELi64ELi64ELi8ES3_EEEEvNS_16Flash_bwd_paramsEi:
.text._ZN5flash27flash_bwd_convert_dq_kernelI23Flash_bwd_kernel_traitsILi192ELi64ELi64ELi8ELi4ELi2ELi2ELb1ELb1EN7cutlass6half_tE19Flash_kernel_traitsILi192ELi64ELi64ELi8ES3_EEEEvNS_16Flash_bwd_paramsEi:
[----:B------:R-:W-:Y:S08]  /*0000*/  LDC R1, c[0x0][0x37c] ;  /* 0x0000df00ff017b82 */ /* 0x000ff00000000800 */
[----:B------:R-:W0:Y:S01]  /*0010*/  LDC.64 R4, c[0x0][0x460] ;  /* 0x00011800ff047b82 */ /* 0x000e220000000a00 */
[----:B------:R-:W1:Y:S01]  /*0020*/  S2R R11, SR_CTAID.Y ;  /* 0x00000000000b7919 */ /* 0x000e620000002600 */
[----:B------:R-:W2:Y:S01]  /*0030*/  LDCU.64 UR8, c[0x0][0x358] ;  /* 0x00006b00ff0877ac */ /* 0x000ea20008000a00 */
[----:B------:R-:W-:-:S05]  /*0040*/  MOV R37, 0xffffffff ;  /* 0xffffffff00257802 */ /* 0x000fca0000000f00 */
[----:B------:R-:W1:Y:S01]  /*0050*/  LDC.64 R2, c[0x0][0x460] ;  /* 0x00011800ff027b82 */ /* 0x000e620000000a00 */
[C---:B0-----:R-:W-:Y:S02]  /*0060*/  ISETP.NE.U32.AND P0, PT, R4.reuse, RZ, PT ;  /* 0x000000ff0400720c */ /* 0x041fe40003f05070 */
[----:B------:R-:W-:Y:S02]  /*0070*/  ISETP.NE.U32.AND P1, PT, R4, RZ, PT ;  /* 0x000000ff0400720c */ /* 0x000fe40003f25070 */
[C---:B------:R-:W-:Y:S02]  /*0080*/  ISETP.NE.AND.EX P0, PT, R5.reuse, RZ, PT, P0 ;  /* 0x000000ff0500720c */ /* 0x040fe40003f05300 */
[----:B------:R-:W-:Y:S01]  /*0090*/  ISETP.NE.AND.EX P1, PT, R5, RZ, PT, P1 ;  /* 0x000000ff0500720c */ /* 0x000fe20003f25310 */
[----:B-1----:R-:W-:-:S10]  /*00a0*/  IMAD.WIDE.U32 R2, R11, 0x4, R2 ;  /* 0x000000040b027825 */ /* 0x002fd400078e0002 */
[----:B--2---:R-:W2:Y:S04]  /*00b0*/  @P0 LDG.E R37, desc[UR8][R2.64] ;  /* 0x0000000802250981 */ /* 0x004ea8000c1e1900 */
[----:B------:R-:W2:Y:S01]  /*00c0*/  @P1 LDG.E R0, desc[UR8][R2.64+0x4] ;  /* 0x0000040802001981 */ /* 0x000ea2000c1e1900 */
[----:B------:R-:W0:Y:S08]  /*00d0*/  S2UR UR4, SR_CTAID.X ;  /* 0x00000000000479c3 */ /* 0x000e300000002500 */
[----:B------:R-:W1:Y:S01]  /*00e0*/  @!P1 LDC R61, c[0x0][0x434] ;  /* 0x00010d00ff3d9b82 */ /* 0x000e620000000800 */
[----:B0-----:R-:W-:Y:S01]  /*00f0*/  USHF.L.U32 UR4, UR4, 0x6, URZ ;  /* 0x0000000604047899 */ /* 0x001fe200080006ff */
[----:B--2---:R-:W-:-:S05]  /*0100*/  @P1 IADD3 R61, PT, PT, R0, -R37, RZ ;  /* 0x80000025003d1210 */ /* 0x004fca0007ffe0ff */
[----:B-1----:R-:W-:-:S13]  /*0110*/  ISETP.GT.AND P1, PT, R61, UR4, PT ;  /* 0x000000043d007c0c */ /* 0x002fda000bf24270 */
[----:B------:R-:W-:Y:S05]  /*0120*/  @!P1 EXIT ;  /* 0x000000000000994d */ /* 0x000fea0003800000 */
[----:B------:R-:W-:Y:S01]  /*0130*/  ISETP.NE.AND P1, PT, R37, -0x1, PT ;  /* 0xffffffff2500780c */ /* 0x000fe20003f25270 */
[----:B------:R-:W0:Y:S01]  /*0140*/  LDC R2, c[0x0][0x44c] ;  /* 0x00011300ff027b82 */ /* 0x000e220000000800 */
[----:B------:R-:W0:Y:S07]  /*0150*/  LDCU UR6, c[0x0][0x3e0] ;  /* 0x00007c00ff0677ac */ /* 0x000e2e0008000800 */
[----:B------:R-:W1:Y:S08]  /*0160*/  S2UR UR7, SR_CTAID.Z ;  /* 0x00000000000779c3 */ /* 0x000e700000002700 */
[----:B------:R-:W2:Y:S08]  /*0170*/  @!P1 LDC.64 R58, c[0x0][0x5a0] ;  /* 0x00016800ff3a9b82 */ /* 0x000eb00000000a00 */
[----:B------:R-:W3:Y:S01]  /*0180*/  @P1 LDC.64 R8, c[0x0][0x5b8] ;  /* 0x00016e00ff081b82 */ /* 0x000ee20000000a00 */
[----:B--2---:R-:W-:-:S04]  /*0190*/  @!P1 IMAD.WIDE.U32 R4, R11, R58, RZ ;  /* 0x0000003a0b049225 */ /* 0x004fc800078e00ff */
[----:B------:R-:W-:Y:S01]  /*01a0*/  @!P1 IMAD R59, R11, R59, R5 ;  /* 0x0000003b0b3b9224 */ /* 0x000fe200078e0205 */
[----:B------:R-:W-:Y:S01]  /*01b0*/  @!P1 MOV R60, R4 ;  /* 0x00000004003c9202 */ /* 0x000fe20000000f00 */
[----:B0-----:R-:W-:-:S04]  /*01c0*/  IMAD.WIDE R4, R2, UR6, RZ ;  /* 0x0000000602047c25 */ /* 0x001fc8000f8e02ff */
[----:B---3--:R-:W-:-:S04]  /*01d0*/  @P1 IMAD.WIDE.U32 R6, R37, R8, RZ ;  /* 0x0000000825061225 */ /* 0x008fc800078e00ff */
[----:B------:R-:W-:Y:S01]  /*01e0*/  @P1 IMAD R59, R37, R9, R7 ;  /* 0x00000009253b1224 */ /* 0x000fe200078e0207 */
[----:B------:R-:W-:Y:S01]  /*01f0*/  @P1 MOV R60, R6 ;  /* 0x00000006003c1202 */ /* 0x000fe20000000f00 */
[----:B-1----:R-:W-:Y:S06]  /*0200*/  @P1 BRA `(.L_x_340) ;  /* 0x0000000000401947 */ /* 0x002fec0003800000 */
[----:B------:R-:W0:Y:S02]  /*0210*/  LDCU UR10, c[0x0][0x444] ;  /* 0x00008880ff0a77ac */ /* 0x000e240008000800 */
[----:B0-----:R-:W-:Y:S02]  /*0220*/  USHF.R.S32.HI UR5, URZ, 0x1f, UR10 ;  /* 0x0000001fff057899 */ /* 0x001fe4000801140a */
[----:B------:R-:W-:-:S04]  /*0230*/  IMAD.WIDE.U32 R6, R11, UR10, RZ ;  /* 0x0000000a0b067c25 */ /* 0x000fc8000f8e00ff */
[----:B------:R-:W-:Y:S01]  /*0240*/  IMAD R3, R11, UR5, RZ ;  /* 0x000000050b037c24 */ /* 0x000fe2000f8e02ff */
[----:B------:R-:W-:Y:S02]  /*0250*/  USHF.R.S32.HI UR5, URZ, 0x1f, UR6 ;  /* 0x0000001fff057899 */ /* 0x000fe40008011406 */
[----:B------:R-:W-:Y:S02]  /*0260*/  IMAD.WIDE.U32 R8, R6, UR6, RZ ;  /* 0x0000000606087c25 */ /* 0x000fe4000f8e00ff */
[----:B------:R-:W-:Y:S02]  /*0270*/  IADD3 R0, PT, PT, R7, R3, RZ ;  /* 0x0000000307007210 */ /* 0x000fe40007ffe0ff */
[----:B------:R-:W-:-:S04]  /*0280*/  IMAD.WIDE.U32 R36, R8, R2, RZ ;  /* 0x0000000208247225 */ /* 0x000fc800078e00ff */
[----:B------:R-:W-:-:S04]  /*0290*/  IMAD R3, R0, UR6, RZ ;  /* 0x0000000600037c24 */ /* 0x000fc8000f8e02ff */
[----:B------:R-:W-:Y:S01]  /*02a0*/  IMAD R7, R6, UR5, R3 ;  /* 0x0000000506077c24 */ /* 0x000fe2000f8e0203 */
[----:B------:R-:W-:-:S04]  /*02b0*/  SHF.R.S32.HI R3, RZ, 0x1f, R2 ;  /* 0x0000001fff037819 */ /* 0x000fc80000011402 */
[----:B------:R-:W-:-:S05]  /*02c0*/  IADD3 R7, PT, PT, R9, R7, RZ ;  /* 0x0000000709077210 */ /* 0x000fca0007ffe0ff */
[----:B------:R-:W-:-:S04]  /*02d0*/  IMAD R7, R7, R2, RZ ;  /* 0x0000000207077224 */ /* 0x000fc800078e02ff */
[----:B------:R-:W-:-:S05]  /*02e0*/  IMAD R3, R3, R8, R7 ;  /* 0x0000000803037224 */ /* 0x000fca00078e0207 */
[----:B------:R-:W-:Y:S01]  /*02f0*/  IADD3 R0, PT, PT, R37, R3, RZ ;  /* 0x0000000325007210 */ /* 0x000fe20007ffe0ff */
[----:B------:R-:W-:Y:S06]  /*0300*/  BRA `(.L_x_341) ;  /* 0x00000000000c7947 */ /* 0x000fec0003800000 */
.L_x_340:
[-C--:B------:R-:W-:Y:S02]  /*0310*/  IMAD R3, R5, R37.reuse, RZ ;  /* 0x0000002505037224 */ /* 0x080fe400078e02ff */
[----:B------:R-:W-:-:S05]  /*0320*/  IMAD.WIDE.U32 R36, R4, R37, RZ ;  /* 0x0000002504247225 */ /* 0x000fca00078e00ff */
[----:B------:R-:W-:-:S07]  /*0330*/  IADD3 R0, PT, PT, R37, R3, RZ ;  /* 0x0000000325007210 */ /* 0x000fce0007ffe0ff */
.L_x_341:
[----:B------:R-:W0:Y:S01]  /*0340*/  LDCU UR5, c[0x0][0x600] ;  /* 0x0000c000ff0577ac */ /* 0x000e220008000800 */
[----:B------:R-:W-:Y:S01]  /*0350*/  SHF.L.U32 R3, R11, 0x7, RZ ;  /* 0x000000070b037819 */ /* 0x000fe200000006ff */
[----:B------:R-:W1:Y:S01]  /*0360*/  S2R R38, SR_TID.X ;  /* 0x0000000000267919 */ /* 0x000e620000002100 */
[----:B------:R-:W-:Y:S01]  /*0370*/  HFMA2 R58, -RZ, RZ, 0, 0 ;  /* 0x00000000ff3a7431 */ /* 0x000fe200000001ff */
[----:B------:R-:W-:Y:S02]  /*0380*/  CS2R R56, SRZ ;  /* 0x0000000000387805 */ /* 0x000fe4000001ff00 */
[----:B------:R-:W-:Y:S02]  /*0390*/  SEL R3, R3, RZ, P0 ;  /* 0x000000ff03037207 */ /* 0x000fe40000000000 */
[----:B------:R-:W-:Y:S02]  /*03a0*/  CS2R R54, SRZ ;  /* 0x0000000000367805 */ /* 0x000fe4000001ff00 */
[----:B------:R-:W-:-:S02]  /*03b0*/  CS2R R52, SRZ ;  /* 0x0000000000347805 */ /* 0x000fc4000001ff00 */
[----:B------:R-:W-:Y:S02]  /*03c0*/  CS2R R50, SRZ ;  /* 0x0000000000327805 */ /* 0x000fe4000001ff00 */
[----:B------:R-:W-:Y:S02]  /*03d0*/  IADD3 R3, P0, PT, R3, UR4, RZ ;  /* 0x0000000403037c10 */ /* 0x000fe4000ff1e0ff */
[----:B------:R-:W-:Y:S02]  /*03e0*/  CS2R R48, SRZ ;  /* 0x0000000000307805 */ /* 0x000fe4000001ff00 */
[----:B------:R-:W-:Y:S02]  /*03f0*/  CS2R R46, SRZ ;  /* 0x00000000002e7805 */ /* 0x000fe4000001ff00 */
[----:B------:R-:W-:Y:S02]  /*0400*/  CS2R R44, SRZ ;  /* 0x00000000002c7805 */ /* 0x000fe4000001ff00 */
[----:B------:R-:W-:Y:S01]  /*0410*/  IADD3.X R7, PT, PT, RZ, RZ, RZ, P0, !PT ;  /* 0x000000ffff077210 */ /* 0x000fe200007fe4ff */
[----:B------:R-:W-:Y:S01]  /*0420*/  IMAD.WIDE.U32 R34, R3, R4, RZ ;  /* 0x0000000403227225 */ /* 0x000fe200078e00ff */
[----:B------:R-:W-:-:S02]  /*0430*/  CS2R R42, SRZ ;  /* 0x00000000002a7805 */ /* 0x000fc4000001ff00 */
[----:B------:R-:W-:Y:S02]  /*0440*/  CS2R R40, SRZ ;  /* 0x0000000000287805 */ /* 0x000fe4000001ff00 */
[----:B------:R-:W-:Y:S01]  /*0450*/  CS2R R30, SRZ ;  /* 0x00000000001e7805 */ /* 0x000fe2000001ff00 */
[----:B0-----:R-:W-:Y:S01]  /*0460*/  UISETP.GE.AND UP0, UPT, UR5, 0x1, UPT ;  /* 0x000000010500788c */ /* 0x001fe2000bf06270 */
[----:B------:R-:W-:Y:S01]  /*0470*/  IMAD R7, R7, R4, RZ ;  /* 0x0000000407077224 */ /* 0x000fe200078e02ff */
[----:B------:R-:W-:Y:S02]  /*0480*/  CS2R R28, SRZ ;  /* 0x00000000001c7805 */ /* 0x000fe4000001ff00 */
[----:B------:R-:W-:Y:S02]  /*0490*/  CS2R R26, SRZ ;  /* 0x00000000001a7805 */ /* 0x000fe4000001ff00 */
[----:B------:R-:W-:Y:S01]  /*04a0*/  CS2R R24, SRZ ;  /* 0x0000000000187805 */ /* 0x000fe2000001ff00 */
[----:B------:R-:W-:Y:S01]  /*04b0*/  IMAD R63, R5, R3, R7 ;  /* 0x00000003053f7224 */ /* 0x000fe200078e0207 */
        /* <DEDUP_REMOVED lines=10> */
[----:B------:R-:W-:Y:S01]  /*0560*/  MOV R3, RZ ;  /* 0x000000ff00037202 */ /* 0x000fe20000000f00 */
[----:B-1----:R-:W-:Y:S06]  /*0570*/  BRA.U !UP0, `(.L_x_342) ;  /* 0x00000009080c7547 */ /* 0x002fec000b800000 */
[----:B------:R-:W0:Y:S01]  /*0580*/  LDCU.64 UR10, c[0x0][0x570] ;  /* 0x0000ae00ff0a77ac */ /* 0x000e220008000a00 */
[----:B------:R-:W-:Y:S01]  /*0590*/  SHF.R.U32.HI R39, RZ, 0x5, R38 ;  /* 0x00000005ff277819 */ /* 0x000fe20000011626 */
[----:B------:R-:W1:Y:S01]  /*05a0*/  LDC.64 R32, c[0x0][0x5f8] ;  /* 0x00017e00ff207b82 */ /* 0x000e620000000a00 */
[----:B------:R-:W-:Y:S01]  /*05b0*/  LOP3.LUT R38, R38, 0x1f, RZ, 0xc0, !PT ;  /* 0x0000001f26267812 */ /* 0x000fe200078ec0ff */
[C---:B------:R-:W-:Y:S01]  /*05c0*/  IMAD R37, R2.reuse, UR7, RZ ;  /* 0x0000000702257c24 */ /* 0x040fe2000f8e02ff */
[----:B------:R-:W-:Y:S01]  /*05d0*/  IADD3 R35, PT, PT, R35, R63, RZ ;  /* 0x0000003f23237210 */ /* 0x000fe20007ffe0ff */
[----:B------:R-:W-:Y:S01]  /*05e0*/  IMAD R2, R2, UR6, RZ ;  /* 0x0000000602027c24 */ /* 0x000fe2000f8e02ff */
[----:B------:R-:W-:Y:S01]  /*05f0*/  MOV R58, RZ ;  /* 0x000000ff003a7202 */ /* 0x000fe20000000f00 */
[----:B------:R-:W-:Y:S02]  /*0600*/  UIADD3 UR5, UPT, UPT, -UR5, URZ, URZ ;  /* 0x000000ff05057290 */ /* 0x000fe4000fffe1ff */
[----:B------:R-:W-:Y:S01]  /*0610*/  IMAD R38, R39, R2, R38 ;  /* 0x0000000227267224 */ /* 0x000fe200078e0226 */
[----:B------:R-:W-:-:S02]  /*0620*/  IADD3 R39, P0, P1, R37, R36, R34 ;  /* 0x0000002425277210 */ /* 0x000fc4000791e022 */
[----:B------:R-:W-:Y:S02]  /*0630*/  SHF.R.S32.HI R37, RZ, 0x1f, R37 ;  /* 0x0000001fff257819 */ /* 0x000fe40000011425 */
[----:B------:R-:W-:Y:S02]  /*0640*/  IADD3 R34, P2, PT, R38, R39, RZ ;  /* 0x0000002726227210 */ /* 0x000fe40007f5e0ff */
[----:B------:R-:W-:Y:S02]  /*0650*/  IADD3.X R37, PT, PT, R37, R0, R35, P0, P1 ;  /* 0x0000000025257210 */ /* 0x000fe400007e2423 */
[----:B0-----:R-:W-:Y:S02]  /*0660*/  LEA R36, P0, R34, UR10, 0x2 ;  /* 0x0000000a22247c11 */ /* 0x001fe4000f8010ff */
[----:B------:R-:W-:Y:S02]  /*0670*/  LEA.HI.X.SX32 R37, R38, R37, 0x1, P2 ;  /* 0x0000002526257211 */ /* 0x000fe400010f0eff */
[----:B------:R-:W-:-:S02]  /*0680*/  IADD3 R36, P1, PT, R36, 0x180, RZ ;  /* 0x0000018024247810 */ /* 0x000fc40007f3e0ff */
[----:B------:R-:W-:Y:S02]  /*0690*/  LEA.HI.X R37, R34, UR11, R37, 0x2, P0 ;  /* 0x0000000b22257c11 */ /* 0x000fe400080f1425 */
[----:B------:R-:W-:Y:S02]  /*06a0*/  SHF.L.U32 R0, R2, 0x3, RZ ;  /* 0x0000000302007819 */ /* 0x000fe400000006ff */
[----:B-1----:R-:W-:Y:S02]  /*06b0*/  SHF.L.U64.HI R33, R32, 0x2, R33 ;  /* 0x0000000220217819 */ /* 0x002fe40000010221 */
[----:B------:R-:W-:-:S07]  /*06c0*/  IADD3.X R37, PT, PT, RZ, R37, RZ, P1, !PT ;  /* 0x00000025ff257210 */ /* 0x000fce0000ffe4ff */
.L_x_343:
[----:B------:R-:W-:Y:S02]  /*06d0*/  MOV R34, R36 ;  /* 0x0000002400227202 */ /* 0x000fe40000000f00 */
[----:B------:R-:W-:-:S03]  /*06e0*/  MOV R35, R37 ;  /* 0x0000002500237202 */ /* 0x000fc60000000f00 */
[----:B------:R-:W-:-:S05]  /*06f0*/  IMAD.WIDE R38, R0, 0x4, R34 ;  /* 0x0000000400267825 */ /* 0x000fca00078e0222 */
[----:B------:R-:W2:Y:S04]  /*0700*/  LDG.E R37, desc[UR8][R38.64+-0x180] ;  /* 0xfffe800826257981 */ /* 0x000ea8000c1e1900 */
[----:B------:R-:W3:Y:S04]  /*0710*/  LDG.E R67, desc[UR8][R38.64+-0x100] ;  /* 0xffff000826437981 */ /* 0x000ee8000c1e1900 */
[----:B------:R-:W4:Y:S04]  /*0720*/  LDG.E R69, desc[UR8][R38.64+-0x80] ;  /* 0xffff800826457981 */ /* 0x000f28000c1e1900 */
[----:B------:R-:W5:Y:S04]  /*0730*/  LDG.E R65, desc[UR8][R38.64] ;  /* 0x0000000826417981 */ /* 0x000f68000c1e1900 */
[----:B------:R0:W5:Y:S01]  /*0740*/  LDG.E R63, desc[UR8][R38.64+0x80] ;  /* 0x00008008263f7981 */ /* 0x000162000c1e1900 */
[----:B--2---:R-:W-:Y:S01]  /*0750*/  FADD.FTZ R4, R37, R4 ;  /* 0x0000000425047221 */ /* 0x004fe20000010000 */
[----:B------:R-:W-:-:S02]  /*0760*/  IMAD.WIDE R36, R2, 0x20, R38 ;  /* 0x0000002002247825 */ /* 0x000fc400078e0226 */
[----:B------:R-:W2:Y:S04]  /*0770*/  LDG.E R39, desc[UR8][R38.64+0x100] ;  /* 0x0001000826277981 */ /* 0x000ea8000c1e1900 */
[----:B------:R-:W3:Y:S04]  /*0780*/  LDG.E R68, desc[UR8][R36.64+-0x180] ;  /* 0xfffe800824447981 */ /* 0x000ee8000c1e1900 */
[----:B------:R-:W5:Y:S04]  /*0790*/  LDG.E R64, desc[UR8][R36.64+-0x100] ;  /* 0xffff000824407981 */ /* 0x000f68000c1e1900 */
[----:B------:R-:W5:Y:S04]  /*07a0*/  LDG.E R66, desc[UR8][R36.64+-0x80] ;  /* 0xffff800824427981 */ /* 0x000f68000c1e1900 */
[----:B------:R1:W5:Y:S01]  /*07b0*/  LDG.E R62, desc[UR8][R36.64] ;  /* 0x00000008243e7981 */ /* 0x000362000c1e1900 */
[----:B----4-:R-:W-:Y:S01]  /*07c0*/  FADD.FTZ R20, R69, R20 ;  /* 0x0000001445147221 */ /* 0x010fe20000010000 */
[----:B--2---:R-:W-:Y:S01]  /*07d0*/  FADD.FTZ R52, R39, R52 ;  /* 0x0000003427347221 */ /* 0x004fe20000010000 */
[----:B0-----:R-:W-:-:S04]  /*07e0*/  IMAD.WIDE R38, R2, 0x20, R36 ;  /* 0x0000002002267825 */ /* 0x001fc800078e0224 */
[----:B---3--:R-:W-:Y:S02]  /*07f0*/  FADD.FTZ R5, R68, R5 ;  /* 0x0000000544057221 */ /* 0x008fe40000010000 */
[----:B------:R-:W2:Y:S04]  /*0800*/  LDG.E R68, desc[UR8][R36.64+0x80] ;  /* 0x0000800824447981 */ /* 0x000ea8000c1e1900 */
[----:B------:R-:W3:Y:S04]  /*0810*/  LDG.E R69, desc[UR8][R38.64+-0x180] ;  /* 0xfffe800826457981 */ /* 0x000ee8000c1e1900 */
[----:B------:R-:W4:Y:S01]  /*0820*/  LDG.E R36, desc[UR8][R36.64+0x100] ;  /* 0x0001000824247981 */ /* 0x000f22000c1e1900 */
[----:B------:R-:W-:Y:S01]  /*0830*/  FADD.FTZ R12, R67, R12 ;  /* 0x0000000c430c7221 */ /* 0x000fe20000010000 */
[----:B-----5:R-:W-:Y:S01]  /*0840*/  FADD.FTZ R28, R65, R28 ;  /* 0x0000001c411c7221 */ /* 0x020fe20000010000 */
[----:B------:R-:W-:Y:S01]  /*0850*/  FADD.FTZ R44, R63, R44 ;  /* 0x0000002c3f2c7221 */ /* 0x000fe20000010000 */
[----:B------:R-:W5:Y:S04]  /*0860*/  LDG.E R65, desc[UR8][R38.64+-0x80] ;  /* 0xffff800826417981 */ /* 0x000f68000c1e1900 */
[----:B------:R-:W5:Y:S04]  /*0870*/  LDG.E R63, desc[UR8][R38.64+-0x100] ;  /* 0xffff0008263f7981 */ /* 0x000f68000c1e1900 */
[----:B------:R-:W5:Y:S01]  /*0880*/  LDG.E R67, desc[UR8][R38.64] ;  /* 0x0000000826437981 */ /* 0x000f62000c1e1900 */
[----:B--2---:R-:W-:Y:S01]  /*0890*/  FADD.FTZ R45, R68, R45 ;  /* 0x0000002d442d7221 */ /* 0x004fe20000010000 */
[----:B---3--:R-:W-:-:S02]  /*08a0*/  FADD.FTZ R6, R69, R6 ;  /* 0x0000000645067221 */ /* 0x008fc40000010000 */
[----:B------:R0:W2:Y:S01]  /*08b0*/  LDG.E R69, desc[UR8][R38.64+0x80] ;  /* 0x0000800826457981 */ /* 0x0000a2000c1e1900 */
[----:B----4-:R-:W-:Y:S01]  /*08c0*/  FADD.FTZ R53, R36, R53 ;  /* 0x0000003524357221 */ /* 0x010fe20000010000 */
[----:B-1----:R-:W-:Y:S02]  /*08d0*/  IMAD.WIDE R36, R2, 0x20, R38 ;  /* 0x0000002002247825 */ /* 0x002fe400078e0226 */
[----:B------:R-:W3:Y:S04]  /*08e0*/  LDG.E R39, desc[UR8][R38.64+0x100] ;  /* 0x0001000826277981 */ /* 0x000ee8000c1e1900 */
[----:B------:R-:W4:Y:S01]  /*08f0*/  LDG.E R68, desc[UR8][R36.64+-0x180] ;  /* 0xfffe800824447981 */ /* 0x000f22000c1e1900 */
[----:B------:R-:W-:Y:S01]  /*0900*/  FADD.FTZ R13, R64, R13 ;  /* 0x0000000d400d7221 */ /* 0x000fe20000010000 */
[----:B------:R-:W-:Y:S01]  /*0910*/  FADD.FTZ R21, R66, R21 ;  /* 0x0000001542157221 */ /* 0x000fe20000010000 */
[----:B------:R-:W-:Y:S01]  /*0920*/  FADD.FTZ R29, R62, R29 ;  /* 0x0000001d3e1d7221 */ /* 0x000fe20000010000 */
[----:B------:R-:W5:Y:S04]  /*0930*/  LDG.E R64, desc[UR8][R36.64+-0x80] ;  /* 0xffff800824407981 */ /* 0x000f68000c1e1900 */
[----:B------:R-:W5:Y:S04]  /*0940*/  LDG.E R62, desc[UR8][R36.64+-0x100] ;  /* 0xffff0008243e7981 */ /* 0x000f68000c1e1900 */
[----:B------:R-:W5:Y:S01]  /*0950*/  LDG.E R66, desc[UR8][R36.64] ;  /* 0x0000000824427981 */ /* 0x000f62000c1e1900 */
[----:B---3--:R-:W-:Y:S01]  /*0960*/  FADD.FTZ R54, R39, R54 ;  /* 0x0000003627367221 */ /* 0x008fe20000010000 */
[----:B0-----:R-:W-:-:S04]  /*0970*/  IMAD.WIDE R38, R2, 0x20, R36 ;  /* 0x0000002002267825 */ /* 0x001fc800078e0224 */
[----:B----4-:R-:W-:Y:S02]  /*0980*/  FADD.FTZ R7, R68, R7 ;  /* 0x0000000744077221 */ /* 0x010fe40000010000 */
[----:B------:R0:W3:Y:S04]  /*0990*/  LDG.E R68, desc[UR8][R36.64+0x80] ;  /* 0x0000800824447981 */ /* 0x0000e8000c1e1900 */
[----:B------:R-:W4:Y:S01]  /*09a0*/  LDG.E R36, desc[UR8][R36.64+0x100] ;  /* 0x0001000824247981 */ /* 0x000f22000c1e1900 */
[----:B--2---:R-:W-:-:S03]  /*09b0*/  FADD.FTZ R46, R69, R46 ;  /* 0x0000002e452e7221 */ /* 0x004fc60000010000 */
[----:B------:R-:W2:Y:S01]  /*09c0*/  LDG.E R69, desc[UR8][R38.64+-0x180] ;  /* 0xfffe800826457981 */ /* 0x000ea2000c1e1900 */
[----:B-----5:R-:W-:Y:S01]  /*09d0*/  FADD.FTZ R14, R63, R14 ;  /* 0x0000000e3f0e7221 */ /* 0x020fe20000010000 */
[----:B------:R-:W-:Y:S01]  /*09e0*/  FADD.FTZ R15, R62, R15 ;  /* 0x0000000f3e0f7221 */ /* 0x000fe20000010000 */
[----:B------:R-:W-:Y:S01]  /*09f0*/  FADD.FTZ R23, R64, R23 ;  /* 0x0000001740177221 */ /* 0x000fe20000010000 */
[----:B------:R-:W5:Y:S01]  /*0a00*/  LDG.E R63, desc[UR8][R38.64+-0x100] ;  /* 0xffff0008263f7981 */ /* 0x000f62000c1e1900 */
[----:B------:R-:W-:-:S03]  /*0a10*/  FADD.FTZ R31, R66, R31 ;  /* 0x0000001f421f7221 */ /* 0x000fc60000010000 */
[----:B------:R-:W3:Y:S01]  /*0a20*/  LDG.E R66, desc[UR8][R38.64+0x100] ;  /* 0x0001000826427981 */ /* 0x000ee2000c1e1900 */
[----:B----4-:R-:W-:Y:S01]  /*0a30*/  FADD.FTZ R55, R36, R55 ;  /* 0x0000003724377221 */ /* 0x010fe20000010000 */
[----:B0-----:R-:W-:-:S05]  /*0a40*/  IMAD.WIDE R36, R2, 0x20, R38 ;  /* 0x0000002002247825 */ /* 0x001fca00078e0226 */
[----:B------:R-:W4:Y:S04]  /*0a50*/  LDG.E R64, desc[UR8][R36.64+-0x180] ;  /* 0xfffe800824407981 */ /* 0x000f28000c1e1900 */
[----:B------:R-:W4:Y:S01]  /*0a60*/  LDG.E R62, desc[UR8][R36.64+-0x100] ;  /* 0xffff0008243e7981 */ /* 0x000f22000c1e1900 */
[----:B------:R-:W-:Y:S01]  /*0a70*/  FADD.FTZ R22, R65, R22 ;  /* 0x0000001641167221 */ /* 0x000fe20000010000 */
[----:B------:R-:W-:Y:S01]  /*0a80*/  FADD.FTZ R30, R67, R30 ;  /* 0x0000001e431e7221 */ /* 0x000fe20000010000 */
[----:B--2---:R-:W-:Y:S01]  /*0a90*/  FADD.FTZ R8, R69, R8 ;  /* 0x0000000845087221 */ /* 0x004fe20000010000 */
[----:B------:R-:W2:Y:S04]  /*0aa0*/  LDG.E R65, desc[UR8][R38.64+-0x80] ;  /* 0xffff800826417981 */ /* 0x000ea8000c1e1900 */
[----:B------:R-:W2:Y:S04]  /*0ab0*/  LDG.E R67, desc[UR8][R38.64] ;  /* 0x0000000826437981 */ /* 0x000ea8000c1e1900 */
[----:B------:R0:W2:Y:S01]  /*0ac0*/  LDG.E R69, desc[UR8][R38.64+0x80] ;  /* 0x0000800826457981 */ /* 0x0000a2000c1e1900 */
[----:B-----5:R-:W-:Y:S01]  /*0ad0*/  FADD.FTZ R16, R63, R16 ;  /* 0x000000103f107221 */ /* 0x020fe20000010000 */
[----:B---3--:R-:W-:Y:S01]  /*0ae0*/  FADD.FTZ R47, R68, R47 ;  /* 0x0000002f442f7221 */ /* 0x008fe20000010000 */
[----:B------:R-:W-:Y:S01]  /*0af0*/  FADD.FTZ R56, R66, R56 ;  /* 0x0000003842387221 */ /* 0x000fe20000010000 */
[----:B------:R-:W3:Y:S04]  /*0b00*/  LDG.E R63, desc[UR8][R36.64+-0x80] ;  /* 0xffff8008243f7981 */ /* 0x000ee8000c1e1900 */
[----:B------:R-:W5:Y:S01]  /*0b10*/  LDG.E R68, desc[UR8][R36.64] ;  /* 0x0000000824447981 */ /* 0x000f62000c1e1900 */
[----:B0-----:R-:W-:-:S03]  /*0b20*/  IMAD.WIDE R38, R2, 0x20, R36 ;  /* 0x0000002002267825 */ /* 0x001fc600078e0224 */
[----:B------:R-:W5:Y:S01]  /*0b30*/  LDG.E R66, desc[UR8][R36.64+0x80] ;  /* 0x0000800824427981 */ /* 0x000f62000c1e1900 */
[----:B----4-:R-:W-:-:S03]  /*0b40*/  FADD.FTZ R9, R64, R9 ;  /* 0x0000000940097221 */ /* 0x010fc60000010000 */
[----:B------:R-:W4:Y:S01]  /*0b50*/  LDG.E R64, desc[UR8][R36.64+0x100] ;  /* 0x0001000824407981 */ /* 0x000f22000c1e1900 */
[----:B------:R-:W-:-:S03]  /*0b60*/  FADD.FTZ R17, R62, R17 ;  /* 0x000000113e117221 */ /* 0x000fc60000010000 */
[----:B------:R-:W4:Y:S01]  /*0b70*/  LDG.E R62, desc[UR8][R38.64+-0x180] ;  /* 0xfffe8008263e7981 */ /* 0x000f22000c1e1900 */
[----:B--2---:R-:W-:-:S03]  /*0b80*/  FADD.FTZ R24, R65, R24 ;  /* 0x0000001841187221 */ /* 0x004fc60000010000 */
[----:B------:R-:W2:Y:S04]  /*0b90*/  LDG.E R65, desc[UR8][R38.64+-0x80] ;  /* 0xffff800826417981 */ /* 0x000ea8000c1e1900 */
[----:B------:R-:W2:Y:S01]  /*0ba0*/  LDG.E R36, desc[UR8][R34.64+-0x180] ;  /* 0xfffe800822247981 */ /* 0x000ea2000c1e1900 */
[----:B------:R-:W-:Y:S01]  /*0bb0*/  FADD.FTZ R40, R67, R40 ;  /* 0x0000002843287221 */ /* 0x000fe20000010000 */
[----:B------:R-:W-:Y:S02]  /*0bc0*/  FADD.FTZ R48, R69, R48 ;  /* 0x0000003045307221 */ /* 0x000fe40000010000 */
[----:B------:R-:W2:Y:S01]  /*0bd0*/  LDG.E R37, desc[UR8][R38.64+-0x100] ;  /* 0xffff000826257981 */ /* 0x000ea2000c1e1900 */
[----:B---3--:R-:W-:-:S03]  /*0be0*/  FADD.FTZ R25, R63, R25 ;  /* 0x000000193f197221 */ /* 0x008fc60000010000 */
[----:B------:R-:W3:Y:S01]  /*0bf0*/  LDG.E R63, desc[UR8][R38.64] ;  /* 0x00000008263f7981 */ /* 0x000ee2000c1e1900 */
[----:B-----5:R-:W-:-:S03]  /*0c00*/  FADD.FTZ R41, R68, R41 ;  /* 0x0000002944297221 */ /* 0x020fc60000010000 */
[----:B------:R-:W5:Y:S01]  /*0c10*/  LDG.E R67, desc[UR8][R38.64+0x80] ;  /* 0x0000800826437981 */ /* 0x000f62000c1e1900 */
[----:B------:R-:W-:-:S03]  /*0c20*/  FADD.FTZ R49, R66, R49 ;  /* 0x0000003142317221 */ /* 0x000fc60000010000 */
[----:B------:R-:W5:Y:S04]  /*0c30*/  LDG.E R69, desc[UR8][R38.64+0x100] ;  /* 0x0001000826457981 */ /* 0x000f68000c1e1900 */
[----:B------:R-:W5:Y:S04]  /*0c40*/  LDG.E R66, desc[UR8][R34.64] ;  /* 0x0000000822427981 */ /* 0x000f68000c1e1900 */
[----:B------:R-:W5:Y:S04]  /*0c50*/  LDG.E R68, desc[UR8][R34.64+0x80] ;  /* 0x0000800822447981 */ /* 0x000f68000c1e1900 */
[----:B------:R-:W5:Y:S01]  /*0c60*/  LDG.E R38, desc[UR8][R34.64+0x100] ;  /* 0x0001000822267981 */ /* 0x000f62000c1e1900 */
[----:B----4-:R-:W-:-:S03]  /*0c70*/  FADD.FTZ R57, R64, R57 ;  /* 0x0000003940397221 */ /* 0x010fc60000010000 */
[----:B------:R-:W4:Y:S01]  /*0c80*/  LDG.E R64, desc[UR8][R34.64+-0x80] ;  /* 0xffff800822407981 */ /* 0x000f22000c1e1900 */
[----:B------:R-:W-:-:S03]  /*0c90*/  FADD.FTZ R10, R62, R10 ;  /* 0x0000000a3e0a7221 */ /* 0x000fc60000010000 */
[----:B------:R-:W4:Y:S01]  /*0ca0*/  LDG.E R62, desc[UR8][R34.64+-0x100] ;  /* 0xffff0008223e7981 */ /* 0x000f22000c1e1900 */
[----:B------:R-:W-:-:S04]  /*0cb0*/  UIADD3 UR5, UPT, UPT, UR5, 0x1, URZ ;  /* 0x0000000105057890 */ /* 0x000fc8000fffe0ff */
[----:B------:R-:W-:Y:S01]  /*0cc0*/  UISETP.NE.AND UP0, UPT, UR5, URZ, UPT ;  /* 0x000000ff0500728c */ /* 0x000fe2000bf05270 */
[----:B--2---:R-:W-:Y:S01]  /*0cd0*/  FADD.FTZ R3, R36, R3 ;  /* 0x0000000324037221 */ /* 0x004fe20000010000 */
[----:B------:R-:W-:Y:S01]  /*0ce0*/  LEA R36, P0, R32, R34, 0x2 ;  /* 0x0000002220247211 */ /* 0x000fe200078010ff */
[----:B------:R-:W-:Y:S01]  /*0cf0*/  FADD.FTZ R26, R65, R26 ;  /* 0x0000001a411a7221 */ /* 0x000fe20000010000 */
[----:B------:R-:W-:Y:S02]  /*0d00*/  FADD.FTZ R18, R37, R18 ;  /* 0x0000001225127221 */ /* 0x000fe40000010000 */
[----:B------:R-:W-:Y:S01]  /*0d10*/  IADD3.X R37, PT, PT, R35, R33, RZ, P0, !PT ;  /* 0x0000002123257210 */ /* 0x000fe200007fe4ff */
[----:B---3--:R-:W-:Y:S01]  /*0d20*/  FADD.FTZ R42, R63, R42 ;  /* 0x0000002a3f2a7221 */ /* 0x008fe20000010000 */
[----:B-----5:R-:W-:Y:S01]  /*0d30*/  FADD.FTZ R50, R67, R50 ;  /* 0x0000003243327221 */ /* 0x020fe20000010000 */
[----:B------:R-:W-:Y:S01]  /*0d40*/  FADD.FTZ R58, R69, R58 ;  /* 0x0000003a453a7221 */ /* 0x000fe20000010000 */
[----:B------:R-:W-:Y:S01]  /*0d50*/  FADD.FTZ R27, R66, R27 ;  /* 0x0000001b421b7221 */ /* 0x000fe20000010000 */
[----:B------:R-:W-:Y:S01]  /*0d60*/  FADD.FTZ R43, R68, R43 ;  /* 0x0000002b442b7221 */ /* 0x000fe20000010000 */
[----:B------:R-:W-:Y:S01]  /*0d70*/  FADD.FTZ R51, R38, R51 ;  /* 0x0000003326337221 */ /* 0x000fe20000010000 */
[----:B----4-:R-:W-:Y:S01]  /*0d80*/  FADD.FTZ R19, R64, R19 ;  /* 0x0000001340137221 */ /* 0x010fe20000010000 */
[----:B------:R-:W-:Y:S01]  /*0d90*/  FADD.FTZ R11, R62, R11 ;  /* 0x0000000b3e0b7221 */ /* 0x000fe20000010000 */
[----:B------:R-:W-:Y:S06]  /*0da0*/  BRA.U UP0, `(.L_x_343) ;  /* 0xfffffff900487547 */ /* 0x000fec000b83ffff */
.L_x_342:
[----:B------:R-:W0:Y:S01]  /*0db0*/  S2R R39, SR_TID.X ;  /* 0x0000000000277919 */ /* 0x000e220000002100 */
[----:B------:R-:W1:Y:S01]  /*0dc0*/  LDCU UR10, c[0x0][0x500] ;  /* 0x0000a000ff0a77ac */ /* 0x000e620008000800 */
[----:B------:R-:W2:Y:S01]  /*0dd0*/  S2UR UR6, SR_CgaCtaId ;  /* 0x00000000000679c3 */ /* 0x000ea20000008800 */
[----:B------:R-:W-:Y:S01]  /*0de0*/  IADD3 R61, PT, PT, R61, -UR4, RZ ;  /* 0x800000043d3d7c10 */ /* 0x000fe2000fffe0ff */
[----:B------:R-:W-:Y:S01]  /*0df0*/  BSSY.RECONVERGENT B0, `(.L_x_344) ;  /* 0x0000099000007945 */ /* 0x000fe20003800200 */
[----:B------:R-:W-:Y:S01]  /*0e00*/  UMOV UR5, 0x400 ;  /* 0x0000040000057882 */ /* 0x000fe20000000000 */
        /* <DEDUP_REMOVED lines=12> */
[----:B------:R-:W-:Y:S01]  /*0ed0*/  F2FP.F16.F32.PACK_AB R9, R12, R11 ;  /* 0x0000000b0c09723e */ /* 0x000fe200000000ff */
[----:B------:R-:W-:Y:S01]  /*0ee0*/  FMUL.FTZ R12, R17, UR10 ;  /* 0x0000000a110c7c20 */ /* 0x000fe20008410000 */
[----:B0-----:R-:W-:Y:S01]  /*0ef0*/  SHF.L.U32 R2, R39, 0x4, RZ ;  /* 0x0000000427027819 */ /* 0x001fe200000006ff */
[----:B--2---:R-:W-:Y:S01]  /*0f00*/  ULEA UR5, UR6, UR5, 0x18 ;  /* 0x0000000506057291 */ /* 0x004fe2000f8ec0ff */
[----:B------:R-:W-:Y:S01]  /*0f10*/  SHF.R.U32.HI R0, RZ, 0x3, R39 ;  /* 0x00000003ff007819 */ /* 0x000fe20000011627 */
[----:B------:R-:W-:Y:S01]  /*0f20*/  FMUL.FTZ R15, R15, UR10 ;  /* 0x0000000a0f0f7c20 */ /* 0x000fe20008410000 */
[C---:B------:R-:W-:Y:S01]  /*0f30*/  SHF.L.U32 R34, R39.reuse, 0x5, RZ ;  /* 0x0000000527227819 */ /* 0x040fe200000006ff */
[----:B------:R-:W-:Y:S01]  /*0f40*/  FMUL.FTZ R16, R16, UR10 ;  /* 0x0000000a10107c20 */ /* 0x000fe20008410000 */
[----:B------:R-:W-:Y:S01]  /*0f50*/  LOP3.LUT R33, R2, 0x1c0, RZ, 0xc0, !PT ;  /* 0x000001c002217812 */ /* 0x000fe200078ec0ff */
[----:B------:R-:W-:Y:S01]  /*0f60*/  FMUL.FTZ R6, R6, UR10 ;  /* 0x0000000a06067c20 */ /* 0x000fe20008410000 */
[----:B------:R-:W-:Y:S01]  /*0f70*/  SHF.L.U32 R32, R39, 0x1, RZ ;  /* 0x0000000127207819 */ /* 0x000fe200000006ff */
[----:B------:R-:W-:Y:S01]  /*0f80*/  FMUL.FTZ R27, R27, UR10 ;  /* 0x0000000a1b1b7c20 */ /* 0x000fe20008410000 */
[----:B------:R-:W-:Y:S01]  /*0f90*/  LOP3.LUT R35, R34, 0x400, RZ, 0xc0, !PT ;  /* 0x0000040022237812 */ /* 0x000fe200078ec0ff */
[----:B------:R-:W-:Y:S01]  /*0fa0*/  FMUL.FTZ R34, R4, UR10 ;  /* 0x0000000a04227c20 */ /* 0x000fe20008410000 */
[----:B------:R-:W-:Y:S01]  /*0fb0*/  LOP3.LUT R33, R33, 0x18, R0, 0xf8, !PT ;  /* 0x0000001821217812 */ /* 0x000fe200078ef800 */
[----:B------:R-:W-:Y:S01]  /*0fc0*/  FMUL.FTZ R28, R28, UR10 ;  /* 0x0000000a1c1c7c20 */ /* 0x000fe20008410000 */
[--C-:B------:R-:W-:Y:S01]  /*0fd0*/  LOP3.LUT R37, R35, 0x6, R32.reuse, 0xf8, !PT ;  /* 0x0000000623257812 */ /* 0x100fe200078ef820 */
[----:B------:R-:W-:Y:S01]  /*0fe0*/  FMUL.FTZ R35, R5, UR10 ;  /* 0x0000000a05237c20 */ /* 0x000fe20008410000 */
[----:B------:R-:W-:Y:S01]  /*0ff0*/  LOP3.LUT R36, R33, 0x38, R32, 0x78, !PT ;  /* 0x0000003821247812 */ /* 0x000fe200078e7820 */
[----:B------:R-:W-:Y:S01]  /*1000*/  FMUL.FTZ R33, R3, UR10 ;  /* 0x0000000a03217c20 */ /* 0x000fe20008410000 */
[----:B------:R-:W-:Y:S01]  /*1010*/  LOP3.LUT P0, RZ, R39, 0x10, RZ, 0xc0, !PT ;  /* 0x0000001027ff7812 */ /* 0x000fe2000780c0ff */
[----:B------:R-:W-:Y:S01]  /*1020*/  FMUL.FTZ R29, R29, UR10 ;  /* 0x0000000a1d1d7c20 */ /* 0x000fe20008410000 */
[----:B------:R-:W-:Y:S01]  /*1030*/  F2FP.F16.F32.PACK_AB R10, R14, R13 ;  /* 0x0000000d0e0a723e */ /* 0x000fe200000000ff */
[----:B------:R-:W-:Y:S01]  /*1040*/  FMUL.FTZ R13, R18, UR10 ;  /* 0x0000000a120d7c20 */ /* 0x000fe20008410000 */
[----:B------:R-:W-:Y:S01]  /*1050*/  LOP3.LUT R4, R37, R36, RZ, 0xfc, !PT ;  /* 0x0000002425047212 */ /* 0x000fe200078efcff */
[----:B------:R-:W-:Y:S01]  /*1060*/  FMUL.FTZ R14, R21, UR10 ;  /* 0x0000000a150e7c20 */ /* 0x000fe20008410000 */
[----:B------:R-:W-:Y:S01]  /*1070*/  F2FP.F16.F32.PACK_AB R11, R16, R15 ;  /* 0x0000000f100b723e */ /* 0x000fe200000000ff */
[----:B------:R-:W-:Y:S01]  /*1080*/  FMUL.FTZ R15, R22, UR10 ;  /* 0x0000000a160f7c20 */ /* 0x000fe20008410000 */
[----:B------:R-:W-:Y:S01]  /*1090*/  F2FP.F16.F32.PACK_AB R12, R13, R12 ;  /* 0x0000000c0d0c723e */ /* 0x000fe200000000ff */
[----:B------:R-:W-:Y:S01]  /*10a0*/  FMUL.FTZ R30, R30, UR10 ;  /* 0x0000000a1e1e7c20 */ /* 0x000fe20008410000 */
[----:B------:R-:W-:Y:S01]  /*10b0*/  F2FP.F16.F32.PACK_AB R13, R20, R19 ;  /* 0x00000013140d723e */ /* 0x000fe200000000ff */
[----:B------:R-:W-:Y:S01]  /*10c0*/  FMUL.FTZ R23, R23, UR10 ;  /* 0x0000000a17177c20 */ /* 0x000fe20008410000 */
[----:B------:R-:W-:Y:S01]  /*10d0*/  LEA R20, R4, UR5, 0x1 ;  /* 0x0000000504147c11 */ /* 0x000fe2000f8e08ff */
[----:B------:R-:W-:Y:S01]  /*10e0*/  FMUL.FTZ R24, R24, UR10 ;  /* 0x0000000a18187c20 */ /* 0x000fe20008410000 */
[----:B------:R-:W-:Y:S01]  /*10f0*/  F2FP.F16.F32.PACK_AB R5, R34, R33 ;  /* 0x000000212205723e */ /* 0x000fe200000000ff */
[----:B------:R-:W-:Y:S01]  /*1100*/  FMUL.FTZ R16, R25, UR10 ;  /* 0x0000000a19107c20 */ /* 0x000fe20008410000 */
[----:B------:R-:W-:Y:S01]  /*1110*/  F2FP.F16.F32.PACK_AB R6, R6, R35 ;  /* 0x000000230606723e */ /* 0x000fe200000000ff */
[----:B------:R-:W-:Y:S01]  /*1120*/  FMUL.FTZ R17, R26, UR10 ;  /* 0x0000000a1a117c20 */ /* 0x000fe20008410000 */
[C---:B------:R-:W-:Y:S01]  /*1130*/  IADD3 R22, PT, PT, R20.reuse, 0x40, RZ ;  /* 0x0000004014167810 */ /* 0x040fe20007ffe0ff */
[----:B------:R-:W-:Y:S01]  /*1140*/  FMUL.FTZ R31, R31, UR10 ;  /* 0x0000000a1f1f7c20 */ /* 0x000fe20008410000 */
[----:B------:R-:W-:Y:S01]  /*1150*/  @P0 IADD3 R22, PT, PT, R20, -0x40, RZ ;  /* 0xffffffc014160810 */ /* 0x000fe20007ffe0ff */
        /* <DEDUP_REMOVED lines=18> */
[----:B------:R-:W-:Y:S01]  /*1280*/  STS [R20], R5 ;  /* 0x0000000514007388 */ /* 0x000fe20000000800 */
[----:B------:R-:W-:Y:S01]  /*1290*/  F2FP.F16.F32.PACK_AB R15, R24, R23 ;  /* 0x00000017180f723e */ /* 0x000fe200000000ff */
[----:B------:R-:W-:Y:S01]  /*12a0*/  FMUL.FTZ R55, R55, UR10 ;  /* 0x0000000a37377c20 */ /* 0x000fe20008410000 */
[----:B------:R-:W-:Y:S01]  /*12b0*/  F2FP.F16.F32.PACK_AB R16, R17, R16 ;  /* 0x000000101110723e */ /* 0x000fe200000000ff */
[----:B------:R-:W-:Y:S01]  /*12c0*/  STS [R20+0x400], R6 ;  /* 0x0004000614007388 */ /* 0x000fe20000000800 */
[----:B------:R-:W-:Y:S01]  /*12d0*/  FMUL.FTZ R56, R56, UR10 ;  /* 0x0000000a38387c20 */ /* 0x000fe20008410000 */
[----:B------:R-:W-:Y:S01]  /*12e0*/  FMUL.FTZ R57, R57, UR10 ;  /* 0x0000000a39397c20 */ /* 0x000fe20008410000 */
[----:B------:R-:W-:Y:S01]  /*12f0*/  FMUL.FTZ R58, R58, UR10 ;  /* 0x0000000a3a3a7c20 */ /* 0x000fe20008410000 */
[----:B------:R-:W-:Y:S01]  /*1300*/  STS [R22], R9 ;  /* 0x0000000916007388 */ /* 0x000fe20000000800 */
[----:B------:R-:W-:Y:S01]  /*1310*/  F2FP.F16.F32.PACK_AB R31, R40, R31 ;  /* 0x0000001f281f723e */ /* 0x000fe200000000ff */
[----:B------:R-:W0:Y:S01]  /*1320*/  LDC.64 R18, c[0x0][0x5b8] ;  /* 0x00016e00ff127b82 */ /* 0x000e220000000a00 */
        /* <DEDUP_REMOVED lines=14> */
[----:B------:R-:W-:Y:S02]  /*1410*/  SHF.L.U32 R2, R39, 0x3, RZ ;  /* 0x0000000327027819 */ /* 0x000fe400000006ff */
[----:B------:R-:W-:Y:S01]  /*1420*/  ISETP.GE.AND P1, PT, R0, R61, PT ;  /* 0x0000003d0000720c */ /* 0x000fe20003f26270 */
[----:B------:R-:W-:Y:S01]  /*1430*/  STS [R20+0x2000], R13 ;  /* 0x0020000d14007388 */ /* 0x000fe20000000800 */
[----:B------:R-:W-:-:S03]  /*1440*/  LOP3.LUT R32, R2, 0x1f8, RZ, 0xc0, !PT ;  /* 0x000001f802207812 */ /* 0x000fc600078ec0ff */
[----:B------:R1:W-:Y:S01]  /*1450*/  STS [R20+0x2400], R14 ;  /* 0x0024000e14007388 */ /* 0x0003e20000000800 */
[----:B------:R-:W-:-:S03]  /*1460*/  LOP3.LUT R3, R32, 0x38, R39, 0x78, !PT ;  /* 0x0000003820037812 */ /* 0x000fc600078e7827 */
[----:B------:R-:W-:Y:S01]  /*1470*/  STS [R22+0x2000], R27 ;  /* 0x0020001b16007388 */ /* 0x000fe20000000800 */
[----:B------:R-:W-:Y:S02]  /*1480*/  LOP3.LUT R3, R3, 0x1e00, R2, 0xf8, !PT ;  /* 0x00001e0003037812 */ /* 0x000fe400078ef802 */
[----:B------:R-:W-:Y:S01]  /*1490*/  LOP3.LUT R2, R2, 0x38, RZ, 0xc0, !PT ;  /* 0x0000003802027812 */ /* 0x000fe200078ec0ff */
[----:B------:R2:W-:Y:S01]  /*14a0*/  STS [R22+0x2400], R29 ;  /* 0x0024001d16007388 */ /* 0x0005e20000000800 */
[----:B------:R-:W-:Y:S02]  /*14b0*/  LEA R34, R3, UR5, 0x1 ;  /* 0x0000000503227c11 */ /* 0x000fe4000f8e08ff */
[----:B------:R-:W-:Y:S01]  /*14c0*/  MOV R3, RZ ;  /* 0x000000ff00037202 */ /* 0x000fe20000000f00 */
[----:B------:R-:W-:Y:S01]  /*14d0*/  STS [R20+0x3000], R15 ;  /* 0x0030000f14007388 */ /* 0x000fe20000000800 */
[----:B-1----:R-:W-:Y:S02]  /*14e0*/  IADD3 R14, PT, PT, R0, 0x20, RZ ;  /* 0x00000020000e7810 */ /* 0x002fe40007ffe0ff */
[----:B------:R-:W-:Y:S01]  /*14f0*/  LOP3.LUT R35, R2, 0x40, RZ, 0xfc, !PT ;  /* 0x0000004002237812 */ /* 0x000fe200078efcff */
[----:B------:R1:W-:Y:S01]  /*1500*/  STS [R20+0x3400], R16 ;  /* 0x0034001014007388 */ /* 0x0003e20000000800 */
[----:B0-----:R-:W-:Y:S01]  /*1510*/  IMAD.WIDE.U32 R12, R18, UR4, R2 ;  /* 0x00000004120c7c25 */ /* 0x001fe2000f8e0002 */
[----:B--2---:R-:W0:Y:S01]  /*1520*/  LDC.64 R28, c[0x0][0x5d0] ;  /* 0x00017400ff1c7b82 */ /* 0x004e220000000a00 */
[----:B------:R-:W-:Y:S01]  /*1530*/  LOP3.LUT R36, R2, 0x80, RZ, 0xfc, !PT ;  /* 0x0000008002247812 */ /* 0x000fe200078efcff */
[----:B------:R0:W-:Y:S01]  /*1540*/  STS [R22+0x3000], R31 ;  /* 0x0030001f16007388 */ /* 0x0001e20000000800 */
[----:B------:R-:W-:-:S03]  /*1550*/  IADD3 R12, P0, PT, R60, R12, RZ ;  /* 0x0000000c3c0c7210 */ /* 0x000fc60007f1e0ff */
[----:B------:R2:W-:Y:S01]  /*1560*/  STS [R22+0x3400], R41 ;  /* 0x0034002916007388 */ /* 0x0005e20000000800 */
[----:B-1----:R-:W-:-:S03]  /*1570*/  IMAD R16, R19, UR4, R13 ;  /* 0x0000000413107c24 */ /* 0x002fc6000f8e020d */
[----:B------:R2:W-:Y:S02]  /*1580*/  STS [R20+0x4000], R43 ;  /* 0x0040002b14007388 */ /* 0x0005e40000000800 */
[----:B------:R-:W-:Y:S02]  /*1590*/  IADD3.X R13, PT, PT, R59, R16, RZ, P0, !PT ;  /* 0x000000103b0d7210 */ /* 0x000fe400007fe4ff */
[----:B------:R2:W-:Y:S01]  /*15a0*/  STS [R20+0x4400], R45 ;  /* 0x0044002d14007388 */ /* 0x0005e20000000800 */
[----:B------:R-:W-:-:S03]  /*15b0*/  ISETP.GE.AND P0, PT, R14, R61, PT ;  /* 0x0000003d0e00720c */ /* 0x000fc60003f06270 */
[----:B------:R2:W-:Y:S04]  /*15c0*/  STS [R22+0x4000], R51 ;  /* 0x0040003316007388 */ /* 0x0005e80000000800 */
[----:B------:R2:W-:Y:S01]  /*15d0*/  STS [R22+0x4400], R53 ;  /* 0x0044003516007388 */ /* 0x0005e20000000800 */
[----:B0-----:R-:W-:-:S03]  /*15e0*/  IMAD.WIDE.U32 R30, R28, UR7, R12 ;  /* 0x000000071c1e7c25 */ /* 0x001fc6000f8e000c */
[----:B------:R2:W-:Y:S01]  /*15f0*/  STS [R20+0x5000], R47 ;  /* 0x0050002f14007388 */ /* 0x0005e20000000800 */
[----:B------:R-:W-:-:S03]  /*1600*/  IMAD R29, R29, UR7, R31 ;  /* 0x000000071d1d7c24 */ /* 0x000fc6000f8e021f */
[----:B------:R2:W-:Y:S04]  /*1610*/  STS [R20+0x5400], R49 ;  /* 0x0054003114007388 */ /* 0x0005e80000000800 */
[----:B------:R2:W-:Y:S04]  /*1620*/  STS [R22+0x5000], R55 ;  /* 0x0050003716007388 */ /* 0x0005e80000000800 */
[----:B------:R2:W-:Y:S01]  /*1630*/  STS [R22+0x5400], R57 ;  /* 0x0054003916007388 */ /* 0x0005e20000000800 */
[----:B------:R-:W-:Y:S06]  /*1640*/  BAR.SYNC.DEFER_BLOCKING 0x0 ;  /* 0x0000000000007b1d */ /* 0x000fec0000010000 */
[----:B------:R2:W0:Y:S04]  /*1650*/  LDS.128 R8, [R34+0x1000] ;  /* 0x0010000022087984 */ /* 0x0004280000000c00 */
[----:B------:R2:W1:Y:S01]  /*1660*/  LDS.128 R4, [R34+0x3000] ;  /* 0x0030000022047984 */ /* 0x0004620000000c00 */
[----:B------:R-:W-:Y:S05]  /*1670*/  @P1 BRA `(.L_x_345) ;  /* 0x0000000000401947 */ /* 0x000fea0003800000 */
[----:B------:R-:W3:Y:S01]  /*1680*/  LDCU UR4, c[0x0][0x440] ;  /* 0x00008800ff0477ac */ /* 0x000ee20008000800 */
[----:B------:R-:W4:Y:S01]  /*1690*/  LDS.128 R12, [R34+0x2000] ;  /* 0x00200000220c7984 */ /* 0x000f220000000c00 */
[----:B------:R-:W-:Y:S01]  /*16a0*/  MOV R28, R30 ;  /* 0x0000001e001c7202 */ /* 0x000fe20000000f00 */
[----:B------:R-:W5:Y:S02]  /*16b0*/  LDCU.64 UR6, c[0x0][0x558] ;  /* 0x0000ab00ff0677ac */ /* 0x000f640008000a00 */
[----:B--2---:R-:W2:Y:S02]  /*16c0*/  LDS.128 R20, [R34+0x4000] ;  /* 0x0040000022147984 */ /* 0x004ea40000000c00 */
[----:B------:R-:W-:-:S04]  /*16d0*/  IMAD.WIDE.U32 R16, R0, R18, R28 ;  /* 0x0000001200107225 */ /* 0x000fc800078e001c */
[----:B------:R-:W-:Y:S01]  /*16e0*/  IMAD R17, R0, R19, R17 ;  /* 0x0000001300117224 */ /* 0x000fe200078e0211 */
[----:B---3--:R-:W-:Y:S02]  /*16f0*/  ISETP.GE.AND P1, PT, R2, UR4, PT ;  /* 0x0000000402007c0c */ /* 0x008fe4000bf26270 */
[----:B------:R-:W-:Y:S02]  /*1700*/  ISETP.GE.AND P2, PT, R35, UR4, PT ;  /* 0x0000000423007c0c */ /* 0x000fe4000bf46270 */
[----:B------:R-:W-:Y:S02]  /*1710*/  ISETP.GE.AND P3, PT, R36, UR4, PT ;  /* 0x0000000424007c0c */ /* 0x000fe4000bf66270 */
[----:B-----5:R-:W-:-:S04]  /*1720*/  LEA R32, P4, R16, UR6, 0x1 ;  /* 0x0000000610207c11 */ /* 0x020fc8000f8808ff */
[----:B------:R-:W-:-:S03]  /*1730*/  LEA.HI.X R33, R16, UR7, R17, 0x1, P4 ;  /* 0x0000000710217c11 */ /* 0x000fc6000a0f0c11 */
[----:B------:R-:W3:Y:S04]  /*1740*/  @!P1 LDS.128 R24, [R34] ;  /* 0x0000000022189984 */ /* 0x000ee80000000c00 */
[----:B----4-:R4:W-:Y:S04]  /*1750*/  @!P2 STG.E.128 desc[UR8][R32.64+0x80], R12 ;  /* 0x0000800c2000a986 */ /* 0x0109e8000c101d08 */
[----:B--2---:R4:W-:Y:S04]  /*1760*/  @!P3 STG.E.128 desc[UR8][R32.64+0x100], R20 ;  /* 0x000100142000b986 */ /* 0x0049e8000c101d08 */
[----:B---3--:R4:W-:Y:S02]  /*1770*/  @!P1 STG.E.128 desc[UR8][R32.64], R24 ;  /* 0x0000001820009986 */ /* 0x0089e4000c101d08 */
.L_x_345:
[----:B------:R-:W-:Y:S05]  /*1780*/  BSYNC.RECONVERGENT B0 ;  /* 0x0000000000007941 */ /* 0x000fea0003800200 */
.L_x_344:
[----:B------:R-:W-:Y:S05]  /*1790*/  @P0 EXIT ;  /* 0x000000000000094d */ /* 0x000fea0003800000 */
[----:B----4-:R3:W4:Y:S01]  /*17a0*/  LDS.128 R12, [R34+0x5000] ;  /* 0x00500000220c7984 */ /* 0x0107220000000c00 */
[----:B------:R-:W5:Y:S01]  /*17b0*/  LDCU UR4, c[0x0][0x440] ;  /* 0x00008800ff0477ac */ /* 0x000f620008000800 */
[----:B------:R-:W-:Y:S02]  /*17c0*/  IADD3 R3, P0, PT, R0, 0x20, RZ ;  /* 0x0000002000037810 */ /* 0x000fe40007f1e0ff */
[----:B------:R-:W-:Y:S01]  /*17d0*/  MOV R16, R30 ;  /* 0x0000001e00107202 */ /* 0x000fe20000000f00 */
[----:B------:R-:W2:Y:S01]  /*17e0*/  LDCU.64 UR6, c[0x0][0x558] ;  /* 0x0000ab00ff0677ac */ /* 0x000ea20008000a00 */
[----:B------:R-:W-:-:S05]  /*17f0*/  IADD3.X R17, PT, PT, RZ, RZ, RZ, P0, !PT ;  /* 0x000000ffff117210 */ /* 0x000fca00007fe4ff */
[----:B------:R-:W-:Y:S01]  /*1800*/  IMAD R0, R17, R18, RZ ;  /* 0x0000001211007224 */ /* 0x000fe200078e02ff */
[----:B------:R-:W-:-:S03]  /*1810*/  MOV R17, R29 ;  /* 0x0000001d00117202 */ /* 0x000fc60000000f00 */
[----:B------:R-:W-:Y:S01]  /*1820*/  IMAD.WIDE.U32 R16, R3, R18, R16 ;  /* 0x0000001203107225 */ /* 0x000fe200078e0010 */
[----:B-----5:R-:W-:-:S03]  /*1830*/  ISETP.GE.AND P1, PT, R2, UR4, PT ;  /* 0x0000000402007c0c */ /* 0x020fc6000bf26270 */
[----:B------:R-:W-:Y:S01]  /*1840*/  IMAD R3, R3, R19, R0 ;  /* 0x0000001303037224 */ /* 0x000fe200078e0200 */
[----:B------:R-:W-:Y:S02]  /*1850*/  ISETP.GE.AND P2, PT, R35, UR4, PT ;  /* 0x0000000423007c0c */ /* 0x000fe4000bf46270 */
[----:B------:R-:W-:Y:S02]  /*1860*/  ISETP.GE.AND P3, PT, R36, UR4, PT ;  /* 0x0000000424007c0c */ /* 0x000fe4000bf66270 */
[----:B--2---:R-:W-:Y:S02]  /*1870*/  LEA R2, P0, R16, UR6, 0x1 ;  /* 0x0000000610027c11 */ /* 0x004fe4000f8008ff */
[----:B------:R-:W-:-:S04]  /*1880*/  IADD3 R3, PT, PT, R17, R3, RZ ;  /* 0x0000000311037210 */ /* 0x000fc80007ffe0ff */
[----:B------:R-:W-:-:S05]  /*1890*/  LEA.HI.X R3, R16, UR7, R3, 0x1, P0 ;  /* 0x0000000710037c11 */ /* 0x000fca00080f0c03 */
[----:B0-----:R3:W-:Y:S04]  /*18a0*/  @!P1 STG.E.128 desc[UR8][R2.64], R8 ;  /* 0x0000000802009986 */ /* 0x0017e8000c101d08 */
[----:B-1----:R3:W-:Y:S01]  /*18b0*/  @!P2 STG.E.128 desc[UR8][R2.64+0x80], R4 ;  /* 0x000080040200a986 */ /* 0x0027e2000c101d08 */
[----:B----4-:R-:W-:Y:S05]  /*18c0*/  @P3 EXIT ;  /* 0x000000000000394d */ /* 0x010fea0003800000 */
[----:B------:R-:W-:Y:S01]  /*18d0*/  STG.E.128 desc[UR8][R2.64+0x100], R12 ;  /* 0x0001000c02007986 */ /* 0x000fe2000c101d08 */
[----:B------:R-:W-:Y:S05]  /*18e0*/  EXIT ;  /* 0x000000000000794d */ /* 0x000fea0003800000 */
.L_x_346:
        /* <DEDUP_REMOVED lines=9> */
.L_x_1086:


//--------------------- .text._ZN5flash44flash_bwd_dq_dk_dv_loop_seqk_parallel_kernelI23Flash_bwd_kernel_traitsILi192ELi64ELi64ELi8ELi4ELi2ELi2ELb1ELb1EN7cutlass6half_tE19Flash_kernel_traitsILi192ELi64ELi64ELi8ES3_EELb1ELb1ELb0ELb0ELb0ELb0ELb0EEEvNS_16Flash_bwd_paramsE --------------------------
	.section	.text._ZN5flash44flash_bwd_dq_dk_dv_loop_seqk_parallel_kernelI23Flash_bwd_kernel_traitsILi192ELi64ELi64ELi8ELi4ELi2ELi2ELb1ELb1EN7cutlass6half_tE19Flash_kernel_traitsILi192ELi64ELi64ELi8ES3_EELb1ELb1ELb0ELb0ELb0ELb0ELb0EEEvNS_16Flash_bwd_paramsE,"ax",@progbits
	.align	128
        .global         _ZN5flash44flash_bwd_dq_dk_dv_loop_seqk_parallel_kernelI23Flash_bwd_kernel_traitsILi192ELi64ELi64ELi8ELi4ELi2ELi2ELb1ELb1EN7cutlass6half_tE19Flash_kernel_traitsILi192ELi64ELi64ELi8ES3_EELb1ELb1ELb0ELb0ELb0ELb0ELb0EEEvNS_16Flash_bwd_paramsE
        .type           _ZN5flash44flash_bwd_dq_dk_dv_loop_seqk_parallel_kernelI23Flash_bwd_kernel_traitsILi192ELi64ELi64ELi8ELi4ELi2ELi2ELb1ELb1EN7cutlass6half_tE19Flash_kernel_traitsILi192ELi64ELi64ELi8ES3_EELb1ELb1ELb0ELb0ELb0ELb0ELb0EEEvNS_16Flash_bwd_paramsE,@function
        .size           _ZN5flash44flash_bwd_dq_dk_dv_loop_seqk_parallel_kernelI23Flash_bwd_kernel_traitsILi192ELi64ELi64ELi8ELi4ELi2ELi2ELb1ELb1EN7cutlass6half_tE19Flash_kernel_traitsILi192ELi64ELi64ELi8ES3_EELb1ELb1ELb0ELb0ELb0ELb0ELb0EEEvNS_16Flash_bwd_paramsE,(.L_x_1087 - _ZN5flash44flash_bwd_dq_dk_dv_loop_seqk_parallel_kernelI23Flash_bwd_kernel_traitsILi192ELi64ELi64ELi8ELi4ELi2ELi2ELb1ELb1EN7cutlass6half_tE19Flash_kernel_traitsILi192ELi64ELi64ELi8ES3_EELb1ELb1ELb0ELb0ELb0ELb0ELb0EEEvNS_16Flash_bwd_paramsE)
        .other          _ZN5flash44flash_bwd_dq_dk_dv_loop_seqk_parallel_kernelI23Flash_bwd_kernel_traitsILi192ELi64ELi64ELi8ELi4ELi2ELi2ELb1ELb1EN7cutlass6half_tE19Flash_kernel_traitsILi192ELi64ELi64ELi8ES3_EELb1ELb1ELb0ELb0ELb0ELb0ELb0EEEvNS_16Flash_bwd_paramsE,@"STO_CUDA_ENTRY STV_DEFAULT"
_ZN5flash44flash_bwd_dq_dk_dv_loop_seqk_parallel_kernelI23Flash_bwd_kernel_traitsILi192ELi64ELi64ELi8ELi4ELi2ELi2ELb1ELb1EN7cutlass6half_tE19Flash_kernel_traitsILi192ELi64ELi64ELi8ES3_EELb1ELb1ELb0ELb0ELb0ELb0ELb0EEEvNS_16Flash_bwd_paramsE:
.text._ZN5flash44flash_bwd_dq_dk_dv_loop_seqk_parallel_kernelI23Flash_bwd_kernel_traitsILi192ELi64ELi64ELi8ELi4ELi2ELi2ELb1ELb1EN7cutlass6half_tE19Flash_kernel_traitsILi192ELi64ELi64ELi8ES3_EELb1ELb1ELb0ELb0ELb0ELb0ELb0EEEvNS_16Flash_bwd_paramsE:
        /* <DEDUP_REMOVED lines=49> */
.L_x_411:
        /* <DEDUP_REMOVED lines=52> */
.L_x_347:
        /* <DEDUP_REMOVED lines=34> */
.L_x_349:
[----:B------:R-:W1:Y:S01]  /*0870*/  LDCU.64 UR16, c[0x0][0x3b8] ;  /* 0x00007700ff1077ac */ /* 0x000e620008000a00 */
[----:B------:R-:W-:-:S04]  /*0880*/  UIADD3 UR8, UPT, UPT, UR41, UR43, URZ ;  /* 0x0000002b29087290 */ /* 0x000fc8000fffe0ff */
[----:B-1----:R-:W-:Y:S02]  /*0890*/  UIMAD.WIDE.U32 UR52, UR8, UR16, URZ ;  /* 0x00000010083472a5 */ /* 0x002fe4000f8e00ff */
[----:B------:R-:W-:-:S04]  /*08a0*/  UIMAD UR8, UR8, UR17, URZ ;  /* 0x00000011080872a4 */ /* 0x000fc8000f8e02ff */
[----:B------:R-:W-:-:S06]  /*08b0*/  UIADD3 UR8, UPT, UPT, UR53, UR8, URZ ;  /* 0x0000000835087290 */ /* 0x000fcc000fffe0ff */
[----:B------:R-:W-:Y:S02]  /*08c0*/  MOV R20, UR8 ;  /* 0x0000000800147c02 */ /* 0x000fe40008000f00 */
.L_x_350:
        /* <DEDUP_REMOVED lines=43> */
.L_x_351:
[----:B------:R-:W1:Y:S01]  /*0b80*/  LDCU.64 UR14, c[0x0][0x3c0] ;  /* 0x00007800ff0e77ac */ /* 0x000e620008000a00 */
[----:B------:R-:W-:-:S04]  /*0b90*/  UIADD3 UR8, UPT, UPT, UR41, UR43, URZ ;  /* 0x0000002b29087290 */ /* 0x000fc8000fffe0ff */
[----:B-1----:R-:W-:Y:S02]  /*0ba0*/  UIMAD.WIDE.U32 UR54, UR8, UR14, URZ ;  /* 0x0000000e083672a5 */ /* 0x002fe4000f8e00ff */
[----:B------:R-:W-:-:S04]  /*0bb0*/  UIMAD UR8, UR8, UR15, URZ ;  /* 0x0000000f080872a4 */ /* 0x000fc8000f8e02ff */
[----:B------:R-:W-:-:S06]  /*0bc0*/  UIADD3 UR8, UPT, UPT, UR55, UR8, URZ ;  /* 0x0000000837087290 */ /* 0x000fcc000fffe0ff */
[----:B------:R-:W-:-:S07]  /*0bd0*/  MOV R18, UR8 ;  /* 0x0000000800127c02 */ /* 0x000fce0008000f00 */
.L_x_352:
        /* <DEDUP_REMOVED lines=28> */
.L_x_353:
[----:B------:R-:W-:Y:S02]  /*0da0*/  IMAD R0, R5, UR21, RZ ;  /* 0x0000001505007c24 */ /* 0x000fe4000f8e02ff */
[----:B------:R-:W-:-:S05]  /*0db0*/  IMAD.WIDE.U32 R2, R4, UR21, RZ ;  /* 0x0000001504027c25 */ /* 0x000fca000f8e00ff */
[----:B------:R-:W-:Y:S02]  /*0dc0*/  IADD3 R7, PT, PT, R3, R0, RZ ;  /* 0x0000000003077210 */ /* 0x000fe40007ffe0ff */
[----:B------:R-:W-:-:S07]  /*0dd0*/  MOV R6, R2 ;  /* 0x0000000200067202 */ /* 0x000fce0000000f00 */
.L_x_354:
[----:B------:R-:W1:Y:S01]  /*0de0*/  LDCU.U8 UR8, c[0x0][0x548] ;  /* 0x0000a900ff0877ac */ /* 0x000e620008000000 */
[----:B------:R-:W-:Y:S01]  /*0df0*/  IMAD R16, R17, UR28, RZ ;  /* 0x0000001c11107c24 */ /* 0x000fe2000f8e02ff */
[----:B------:R-:W-:Y:S01]  /*0e00*/  USHF.L.U32 UR10, UR29, 0x7, URZ ;  /* 0x000000071d0a7899 */ /* 0x000fe200080006ff */
[----:B------:R-:W2:Y:S03]  /*0e10*/  LDCU.U8 UR57, c[0x0][0x5f0] ;  /* 0x0000be00ff3977ac */ /* 0x000ea60008000000 */
[----:B------:R-:W-:-:S04]  /*0e20*/  USEL UR9, UR10, URZ, UP5 ;  /* 0x000000ff0a097287 */ /* 0x000fc8000a800000 */
[----:B------:R-:W-:-:S04]  /*0e30*/  UIADD3 UR9, UP0, UPT, UR50, UR9, URZ ;  /* 0x0000000932097290 */ /* 0x000fc8000ff1e0ff */
[----:B------:R-:W-:Y:S02]  /*0e40*/  UIADD3.X UR11, UPT, UPT, URZ, UR19, URZ, UP0, !UPT ;  /* 0x00000013ff0b7290 */ /* 0x000fe400087fe4ff */
[----:B-1----:R-:W-:-:S04]  /*0e50*/  UISETP.NE.AND UP1, UPT, UR8, URZ, UPT ;  /* 0x000000ff0800728c */ /* 0x002fc8000bf25270 */
[----:B------:R-:W-:-:S04]  /*0e60*/  IMAD R0, R4, UR11, RZ ;  /* 0x0000000b04007c24 */ /* 0x000fc8000f8e02ff */
[----:B------:R-:W-:Y:S02]  /*0e70*/  IMAD R0, R5, UR9, R0 ;  /* 0x0000000905007c24 */ /* 0x000fe4000f8e0200 */
[----:B------:R-:W-:-:S05]  /*0e80*/  IMAD.WIDE.U32 R4, R4, UR9, RZ ;  /* 0x0000000904047c25 */ /* 0x000fca000f8e00ff */
        /* <DEDUP_REMOVED lines=9> */
.L_x_355:
[----:B------:R-:W1:Y:S01]  /*0f20*/  LDCU UR56, c[0x0][0x434] ;  /* 0x00008680ff3877ac */ /* 0x000e620008000800 */
[----:B------:R-:W-:-:S04]  /*0f30*/  UIMAD UR8, UR29, UR49, UR28 ;  /* 0x000000311d0872a4 */ /* 0x000fc8000f8e021c */
[----:B-1----:R-:W-:-:S12]  /*0f40*/  UIMAD UR56, UR8, UR56, URZ ;  /* 0x00000038083872a4 */ /* 0x002fd8000f8e02ff */
.L_x_356:
        /* <DEDUP_REMOVED lines=10> */
.L_x_357:
[----:B------:R-:W1:Y:S01]  /*0ff0*/  LDCU UR55, c[0x0][0x444] ;  /* 0x00008880ff3777ac */ /* 0x000e620008000800 */
[----:B------:R-:W-:-:S04]  /*1000*/  UIMAD UR8, UR29, UR49, UR28 ;  /* 0x000000311d0872a4 */ /* 0x000fc8000f8e021c */
[----:B-1----:R-:W-:-:S12]  /*1010*/  UIMAD UR55, UR8, UR55, URZ ;  /* 0x00000037083772a4 */ /* 0x002fd8000f8e02ff */
.L_x_358:
        /* <DEDUP_REMOVED lines=16> */
[C---:B--2---:R-:W-:Y:S01]  /*1120*/  IMAD.SHL.U32 R24, R23.reuse, 0x8, RZ ;  /* 0x0000000817187824 */ /* 0x044fe200078e00ff */
[----:B------:R-:W-:Y:S02]  /*1130*/  LOP3.LUT R26, R23, 0x1f, RZ, 0xc0, !PT ;  /* 0x0000001f171a7812 */ /* 0x000fe400078ec0ff */
[----:B------:R-:W-:Y:S01]  /*1140*/  UISETP.LT.AND UP0, UPT, URZ, UR51, UPT ;  /* 0x00000033ff00728c */ /* 0x000fe2000bf01270 */
[--C-:B------:R-:W-:Y:S02]  /*1150*/  SHF.R.U32.HI R25, RZ, 0x5, R23.reuse ;  /* 0x00000005ff197819 */ /* 0x100fe40000011617 */
[----:B------:R-:W1:Y:S01]  /*1160*/  LDCU.128 UR8, c[0x0][0x590] ;  /* 0x0000b200ff0877ac */ /* 0x000e620008000c00 */
[----:B------:R-:W-:Y:S02]  /*1170*/  LOP3.LUT R8, R24, 0x38, RZ, 0xc0, !PT ;  /* 0x0000003818087812 */ /* 0x000fe400078ec0ff */
[----:B------:R-:W-:Y:S01]  /*1180*/  SHF.R.U32.HI R21, RZ, 0x3, R23 ;  /* 0x00000003ff157819 */ /* 0x000fe20000011617 */
[----:B------:R-:W-:Y:S01]  /*1190*/  USEL UR51, URZ, UR51, !UP0 ;  /* 0x00000033ff337287 */ /* 0x000fe2000c000000 */
[----:B------:R-:W-:Y:S01]  /*11a0*/  IADD3 R2, P0, PT, R8, UR58, RZ ;  /* 0x0000003a08027c10 */ /* 0x000fe2000ff1e0ff */
[----:B------:R-:W2:Y:S02]  /*11b0*/  LDCU.64 UR58, c[0x0][0x420] ;  /* 0x00008400ff3a77ac */ /* 0x000ea40008000a00 */
[----:B------:R-:W-:-:S02]  /*11c0*/  VIADD R22, R21, 0x20 ;  /* 0x0000002015167836 */ /* 0x000fc40000000000 */
[----:B------:R-:W-:Y:S01]  /*11d0*/  IMAD.X R3, RZ, RZ, UR22, P0 ;  /* 0x00000016ff037e24 */ /* 0x000fe200080e06ff */
[----:B------:R-:W-:Y:S01]  /*11e0*/  IADD3 R14, P1, P0, R4, R6, R16 ;  /* 0x00000006040e7210 */ /* 0x000fe2000783e010 */
[----:B------:R-:W4:Y:S01]  /*11f0*/  LDCU.64 UR22, c[0x0][0x3c8] ;  /* 0x00007900ff1677ac */ /* 0x000f220008000a00 */
[----:B------:R-:W-:Y:S02]  /*1200*/  UISETP.GT.AND UP0, UPT, UR39, UR51, UPT ;  /* 0x000000332700728c */ /* 0x000fe4000bf04270 */
[----:B-1----:R-:W-:Y:S01]  /*1210*/  UIMAD UR21, UR19, UR8, URZ ;  /* 0x00000008131572a4 */ /* 0x002fe2000f8e02ff */
[----:B------:R-:W-:Y:S02]  /*1220*/  IMAD.U32 R0, RZ, RZ, UR8 ;  /* 0x00000008ff007e24 */ /* 0x000fe4000f8e00ff */
[----:B------:R-:W-:Y:S01]  /*1230*/  IMAD.U32 R5, RZ, RZ, UR11 ;  /* 0x0000000bff057e24 */ /* 0x000fe2000f8e00ff */
[----:B------:R-:W-:Y:S01]  /*1240*/  UIMAD UR21, UR50, UR9, UR21 ;  /* 0x00000009321572a4 */ /* 0x000fe2000f8e0215 */
[----:B------:R-:W-:Y:S01]  /*1250*/  IMAD.WIDE.U32 R2, R0, UR50, R2 ;  /* 0x0000003200027c25 */ /* 0x000fe2000f8e0002 */
[----:B--2---:R-:W-:-:S03]  /*1260*/  UIMAD.WIDE UR58, UR56, 0x4, UR58 ;  /* 0x00000004383a78a5 */ /* 0x004fc6000f8e023a */
[----:B------:R-:W-:Y:S01]  /*1270*/  IMAD.U32 R0, RZ, RZ, UR10 ;  /* 0x0000000aff007e24 */ /* 0x000fe2000f8e00ff */
[----:B------:R-:W1:Y:S01]  /*1280*/  LDCU.64 UR10, c[0x0][0x570] ;  /* 0x0000ae00ff0a77ac */ /* 0x000e620008000a00 */
[----:B------:R-:W-:Y:S02]  /*1290*/  VIADD R3, R3, UR21 ;  /* 0x0000001503037c36 */ /* 0x000fe40008000000 */
[----:B------:R-:W-:Y:S01]  /*12a0*/  IMAD.WIDE.U32 R2, R0, UR28, R2 ;  /* 0x0000001c00027c25 */ /* 0x000fe2000f8e0002 */
[----:B------:R-:W-:-:S03]  /*12b0*/  SHF.R.S32.HI R0, RZ, 0x1f, R16 ;  /* 0x0000001fff007819 */ /* 0x000fc60000011410 */
[----:B------:R-:W-:Y:S01]  /*12c0*/  IMAD R5, R5, UR28, R3 ;  /* 0x0000001c05057c24 */ /* 0x000fe2000f8e0203 */
[----:B------:R-:W-:Y:S01]  /*12d0*/  IADD3.X R16, PT, PT, R9, R7, R0, P1, P0 ;  /* 0x0000000709107210 */ /* 0x000fe20000fe0400 */
[----:B------:R-:W-:Y:S01]  /*12e0*/  IMAD.MOV.U32 R4, RZ, RZ, R2 ;  /* 0x000000ffff047224 */ /* 0x000fe200078e0002 */
[----:B------:R-:W-:Y:S01]  /*12f0*/  MOV R9, RZ ;  /* 0x000000ff00097202 */ /* 0x000fe20000000f00 */
[----:B---3--:R-:W-:Y:S02]  /*1300*/  IMAD R0, R12, UR19, RZ ;  /* 0x000000130c007c24 */ /* 0x008fe4000f8e02ff */
[----:B-----5:R-:W-:-:S04]  /*1310*/  IMAD.WIDE.U32 R6, R10, UR26, RZ ;  /* 0x0000001a0a067c25 */ /* 0x020fc8000f8e00ff */
[----:B------:R-:W-:Y:S01]  /*1320*/  IMAD.WIDE.U32 R2, R12, UR50, R8 ;  /* 0x000000320c027c25 */ /* 0x000fe2000f8e0008 */
[----:B------:R-:W-:-:S03]  /*1330*/  SEL R6, R6, RZ, P3 ;  /* 0x000000ff06067207 */ /* 0x000fc60001800000 */
[----:B------:R-:W-:Y:S01]  /*1340*/  IMAD R0, R13, UR50, R0 ;  /* 0x000000320d007c24 */ /* 0x000fe2000f8e0200 */
[----:B------:R-:W-:Y:S01]  /*1350*/  IADD3 R2, P0, PT, R2, UR18, RZ ;  /* 0x0000001202027c10 */ /* 0x000fe2000ff1e0ff */
[----:B------:R-:W2:Y:S01]  /*1360*/  LDCU.64 UR18, c[0x0][0x550] ;  /* 0x0000aa00ff1277ac */ /* 0x000ea20008000a00 */
[----:B------:R-:W-:Y:S02]  /*1370*/  IMAD R10, R17, R25, R26 ;  /* 0x00000019110a7224 */ /* 0x000fe400078e021a */
[----:B------:R-:W-:Y:S01]  /*1380*/  IADD3.X R3, PT, PT, R3, UR20, R0, P0, !PT ;  /* 0x0000001403037c10 */ /* 0x000fe200087fe400 */
[----:B----4-:R-:W-:Y:S01]  /*1390*/  IMAD.U32 R0, RZ, RZ, UR22 ;  /* 0x00000016ff007e24 */ /* 0x010fe2000f8e00ff */
[----:B------:R-:W3:Y:S01]  /*13a0*/  LDCU.64 UR20, c[0x0][0x380] ;  /* 0x00007000ff1477ac */ /* 0x000ee20008000a00 */
[----:B------:R-:W-:Y:S01]  /*13b0*/  IMAD R11, R11, UR26, R7 ;  /* 0x0000001a0b0b7c24 */ /* 0x000fe2000f8e0207 */
[----:B------:R-:W-:Y:S01]  /*13c0*/  IADD3 R14, P1, P0, R10, R14, R6 ;  /* 0x0000000e0a0e7210 */ /* 0x000fe2000783e006 */
[----:B------:R-:W-:Y:S01]  /*13d0*/  IMAD.WIDE.U32 R2, R0, UR28, R2 ;  /* 0x0000001c00027c25 */ /* 0x000fe2000f8e0002 */
[----:B------:R-:W-:Y:S01]  /*13e0*/  SHF.R.S32.HI R10, RZ, 0x1f, R10 ;  /* 0x0000001fff0a7819 */ /* 0x000fe2000001140a */
[----:B------:R-:W-:Y:S01]  /*13f0*/  USHF.L.U64.HI UR22, UR8, 0x5, UR9 ;  /* 0x0000000508167899 */ /* 0x000fe20008010209 */
[----:B------:R-:W-:Y:S01]  /*1400*/  SEL R6, R11, RZ, P3 ;  /* 0x000000ff0b067207 */ /* 0x000fe20001800000 */
[----:B------:R-:W-:Y:S01]  /*1410*/  IMAD.U32 R0, RZ, RZ, UR23 ;  /* 0x00000017ff007e24 */ /* 0x000fe2000f8e00ff */
[----:B------:R-:W-:Y:S01]  /*1420*/  LOP3.LUT R11, R8, 0x40, RZ, 0xfc, !PT ;  /* 0x00000040080b7812 */ /* 0x000fe200078efcff */
[----:B------:R-:W-:Y:S01]  /*1430*/  IMAD.WIDE.U32 R4, R21, UR8, R4 ;  /* 0x0000000815047c25 */ /* 0x000fe2000f8e0004 */
[----:B------:R-:W-:-:S03]  /*1440*/  IADD3.X R6, PT, PT, R10, R16, R6, P1, P0 ;  /* 0x000000100a067210 */ /* 0x000fc60000fe0406 */
[----:B------:R-:W-:Y:S01]  /*1450*/  IMAD.SHL.U32 R7, R17, 0x40, RZ ;  /* 0x0000004011077824 */ /* 0x000fe200078e00ff */
[----:B--2---:R-:W-:Y:S01]  /*1460*/  LEA R30, P2, R4, UR18, 0x1 ;  /* 0x00000012041e7c11 */ /* 0x004fe2000f8408ff */
[----:B------:R-:W-:Y:S01]  /*1470*/  IMAD R3, R0, UR28, R3 ;  /* 0x0000001c00037c24 */ /* 0x000fe2000f8e0203 */
[C---:B------:R-:W-:Y:S01]  /*1480*/  SHF.L.U64.HI R17, R12.reuse, 0x5, R13 ;  /* 0x000000050c117819 */ /* 0x040fe2000001020d */
[----:B------:R-:W-:Y:S01]  /*1490*/  IMAD R0, R21, UR9, R5 ;  /* 0x0000000915007c24 */ /* 0x000fe2000f8e0205 */
[----:B------:R-:W-:Y:S01]  /*14a0*/  IADD3 R5, P0, PT, R7, R14, RZ ;  /* 0x0000000e07057210 */ /* 0x000fe20007f1e0ff */
[C---:B------:R-:W-:Y:S01]  /*14b0*/  IMAD.WIDE.U32 R2, R21.reuse, R12, R2 ;  /* 0x0000000c15027225 */ /* 0x040fe200078e0002 */
[----:B------:R2:W-:Y:S01]  /*14c0*/  STL [R1+0x3c], R30 ;  /* 0x00003c1e01007387 */ /* 0x0005e20000100800 */
[----:B------:R-:W-:Y:S01]  /*14d0*/  SHF.L.U32 R14, R12, 0x5, RZ ;  /* 0x000000050c0e7819 */ /* 0x000fe200000006ff */
[----:B------:R-:W-:Y:S01]  /*14e0*/  USHF.L.U32 UR18, UR8, 0x5, URZ ;  /* 0x0000000508127899 */ /* 0x000fe200080006ff */
[----:B------:R-:W-:Y:S01]  /*14f0*/  LEA.HI.X R29, R4, UR19, R0, 0x1, P2 ;  /* 0x00000013041d7c11 */ /* 0x000fe200090f0c00 */
[----:B------:R-:W-:Y:S01]  /*1500*/  IMAD R0, R21, R13, R3 ;  /* 0x0000000d15007224 */ /* 0x000fe200078e0203 */
[----:B------:R-:W-:-:S02]  /*1510*/  LEA.HI.X.SX32 R4, R7, R6, 0x1, P0 ;  /* 0x0000000607047211 */ /* 0x000fc400000f0eff */
[C---:B-1----:R-:W-:Y:S01]  /*1520*/  LEA R32, P0, R5.reuse, UR10, 0x2 ;  /* 0x0000000a05207c11 */ /* 0x042fe2000f8010ff */
[----:B------:R2:W-:Y:S01]  /*1530*/  STL [R1+0x38], R29 ;  /* 0x0000381d01007387 */ /* 0x0005e20000100800 */
[C---:B---3--:R-:W-:Y:S01]  /*1540*/  LEA R28, P1, R2.reuse, UR20, 0x1 ;  /* 0x00000014021c7c11 */ /* 0x048fe2000f8208ff */
[----:B------:R-:W-:Y:S01]  /*1550*/  UMOV UR10, UR60 ;  /* 0x0000003c000a7c82 */ /* 0x000fe20008000000 */
[----:B------:R-:W-:Y:S01]  /*1560*/  LEA.HI.X R33, R5, UR11, R4, 0x2, P0 ;  /* 0x0000000b05217c11 */ /* 0x000fe200080f1404 */
[----:B------:R-:W-:Y:S01]  /*1570*/  UMOV UR11, UR61 ;  /* 0x0000003d000b7c82 */ /* 0x000fe20008000000 */
[----:B------:R-:W-:Y:S01]  /*1580*/  LEA.HI.X R27, R2, UR21, R0, 0x1, P1 ;  /* 0x00000015021b7c11 */ /* 0x000fe200088f0c00 */
[----:B------:R2:W-:Y:S01]  /*1590*/  STL [R1+0x34], R28 ;  /* 0x0000341c01007387 */ /* 0x0005e20000100800 */
[----:B------:R-:W-:Y:S02]  /*15a0*/  IADD3 R13, P0, PT, R21, 0x20, RZ ;  /* 0x00000020150d7810 */ /* 0x000fe40007f1e0ff */
[----:B------:R-:W-:Y:S01]  /*15b0*/  LOP3.LUT R12, R8, 0x80, RZ, 0xfc, !PT ;  /* 0x00000080080c7812 */ /* 0x000fe200078efcff */
[----:B------:R2:W-:Y:S02]  /*15c0*/  STL.64 [R1+0x28], R32 ;  /* 0x0000282001007387 */ /* 0x0005e40000100a00 */
[----:B------:R-:W-:-:S02]  /*15d0*/  IMAD.X R16, RZ, RZ, RZ, P0 ;  /* 0x000000ffff107224 */ /* 0x000fc400000e06ff */
[----:B------:R2:W-:Y:S01]  /*15e0*/  STL [R1+0x30], R27 ;  /* 0x0000301b01007387 */ /* 0x0005e20000100800 */
[----:B------:R-:W-:Y:S05]  /*15f0*/  BRA.U UP0, `(.L_x_359) ;  /* 0x0000000900147547 */ /* 0x000fea000b800000 */
[----:B------:R-:W-:Y:S05]  /*1600*/  BRA.U UP2, `(.L_x_360) ;  /* 0x0000000102307547 */ /* 0x000fea000b800000 */
[----:B------:R-:W1:Y:S01]  /*1610*/  LDCU.64 UR10, c[0x0][0x5c0] ;  /* 0x0000b800ff0a77ac */ /* 0x000e620008000a00 */
[----:B------:R-:W3:Y:S01]  /*1620*/  LDCU.64 UR8, c[0x0][0x5a8] ;  /* 0x0000b500ff0877ac */ /* 0x000ee20008000a00 */
[----:B------:R-:W-:-:S04]  /*1630*/  USHF.R.S32.HI UR14, URZ, 0x1f, UR41 ;  /* 0x0000001fff0e7899 */ /* 0x000fc80008011429 */
[----:B-1----:R-:W-:Y:S02]  /*1640*/  UIMAD UR14, UR14, UR10, URZ ;  /* 0x0000000a0e0e72a4 */ /* 0x002fe4000f8e02ff */
        /* <DEDUP_REMOVED lines=8> */
.L_x_360:
[----:B------:R-:W1:Y:S01]  /*16d0*/  LDCU.64 UR10, c[0x0][0x5c0] ;  /* 0x0000b800ff0a77ac */ /* 0x000e620008000a00 */
[----:B------:R-:W-:-:S04]  /*16e0*/  UIADD3 UR8, UPT, UPT, UR41, UR43, URZ ;  /* 0x0000002b29087290 */ /* 0x000fc8000fffe0ff */
[----:B-1----:R-:W-:Y:S02]  /*16f0*/  UIMAD.WIDE.U32 UR18, UR8, UR10, URZ ;  /* 0x0000000a081272a5 */ /* 0x002fe4000f8e00ff */
[----:B------:R-:W-:-:S04]  /*1700*/  UIMAD UR8, UR8, UR11, URZ ;  /* 0x0000000b080872a4 */ /* 0x000fc8000f8e02ff */
[----:B------:R-:W-:-:S06]  /*1710*/  UIADD3 UR8, UPT, UPT, UR19, UR8, URZ ;  /* 0x0000000813087290 */ /* 0x000fcc000fffe0ff */
[----:B------:R-:W-:Y:S02]  /*1720*/  MOV R0, UR8 ;  /* 0x0000000800007c02 */ /* 0x000fe40008000f00 */
.L_x_361:
        /* <DEDUP_REMOVED lines=13> */
.L_x_362:
[----:B------:R-:W1:Y:S01]  /*1800*/  LDCU.64 UR8, c[0x0][0x5c8] ;  /* 0x0000b900ff0877ac */ /* 0x000e620008000a00 */
[----:B------:R-:W-:-:S04]  /*1810*/  UIADD3 UR41, UPT, UPT, UR41, UR43, URZ ;  /* 0x0000002b29297290 */ /* 0x000fc8000fffe0ff */
[----:B-1----:R-:W-:Y:S02]  /*1820*/  UIMAD.WIDE.U32 UR16, UR41, UR8, URZ ;  /* 0x00000008291072a5 */ /* 0x002fe4000f8e00ff */
[----:B------:R-:W-:-:S04]  /*1830*/  UIMAD UR41, UR41, UR9, URZ ;  /* 0x00000009292972a4 */ /* 0x000fc8000f8e02ff */
[----:B------:R-:W-:-:S06]  /*1840*/  UIADD3 UR41, UPT, UPT, UR17, UR41, URZ ;  /* 0x0000002911297290 */ /* 0x000fcc000fffe0ff */
[----:B------:R-:W-:-:S07]  /*1850*/  MOV R10, UR41 ;  /* 0x00000029000a7c02 */ /* 0x000fce0008000f00 */
.L_x_363:
[----:B------:R-:W1:Y:S01]  /*1860*/  LDCU.64 UR14, c[0x0][0x5d8] ;  /* 0x0000bb00ff0e77ac */ /* 0x000e620008000a00 */
        /* <DEDUP_REMOVED lines=10> */
[----:B-1----:R-:W-:Y:S01]  /*1910*/  IMAD.U32 R0, RZ, RZ, UR15 ;  /* 0x0000000fff007e24 */ /* 0x002fe2000f8e00ff */
[----:B------:R-:W-:-:S05]  /*1920*/  MOV R4, UR14 ;  /* 0x0000000e00047c02 */ /* 0x000fca0008000f00 */
[----:B------:R-:W-:-:S04]  /*1930*/  IMAD.WIDE.U32 R4, R4, UR28, R2 ;  /* 0x0000001c04047c25 */ /* 0x000fc8000f8e0002 */
[----:B------:R-:W-:Y:S01]  /*1940*/  IMAD R0, R0, UR28, R5 ;  /* 0x0000001c00007c24 */ /* 0x000fe2000f8e0205 */
[----:B------:R-:W-:Y:S06]  /*1950*/  @P5 BRA `(.L_x_365) ;  /* 0x0000000000385947 */ /* 0x000fec0003800000 */
[----:B------:R-:W1:Y:S01]  /*1960*/  LDCU UR17, c[0x0][0x440] ;  /* 0x00008800ff1177ac */ /* 0x000e620008000800 */
[----:B------:R-:W-:Y:S02]  /*1970*/  IMAD.MOV.U32 R2, RZ, RZ, R4 ;  /* 0x000000ffff027224 */ /* 0x000fe400078e0004 */
[----:B------:R-:W-:Y:S01]  /*1980*/  IMAD.MOV.U32 R3, RZ, RZ, R0 ;  /* 0x000000ffff037224 */ /* 0x000fe200078e0000 */
[----:B------:R-:W3:Y:S01]  /*1990*/  LDCU.64 UR14, c[0x0][0x560] ;  /* 0x0000ac00ff0e77ac */ /* 0x000ee20008000a00 */
[----:B------:R-:W-:-:S04]  /*19a0*/  IMAD.WIDE.U32 R6, R21, UR10, R2 ;  /* 0x0000000a15067c25 */ /* 0x000fc8000f8e0002 */
[----:B------:R-:W-:Y:S01]  /*19b0*/  IMAD R3, R21, UR11, R7 ;  /* 0x0000000b15037c24 */ /* 0x000fe2000f8e0207 */
[----:B-1----:R-:W-:Y:S02]  /*19c0*/  ISETP.GE.AND P3, PT, R8, UR17, PT ;  /* 0x0000001108007c0c */ /* 0x002fe4000bf66270 */
[----:B------:R-:W-:Y:S02]  /*19d0*/  ISETP.GE.AND P2, PT, R11, UR17, PT ;  /* 0x000000110b007c0c */ /* 0x000fe4000bf46270 */
[----:B------:R-:W-:Y:S02]  /*19e0*/  ISETP.GE.AND P1, PT, R12, UR17, PT ;  /* 0x000000110c007c0c */ /* 0x000fe4000bf26270 */
[----:B---3--:R-:W-:-:S04]  /*19f0*/  LEA R2, P0, R6, UR14, 0x1 ;  /* 0x0000000e06027c11 */ /* 0x008fc8000f8008ff */
[----:B------:R-:W-:-:S05]  /*1a00*/  LEA.HI.X R3, R6, UR15, R3, 0x1, P0 ;  /* 0x0000000f06037c11 */ /* 0x000fca00080f0c03 */
[----:B------:R1:W-:Y:S04]  /*1a10*/  @!P3 STG.E.128 desc[UR36][R2.64], RZ ;  /* 0x000000ff0200b986 */ /* 0x0003e8000c101d24 */
[----:B------:R1:W-:Y:S04]  /*1a20*/  @!P2 STG.E.128 desc[UR36][R2.64+0x80], RZ ;  /* 0x000080ff0200a986 */ /* 0x0003e8000c101d24 */
[----:B------:R1:W-:Y:S02]  /*1a30*/  @!P1 STG.E.128 desc[UR36][R2.64+0x100], RZ ;  /* 0x000100ff02009986 */ /* 0x0003e4000c101d24 */
.L_x_365:
[----:B------:R-:W-:Y:S05]  /*1a40*/  BSYNC.RECONVERGENT B0 ;  /* 0x0000000000007941 */ /* 0x000fea0003800200 */
.L_x_364:
[----:B------:R-:W-:Y:S04]  /*1a50*/  BSSY.RECONVERGENT B0, `(.L_x_366) ;  /* 0x0000011000007945 */ /* 0x000fe80003800200 */
[----:B------:R-:W-:Y:S05]  /*1a60*/  @P4 BRA `(.L_x_367) ;  /* 0x00000000003c4947 */ /* 0x000fea0003800000 */
[----:B------:R-:W3:Y:S01]  /*1a70*/  LDCU UR17, c[0x0][0x440] ;  /* 0x00008800ff1177ac */ /* 0x000ee20008000800 */
[----:B-1----:R-:W-:Y:S02]  /*1a80*/  IMAD R2, R16, UR10, RZ ;  /* 0x0000000a10027c24 */ /* 0x002fe4000f8e02ff */
[----:B------:R-:W-:Y:S01]  /*1a90*/  IMAD.MOV.U32 R5, RZ, RZ, R0 ;  /* 0x000000ffff057224 */ /* 0x000fe200078e0000 */
[----:B------:R-:W1:Y:S01]  /*1aa0*/  LDCU.64 UR14, c[0x0][0x560] ;  /* 0x0000ac00ff0e77ac */ /* 0x000e620008000a00 */
[C---:B------:R-:W-:Y:S02]  /*1ab0*/  IMAD R0, R13.reuse, UR11, R2 ;  /* 0x0000000b0d007c24 */ /* 0x040fe4000f8e0202 */
[----:B------:R-:W-:-:S04]  /*1ac0*/  IMAD.WIDE.U32 R4, R13, UR10, R4 ;  /* 0x0000000a0d047c25 */ /* 0x000fc8000f8e0004 */
[----:B------:R-:W-:Y:S01]  /*1ad0*/  IMAD.IADD R0, R5, 0x1, R0 ;  /* 0x0000000105007824 */ /* 0x000fe200078e0200 */
[----:B---3--:R-:W-:Y:S02]  /*1ae0*/  ISETP.GE.AND P2, PT, R8, UR17, PT ;  /* 0x0000001108007c0c */ /* 0x008fe4000bf46270 */
[----:B------:R-:W-:Y:S02]  /*1af0*/  ISETP.GE.AND P1, PT, R11, UR17, PT ;  /* 0x000000110b007c0c */ /* 0x000fe4000bf26270 */
[----:B------:R-:W-:Y:S02]  /*1b00*/  ISETP.GE.AND P0, PT, R12, UR17, PT ;  /* 0x000000110c007c0c */ /* 0x000fe4000bf06270 */
[----:B-1----:R-:W-:-:S04]  /*1b10*/  LEA R2, P3, R4, UR14, 0x1 ;  /* 0x0000000e04027c11 */ /* 0x002fc8000f8608ff */
[----:B------:R-:W-:-:S05]  /*1b20*/  LEA.HI.X R3, R4, UR15, R0, 0x1, P3 ;  /* 0x0000000f04037c11 */ /* 0x000fca00098f0c00 */
[----:B------:R3:W-:Y:S04]  /*1b30*/  @!P2 STG.E.128 desc[UR36][R2.64], RZ ;  /* 0x000000ff0200a986 */ /* 0x0007e8000c101d24 */
[----:B------:R3:W-:Y:S04]  /*1b40*/  @!P1 STG.E.128 desc[UR36][R2.64+0x80], RZ ;  /* 0x000080ff02009986 */ /* 0x0007e8000c101d24 */
[----:B------:R3:W-:Y:S02]  /*1b50*/  @!P0 STG.E.128 desc[UR36][R2.64+0x100], RZ ;  /* 0x000100ff02008986 */ /* 0x0007e4000c101d24 */
.L_x_367:
[----:B------:R-:W-:Y:S05]  /*1b60*/  BSYNC.RECONVERGENT B0 ;  /* 0x0000000000007941 */ /* 0x000fea0003800200 */
.L_x_366:
[----:B------:R-:W4:Y:S01]  /*1b70*/  LDCU.64 UR10, c[0x0][0x5e0] ;  /* 0x0000bc00ff0a77ac */ /* 0x000f220008000a00 */
[----:B-1-3--:R-:W-:Y:S01]  /*1b80*/  MOV R2, UR8 ;  /* 0x0000000800027c02 */ /* 0x00afe20008000f00 */
        /* <DEDUP_REMOVED lines=25> */
.L_x_369:
[----:B------:R-:W-:Y:S05]  /*1d20*/  BSYNC.RECONVERGENT B0 ;  /* 0x0000000000007941 */ /* 0x000fea0003800200 */
.L_x_368:
        /* <DEDUP_REMOVED lines=10> */
[----:B-1----:R-:W-:-:S04]  /*1dd0*/  LEA R2, P2, R4, UR10, 0x1 ;  /* 0x0000000a04027c11 */ /* 0x002fc8000f8408ff */
[----:B------:R-:W-:-:S05]  /*1de0*/  LEA.HI.X R3, R4, UR11, R0, 0x1, P2 ;  /* 0x0000000b04037c11 */ /* 0x000fca00090f0c00 */
[----:B------:R4:W-:Y:S04]  /*1df0*/  @!P1 STG.E.128 desc[UR36][R2.64], RZ ;  /* 0x000000ff02009986 */ /* 0x0009e8000c101d24 */
[----:B------:R4:W-:Y:S01]  /*1e00*/  @!P0 STG.E.128 desc[UR36][R2.64+0x80], RZ ;  /* 0x000080ff02008986 */ /* 0x0009e2000c101d24 */
[----:B------:R-:W-:-:S13]  /*1e10*/  ISETP.GE.AND P0, PT, R12, UR14, PT ;  /* 0x0000000e0c007c0c */ /* 0x000fda000bf06270 */
[----:B------:R-:W-:Y:S05]  /*1e20*/  @P0 BRA `(.L_x_370) ;  /* 0x0000007800240947 */ /* 0x000fea0003800000 */
[----:B------:R1:W-:Y:S01]  /*1e30*/  STG.E.128 desc[UR36][R2.64+0x100], RZ ;  /* 0x000100ff02007986 */ /* 0x0003e2000c101d24 */
[----:B------:R-:W-:Y:S05]  /*1e40*/  BRA `(.L_x_370) ;  /* 0x00000078001c7947 */ /* 0x000fea0003800000 */
.L_x_359:
[----:B------:R-:W-:Y:S01]  /*1e50*/  IMAD.U32 R2, RZ, RZ, UR14 ;  /* 0x0000000eff027e24 */ /* 0x000fe2000f8e00ff */
[----:B------:R-:W-:Y:S01]  /*1e60*/  UIMAD UR19, UR48, UR14, URZ ;  /* 0x0000000e301372a4 */ /* 0x000fe2000f8e02ff */
[----:B------:R-:W-:Y:S01]  /*1e70*/  LOP3.LUT R6, R24, 0x1f8, RZ, 0xc0, !PT ;  /* 0x000001f818067812 */ /* 0x000fe200078ec0ff */
[----:B------:R-:W1:Y:S01]  /*1e80*/  LDCU.64 UR8, c[0x0][0x3d8] ;  /* 0x00007b00ff0877ac */ /* 0x000e620008000a00 */
        /* <DEDUP_REMOVED lines=9> */
[----:B-1----:R-:W-:Y:S02]  /*1f20*/  IMAD R0, R19, UR8, RZ ;  /* 0x0000000813007c24 */ /* 0x002fe4000f8e02ff */
[----:B------:R-:W-:-:S04]  /*1f30*/  IMAD.WIDE.U32 R4, R15, UR8, R2 ;  /* 0x000000080f047c25 */ /* 0x000fc8000f8e0002 */
[----:B------:R-:W-:Y:S01]  /*1f40*/  IMAD R10, R15, UR9, R0 ;  /* 0x000000090f0a7c24 */ /* 0x000fe2000f8e0200 */
[----:B------:R-:W-:-:S03]  /*1f50*/  LOP3.LUT R0, R6, 0x1e00, R24, 0xf8, !PT ;  /* 0x00001e0006007812 */ /* 0x000fc600078ef818 */
[----:B------:R-:W-:Y:S01]  /*1f60*/  IMAD.IADD R10, R5, 0x1, R10 ;  /* 0x00000001050a7824 */ /* 0x000fe200078e020a */
[----:B------:R-:W-:Y:S01]  /*1f70*/  LEA R0, R0, UR6, 0x1 ;  /* 0x0000000600007c11 */ /* 0x000fe2000f8e08ff */
        /* <DEDUP_REMOVED lines=28> */
.L_x_373:
[----:B------:R3:W-:Y:S01]  /*2140*/  STS.128 [R0+0x16000], RZ ;  /* 0x016000ff00007388 */ /* 0x0007e20000000c00 */
[----:B------:R-:W-:Y:S05]  /*2150*/  BRA `(.L_x_374) ;  /* 0x00000000000c7947 */ /* 0x000fea0003800000 */
.L_x_372:
[----:B------:R1:W-:Y:S04]  /*2160*/  STS.128 [R0+0x12000], RZ ;  /* 0x012000ff00007388 */ /* 0x0003e80000000c00 */
[----:B------:R1:W-:Y:S04]  /*2170*/  STS.128 [R0+0x14000], RZ ;  /* 0x014000ff00007388 */ /* 0x0003e80000000c00 */
[----:B------:R1:W-:Y:S02]  /*2180*/  STS.128 [R0+0x16000], RZ ;  /* 0x016000ff00007388 */ /* 0x0003e40000000c00 */
.L_x_374:
[----:B------:R-:W-:Y:S05]  /*2190*/  BSYNC.RECONVERGENT B0 ;  /* 0x0000000000007941 */ /* 0x000fea0003800200 */
.L_x_371:
[----:B------:R-:W-:Y:S01]  /*21a0*/  ISETP.GE.AND P5, PT, R22, UR19, PT ;  /* 0x0000001316007c0c */ /* 0x000fe2000bfa6270 */
[----:B------:R-:W-:-:S12]  /*21b0*/  BSSY.RECONVERGENT B0, `(.L_x_375) ;  /* 0x0000022000007945 */ /* 0x000fd80003800200 */
[----:B------:R1:W-:Y:S04]  /*21c0*/  @P5 STS.128 [R0+0x13000], RZ ;  /* 0x013000ff00005388 */ /* 0x0003e80000000c00 */
[----:B------:R1:W-:Y:S04]  /*21d0*/  @P5 STS.128 [R0+0x15000], RZ ;  /* 0x015000ff00005388 */ /* 0x0003e80000000c00 */
[----:B------:R1:W-:Y:S01]  /*21e0*/  @P5 STS.128 [R0+0x17000], RZ ;  /* 0x017000ff00005388 */ /* 0x0003e20000000c00 */
[----:B------:R-:W-:Y:S05]  /*21f0*/  @P5 BRA `(.L_x_376) ;  /* 0x0000000000745947 */ /* 0x000fea0003800000 */
[----:B------:R-:W5:Y:S01]  /*2200*/  LDCU UR19, c[0x0][0x440] ;  /* 0x00008800ff1377ac */ /* 0x000f620008000800 */
[----:B-1--4-:R-:W-:Y:S02]  /*2210*/  IMAD R2, R16, UR14, RZ ;  /* 0x0000000e10027c24 */ /* 0x012fe4000f8e02ff */
[----:B------:R-:W-:Y:S01]  /*2220*/  IMAD.MOV.U32 R5, RZ, RZ, R10 ;  /* 0x000000ffff057224 */ /* 0x000fe200078e000a */
[----:B------:R-:W1:Y:S01]  /*2230*/  LDCU.64 UR8, c[0x0][0x390] ;  /* 0x00007200ff0877ac */ /* 0x000e620008000a00 */
[C---:B------:R-:W-:Y:S02]  /*2240*/  IMAD R2, R13.reuse, UR15, R2 ;  /* 0x0000000f0d027c24 */ /* 0x040fe4000f8e0202 */
[----:B------:R-:W-:-:S04]  /*2250*/  IMAD.WIDE.U32 R4, R13, UR14, R4 ;  /* 0x0000000e0d047c25 */ /* 0x000fc8000f8e0004 */
[----:B------:R-:W-:Y:S01]  /*2260*/  IMAD.IADD R3, R5, 0x1, R2 ;  /* 0x0000000105037824 */ /* 0x000fe200078e0202 */
[----:B-----5:R-:W-:Y:S02]  /*2270*/  ISETP.GE.AND P1, PT, R8, UR19, PT ;  /* 0x0000001308007c0c */ /* 0x020fe4000bf26270 */
        /* <DEDUP_REMOVED lines=20> */
.L_x_377:
[----:B------:R4:W-:Y:S02]  /*23c0*/  STS.128 [R0+0x17000], RZ ;  /* 0x017000ff00007388 */ /* 0x0009e40000000c00 */
.L_x_376:
[----:B------:R-:W-:Y:S05]  /*23d0*/  BSYNC.RECONVERGENT B0 ;  /* 0x0000000000007941 */ /* 0x000fea0003800200 */
.L_x_375:
        /* <DEDUP_REMOVED lines=10> */
[----:B-1--4-:R-:W-:Y:S01]  /*2480*/  @!P0 MOV R2, R30 ;  /* 0x0000001e00028202 */ /* 0x012fe20000000f00 */
        /* <DEDUP_REMOVED lines=13> */
[----:B-1----:R-:W-:Y:S02]  /*2560*/  MOV R2, R30 ;  /* 0x0000001e00027202 */ /* 0x002fe40000000f00 */
[----:B------:R-:W-:-:S05]  /*2570*/  MOV R3, R29 ;  /* 0x0000001d00037202 */ /* 0x000fca0000000f00 */
[----:B------:R-:W-:Y:S01]  /*2580*/  @!PT LDS RZ, [RZ] ;  /* 0x00000000fffff984 */ /* 0x000fe20000000800 */
[----:B------:R-:W-:Y:S01]  /*2590*/  @!PT LDS RZ, [RZ] ;  /* 0x00000000fffff984 */ /* 0x000fe20000000800 */
[----:B------:R-:W-:Y:S01]  /*25a0*/  @!PT LDS RZ, [RZ] ;  /* 0x00000000fffff984 */ /* 0x000fe20000000800 */
[----:B------:R1:W-:Y:S01]  /*25b0*/  LDGSTS.E.BYPASS.LTC128B.128 [R0+0xa000], desc[UR36][R2.64+0x100] ;  /* 0x0a00010002007fae */ /* 0x0003e2000b981a24 */
[----:B------:R-:W-:Y:S05]  /*25c0*/  BRA `(.L_x_381) ;  /* 0x0000000000147947 */ /* 0x000fea0003800000 */
.L_x_380:
[----:B------:R4:W-:Y:S01]  /*25d0*/  STS.128 [R0+0xa000], RZ ;  /* 0x00a000ff00007388 */ /* 0x0009e20000000c00 */
[----:B------:R-:W-:Y:S05]  /*25e0*/  BRA `(.L_x_381) ;  /* 0x00000000000c7947 */ /* 0x000fea0003800000 */
.L_x_379:
[----:B------:R1:W-:Y:S04]  /*25f0*/  STS.128 [R0+0x6000], RZ ;  /* 0x006000ff00007388 */ /* 0x0003e80000000c00 */
[----:B------:R1:W-:Y:S04]  /*2600*/  STS.128 [R0+0x8000], RZ ;  /* 0x008000ff00007388 */ /* 0x0003e80000000c00 */
[----:B------:R1:W-:Y:S02]  /*2610*/  STS.128 [R0+0xa000], RZ ;  /* 0x00a000ff00007388 */ /* 0x0003e40000000c00 */
.L_x_381:
[----:B------:R-:W-:Y:S05]  /*2620*/  BSYNC.RECONVERGENT B0 ;  /* 0x0000000000007941 */ /* 0x000fea0003800200 */
.L_x_378:
[----:B------:R-:W-:Y:S01]  /*2630*/  ISETP.GE.AND P3, PT, R22, UR50, PT ;  /* 0x0000003216007c0c */ /* 0x000fe2000bf66270 */
[----:B------:R-:W-:-:S12]  /*2640*/  BSSY.RECONVERGENT B0, `(.L_x_382) ;  /* 0x000001f000007945 */ /* 0x000fd80003800200 */
[----:B------:R1:W-:Y:S04]  /*2650*/  @P3 STS.128 [R0+0x7000], RZ ;  /* 0x007000ff00003388 */ /* 0x0003e80000000c00 */
[----:B------:R1:W-:Y:S04]  /*2660*/  @P3 STS.128 [R0+0x9000], RZ ;  /* 0x009000ff00003388 */ /* 0x0003e80000000c00 */
[----:B------:R1:W-:Y:S01]  /*2670*/  @P3 STS.128 [R0+0xb000], RZ ;  /* 0x00b000ff00003388 */ /* 0x0003e20000000c00 */
[----:B------:R-:W-:Y:S05]  /*2680*/  @P3 BRA `(.L_x_383) ;  /* 0x0000000000683947 */ /* 0x000fea0003800000 */
[----:B------:R-:W5:Y:S01]  /*2690*/  LDCU UR8, c[0x0][0x440] ;  /* 0x00008800ff0877ac */ /* 0x000f620008000800 */
[----:B-1--4-:R-:W-:Y:S02]  /*26a0*/  IMAD.U32 R2, RZ, RZ, UR18 ;  /* 0x00000012ff027e24 */ /* 0x012fe4000f8e00ff */
        /* <DEDUP_REMOVED lines=23> */
.L_x_384:
[----:B------:R4:W-:Y:S02]  /*2820*/  STS.128 [R0+0xb000], RZ ;  /* 0x00b000ff00007388 */ /* 0x0009e40000000c00 */
.L_x_383:
[----:B------:R-:W-:Y:S05]  /*2830*/  BSYNC.RECONVERGENT B0 ;  /* 0x0000000000007941 */ /* 0x000fea0003800200 */
.L_x_382:
[----:B------:R-:W-:Y:S04]  /*2840*/  BSSY.RECONVERGENT B0, `(.L_x_385) ;  /* 0x0000021000007945 */ /* 0x000fe80003800200 */
[----:B------:R-:W-:Y:S05]  /*2850*/  @P4 BRA `(.L_x_386) ;  /* 0x0000000000704947 */ /* 0x000fea0003800000 */
[----:B------:R-:W5:Y:S02]  /*2860*/  LDCU UR8, c[0x0][0x440] ;  /* 0x00008800ff0877ac */ /* 0x000f640008000800 */
[----:B-----5:R-:W-:Y:S02]  /*2870*/  ISETP.GE.AND P1, PT, R8, UR8, PT ;  /* 0x0000000808007c0c */ /* 0x020fe4000bf26270 */
[----:B------:R-:W-:-:S11]  /*2880*/  ISETP.GE.AND P0, PT, R11, UR8, PT ;  /* 0x000000080b007c0c */ /* 0x000fd6000bf06270 */
[----:B-1----:R-:W-:Y:S02]  /*2890*/  @!P1 IMAD.MOV.U32 R4, RZ, RZ, R28 ;  /* 0x000000ffff049224 */ /* 0x002fe400078e001c */
        /* <DEDUP_REMOVED lines=22> */
.L_x_387:
[----:B------:R4:W-:Y:S01]  /*2a00*/  STS.128 [R0+0x4000], RZ ;  /* 0x004000ff00007388 */ /* 0x0009e20000000c00 */
[----:B------:R-:W-:Y:S05]  /*2a10*/  BRA `(.L_x_388) ;  /* 0x00000000000c7947 */ /* 0x000fea0003800000 */
.L_x_386:
[----:B------:R1:W-:Y:S04]  /*2a20*/  STS.128 [R0], RZ ;  /* 0x000000ff00007388 */ /* 0x0003e80000000c00 */
[----:B------:R1:W-:Y:S04]  /*2a30*/  STS.128 [R0+0x2000], RZ ;  /* 0x002000ff00007388 */ /* 0x0003e80000000c00 */
[----:B------:R1:W-:Y:S02]  /*2a40*/  STS.128 [R0+0x4000], RZ ;  /* 0x004000ff00007388 */ /* 0x0003e40000000c00 */
.L_x_388:
[----:B------:R-:W-:Y:S05]  /*2a50*/  BSYNC.RECONVERGENT B0 ;  /* 0x0000000000007941 */ /* 0x000fea0003800200 */
.L_x_385:
[----:B------:R1:W-:Y:S01]  /*2a60*/  @P3 STS.128 [R0+0x1000], RZ ;  /* 0x001000ff00003388 */ /* 0x0003e20000000c00 */
[----:B------:R-:W-:Y:S03]  /*2a70*/  BSSY.RECONVERGENT B0, `(.L_x_389) ;  /* 0x000001b000007945 */ /* 0x000fe60003800200 */
[----:B------:R1:W-:Y:S04]  /*2a80*/  @P3 STS.128 [R0+0x3000], RZ ;  /* 0x003000ff00003388 */ /* 0x0003e80000000c00 */
[----:B------:R1:W-:Y:S01]  /*2a90*/  @P3 STS.128 [R0+0x5000], RZ ;  /* 0x005000ff00003388 */ /* 0x0003e20000000c00 */
[----:B------:R-:W-:Y:S05]  /*2aa0*/  @P3 BRA `(.L_x_390) ;  /* 0x00000000005c3947 */ /* 0x000fea0003800000 */
[----:B------:R-:W5:Y:S01]  /*2ab0*/  LDCU UR8, c[0x0][0x440] ;  /* 0x00008800ff0877ac */ /* 0x000f620008000800 */
[----:B-1--4-:R-:W-:-:S04]  /*2ac0*/  LEA R2, P2, R14, R28, 0x1 ;  /* 0x0000001c0e027211 */ /* 0x012fc800078408ff */
        /* <DEDUP_REMOVED lines=20> */
.L_x_391:
[----:B------:R4:W-:Y:S02]  /*2c10*/  STS.128 [R0+0x5000], RZ ;  /* 0x005000ff00007388 */ /* 0x0009e40000000c00 */
.L_x_390:
[----:B------:R-:W-:Y:S05]  /*2c20*/  BSYNC.RECONVERGENT B0 ;  /* 0x0000000000007941 */ /* 0x000fea0003800200 */
.L_x_389:
[--C-:B------:R-:W-:Y:S01]  /*2c30*/  SHF.R.U32.HI R14, RZ, 0x1, R23.reuse ;  /* 0x00000001ff0e7819 */ /* 0x100fe20000011617 */
[----:B-1----:R-:W-:Y:S01]  /*2c40*/  IMAD.MOV.U32 R4, RZ, RZ, 0x7f800000 ;  /* 0x7f800000ff047424 */ /* 0x002fe200078e00ff */
[----:B----4-:R-:W-:Y:S01]  /*2c50*/  SHF.R.U32.HI R3, RZ, 0x2, R23 ;  /* 0x00000002ff037819 */ /* 0x010fe20000011617 */
[----:B------:R-:W1:Y:S01]  /*2c60*/  LDCU.64 UR8, c[0x0][0x3d0] ;  /* 0x00007a00ff0877ac */ /* 0x000e620008000a00 */
[----:B------:R-:W-:Y:S02]  /*2c70*/  LOP3.LUT R2, R14, 0x30, RZ, 0xc0, !PT ;  /* 0x000000300e027812 */ /* 0x000fe400078ec0ff */
        /* <DEDUP_REMOVED lines=10> */
[----:B------:R5:W2:Y:S01]  /*2d20*/  @!P0 LDG.E R4, desc[UR36][R2.64+0x20] ;  /* 0x0000202402048981 */ /* 0x000aa2000c1e1900 */
[----:B------:R-:W-:Y:S01]  /*2d30*/  UIMAD UR48, UR45, UR17, UR48 ;  /* 0x000000112d3072a4 */ /* 0x000fe2000f8e0230 */
[----:B------:R-:W-:Y:S01]  /*2d40*/  BSSY.RECONVERGENT B0, `(.L_x_392) ;  /* 0x000002c000007945 */ /* 0x000fe20003800200 */
[----:B-----5:R-:W-:-:S05]  /*2d50*/  MOV R2, UR16 ;  /* 0x0000001000027c02 */ /* 0x020fca0008000f00 */
[----:B------:R-:W-:-:S03]  /*2d60*/  IMAD.WIDE.U32 R2, R2, UR45, R8 ;  /* 0x0000002d02027c25 */ /* 0x000fc6000f8e0008 */
[----:B------:R-:W-:-:S04]  /*2d70*/  IADD3 R2, P0, PT, R2, UR52, RZ ;  /* 0x0000003402027c10 */ /* 0x000fc8000ff1e0ff */
[----:B------:R-:W-:Y:S01]  /*2d80*/  IADD3.X R3, PT, PT, R20, UR48, R3, P0, !PT ;  /* 0x0000003014037c10 */ /* 0x000fe200087fe403 */
[----:B--2---:R1:W-:Y:S04]  /*2d90*/  STL [R1+0x48], R4 ;  /* 0x0000480401007387 */ /* 0x0043e80000100800 */
[----:B----4-:R2:W-:Y:S01]  /*2da0*/  STL [R1+0x4c], R5 ;  /* 0x00004c0501007387 */ /* 0x0105e20000100800 */
[----:B-1----:R-:W-:-:S04]  /*2db0*/  IMAD R4, R19, UR8, RZ ;  /* 0x0000000813047c24 */ /* 0x002fc8000f8e02ff */
[C---:B------:R-:W-:Y:S02]  /*2dc0*/  IMAD R10, R15.reuse, UR9, R4 ;  /* 0x000000090f0a7c24 */ /* 0x040fe4000f8e0204 */
[----:B--2---:R-:W-:-:S04]  /*2dd0*/  IMAD.WIDE.U32 R4, R15, UR8, R2 ;  /* 0x000000080f047c25 */ /* 0x004fc8000f8e0002 */
[----:B------:R-:W-:Y:S01]  /*2de0*/  IMAD.IADD R10, R5, 0x1, R10 ;  /* 0x00000001050a7824 */ /* 0x000fe200078e020a */
        /* <DEDUP_REMOVED lines=28> */
.L_x_394:
[----:B------:R4:W-:Y:S01]  /*2fb0*/  STS.128 [R0+0x10000], RZ ;  /* 0x010000ff00007388 */ /* 0x0009e20000000c00 */
[----:B------:R-:W-:Y:S05]  /*2fc0*/  BRA `(.L_x_395) ;  /* 0x00000000000c7947 */ /* 0x000fea0003800000 */
.L_x_393:
[----:B------:R1:W-:Y:S04]  /*2fd0*/  STS.128 [R0+0xc000], RZ ;  /* 0x00c000ff00007388 */ /* 0x0003e80000000c00 */
[----:B------:R1:W-:Y:S04]  /*2fe0*/  STS.128 [R0+0xe000], RZ ;  /* 0x00e000ff00007388 */ /* 0x0003e80000000c00 */
[----:B------:R1:W-:Y:S02]  /*2ff0*/  STS.128 [R0+0x10000], RZ ;  /* 0x010000ff00007388 */ /* 0x0003e40000000c00 */
.L_x_395:
[----:B------:R-:W-:Y:S05]  /*3000*/  BSYNC.RECONVERGENT B0 ;  /* 0x0000000000007941 */ /* 0x000fea0003800200 */
.L_x_392:
[----:B------:R1:W-:Y:S01]  /*3010*/  @P5 STS.128 [R0+0xd000], RZ ;  /* 0x00d000ff00005388 */ /* 0x0003e20000000c00 */
[----:B------:R-:W-:Y:S03]  /*3020*/  BSSY.RECONVERGENT B0, `(.L_x_396) ;  /* 0x0000021000007945 */ /* 0x000fe60003800200 */
[----:B------:R1:W-:Y:S04]  /*3030*/  @P5 STS.128 [R0+0xf000], RZ ;  /* 0x00f000ff00005388 */ /* 0x0003e80000000c00 */
[----:B------:R1:W-:Y:S01]  /*3040*/  @P5 STS.128 [R0+0x11000], RZ ;  /* 0x011000ff00005388 */ /* 0x0003e20000000c00 */
[----:B------:R-:W-:Y:S05]  /*3050*/  @P5 BRA `(.L_x_397) ;  /* 0x0000000000745947 */ /* 0x000fea0003800000 */
[----:B------:R-:W5:Y:S01]  /*3060*/  LDCU UR14, c[0x0][0x440] ;  /* 0x00008800ff0e77ac */ /* 0x000f620008000800 */
[----:B-12---:R-:W-:Y:S02]  /*3070*/  IMAD R2, R16, UR16, RZ ;  /* 0x0000001010027c24 */ /* 0x006fe4000f8e02ff */
        /* <DEDUP_REMOVED lines=26> */
.L_x_398:
[----:B------:R2:W-:Y:S02]  /*3220*/  STS.128 [R0+0x11000], RZ ;  /* 0x011000ff00007388 */ /* 0x0005e40000000c00 */
.L_x_397:
[----:B------:R-:W-:Y:S05]  /*3230*/  BSYNC.RECONVERGENT B0 ;  /* 0x0000000000007941 */ /* 0x000fea0003800200 */
.L_x_396:
[----:B------:R-:W0:Y:S01]  /*3240*/  LDGDEPBAR ;  /* 0x00000000000079af */ /* 0x000e220000000000 */
[----:B------:R-:W5:Y:S01]  /*3250*/  LDC.64 R8, c[0x0][0x528] ;  /* 0x00014a00ff087b82 */ /* 0x000f620000000a00 */
[----:B------:R-:W5:Y:S01]  /*3260*/  S2R R15, SR_TID.X ;  /* 0x00000000000f7919 */ /* 0x000f620000002100 */
[----:B-12---:R-:W-:Y:S01]  /*3270*/  IMAD.SHL.U32 R2, R23, 0x40, RZ ;  /* 0x0000004017027824 */ /* 0x006fe200078e00ff */
[----:B------:R-:W-:Y:S01]  /*3280*/  LOP3.LUT R3, R25, 0x3, RZ, 0xc0, !PT ;  /* 0x0000000319037812 */ /* 0x000fe200078ec0ff */
[----:B---34-:R-:W-:Y:S02]  /*3290*/  IMAD.U32 R0, RZ, RZ, UR39 ;  /* 0x00000027ff007e24 */ /* 0x018fe4000f8e00ff */
[C---:B------:R-:W-:Y:S02]  /*32a0*/  IMAD.SHL.U32 R5, R23.reuse, 0x20, RZ ;  /* 0x0000002017057824 */ /* 0x040fe400078e00ff */
[C---:B------:R-:W-:Y:S01]  /*32b0*/  IMAD.SHL.U32 R11, R23.reuse, 0x10, RZ ;  /* 0x00000010170b7824 */ /* 0x040fe200078e00ff */
[----:B------:R-:W-:Y:S01]  /*32c0*/  UIMAD UR14, UR29, UR49, UR28 ;  /* 0x000000311d0e72a4 */ /* 0x000fe2000f8e021c */
[----:B------:R-:W-:-:S02]  /*32d0*/  LOP3.LUT P3, RZ, R23, 0x2, RZ, 0xc0, !PT ;  /* 0x0000000217ff7812 */ /* 0x000fc4000786c0ff */
[----:B------:R-:W-:Y:S01]  /*32e0*/  LOP3.LUT P2, RZ, R23, 0x4, RZ, 0xc0, !PT ;  /* 0x0000000417ff7812 */ /* 0x000fe2000784c0ff */
[----:B------:R-:W-:Y:S01]  /*32f0*/  UIADD3 UR53, UPT, UPT, UR53, 0x40, -UR40 ;  /* 0x0000004035357890 */ /* 0x000fe2000fffe828 */
[----:B------:R-:W1:Y:S01]  /*3300*/  LDCU UR8, c[0x0][0x440] ;  /* 0x00008800ff0877ac */ /* 0x000e620008000800 */
[----:B------:R-:W2:Y:S01]  /*3310*/  LDCU UR9, c[0x0][0x3e0] ;  /* 0x00007c00ff0977ac */ /* 0x000ea20008000800 */
[----:B------:R-:W-:-:S04]  /*3320*/  DEPBAR.LE SB0, 0x1 ;  /* 0x000080400000791a */ /* 0x000fc80000000000 */
[----:B------:R-:W-:Y:S06]  /*3330*/  BAR.SYNC.DEFER_BLOCKING 0x0 ;  /* 0x0000000000007b1d */ /* 0x000fec0000010000 */
[----:B------:R-:W3:Y:S01]  /*3340*/  LDCU UR15, c[0x0][0x45c] ;  /* 0x00008b80ff0f77ac */ /* 0x000ee20008000800 */
[----:B-----5:R-:W4:Y:S04]  /*3350*/  LDG.E.64 R6, desc[UR36][R8.64+0x8] ;  /* 0x0000082408067981 */ /* 0x020f28000c1e1b00 */
[----:B------:R-:W5:Y:S01]  /*3360*/  LDG.E.64 R8, desc[UR36][R8.64] ;  /* 0x0000002408087981 */ /* 0x000f62000c1e1b00 */
[----:B------:R-:W-:Y:S01]  /*3370*/  LOP3.LUT R4, R2, 0x1c0, RZ, 0xc0, !PT ;  /* 0x000001c002047812 */ /* 0x000fe200078ec0ff */
[----:B------:R-:W-:Y:S01]  /*3380*/  IMAD R3, R0, 0x4, R3 ;  /* 0x0000000400037824 */ /* 0x000fe200078e0203 */
[----:B------:R-:W-:Y:S01]  /*3390*/  LOP3.LUT R10, R5, 0x200, RZ, 0xc0, !PT ;  /* 0x00000200050a7812 */ /* 0x000fe200078ec0ff */
[C---:B------:R-:W-:Y:S01]  /*33a0*/  IMAD.SHL.U32 R19, R15.reuse, 0x2, RZ ;  /* 0x000000020f137824 */ /* 0x040fe200078e00ff */
[----:B------:R-:W-:Y:S01]  /*33b0*/  LOP3.LUT R2, R2, 0x200, RZ, 0xc0, !PT ;  /* 0x0000020002027812 */ /* 0x000fe200078ec0ff */
[----:B------:R-:W-:Y:S01]  /*33c0*/  IMAD.SHL.U32 R13, R15, 0x20, RZ ;  /* 0x000000200f0d7824 */ /* 0x000fe200078e00ff */
[----:B------:R-:W-:Y:S01]  /*33d0*/  LOP3.LUT R0, R4, 0x38, R24, 0xf8, !PT ;  /* 0x0000003804007812 */ /* 0x000fe200078ef818 */
[----:B------:R1:W-:Y:S01]  /*33e0*/  STL [R1+0x50], R3 ;  /* 0x0000500301007387 */ /* 0x0003e20000100800 */
[----:B------:R-:W-:Y:S01]  /*33f0*/  LOP3.LUT R4, R10, 0x3800, R11, 0xf8, !PT ;  /* 0x000038000a047812 */ /* 0x000fe200078ef80b */
[----:B------:R-:W-:Y:S01]  /*3400*/  USHF.L.U32 UR14, UR14, 0x5, URZ ;  /* 0x000000050e0e7899 */ /* 0x000fe200080006ff */
[----:B------:R-:W-:-:S02]  /*3410*/  LOP3.LUT R5, R2, 0xc00, R5, 0xf8, !PT ;  /* 0x00000c0002057812 */ /* 0x000fc400078ef805 */
[----:B------:R-:W-:Y:S02]  /*3420*/  CS2R R142, SRZ ;  /* 0x00000000008e7805 */ /* 0x000fe4000001ff00 */
[----:B------:R-:W-:Y:S01]  /*3430*/  LOP3.LUT R2, R0, 0x8, R14, 0x78, !PT ;  /* 0x0000000800027812 */ /* 0x000fe200078e780e */
[----:B------:R-:W-:Y:S01]  /*3440*/  USHF.R.S32.HI UR16, URZ, 0x1f, UR14 ;  /* 0x0000001fff107899 */ /* 0x000fe2000801140e */
[----:B------:R-:W-:Y:S01]  /*3450*/  SHF.R.U32.HI R11, RZ, 0x3, R15 ;  /* 0x00000003ff0b7819 */ /* 0x000fe2000001160f */
[----:B------:R-:W-:Y:S01]  /*3460*/  IMAD.SHL.U32 R14, R15, 0x8, RZ ;  /* 0x000000080f0e7824 */ /* 0x000fe200078e00ff */
[----:B------:R-:W-:Y:S01]  /*3470*/  LOP3.LUT R252, R5, R2, RZ, 0xfc, !PT ;  /* 0x0000000205fc7212 */ /* 0x000fe200078efcff */
[----:B------:R-:W-:Y:S01]  /*3480*/  IMAD.MOV.U32 R5, RZ, RZ, 0x40 ;  /* 0x00000040ff057424 */ /* 0x000fe200078e00ff */
[----:B------:R-:W-:Y:S02]  /*3490*/  LOP3.LUT R10, R19, 0x20, RZ, 0xc0, !PT ;  /* 0x00000020130a7812 */ /* 0x000fe400078ec0ff */
[----:B------:R-:W-:-:S02]  /*34a0*/  CS2R R140, SRZ ;  /* 0x00000000008c7805 */ /* 0x000fc4000001ff00 */
[----:B------:R-:W-:Y:S02]  /*34b0*/  SHF.R.U32.HI R18, RZ, 0x2, R15 ;  /* 0x00000002ff127819 */ /* 0x000fe4000001160f */
[----:B------:R-:W-:Y:S02]  /*34c0*/  CS2R R146, SRZ ;  /* 0x0000000000927805 */ /* 0x000fe4000001ff00 */
[----:B------:R-:W-:Y:S02]  /*34d0*/  LOP3.LUT R2, R13, 0xc00, RZ, 0xc0, !PT ;  /* 0x00000c000d027812 */ /* 0x000fe400078ec0ff */
[----:B------:R-:W-:Y:S02]  /*34e0*/  CS2R R144, SRZ ;  /* 0x0000000000907805 */ /* 0x000fe4000001ff00 */
[----:B------:R-:W-:Y:S02]  /*34f0*/  LOP3.LUT R10, R10, 0x18, R11, 0xf8, !PT ;  /* 0x000000180a0a7812 */ /* 0x000fe400078ef80b */
[----:B------:R-:W-:-:S02]  /*3500*/  CS2R R138, SRZ ;  /* 0x00000000008a7805 */ /* 0x000fc4000001ff00 */
[----:B------:R-:W-:Y:S02]  /*3510*/  LOP3.LUT R2, R2, 0x6, R19, 0xf8, !PT ;  /* 0x0000000602027812 */ /* 0x000fe400078ef813 */
[----:B------:R-:W-:Y:S02]  /*3520*/  CS2R R136, SRZ ;  /* 0x0000000000887805 */ /* 0x000fe4000001ff00 */
[----:B------:R-:W-:Y:S02]  /*3530*/  LEA R252, R252, UR6, 0x1 ;  /* 0x00000006fcfc7c11 */ /* 0x000fe4000f8e08ff */
[----:B------:R-:W-:Y:S02]  /*3540*/  CS2R R134, SRZ ;  /* 0x0000000000867805 */ /* 0x000fe4000001ff00 */
[----:B------:R-:W-:Y:S02]  /*3550*/  CS2R R132, SRZ ;  /* 0x0000000000847805 */ /* 0x000fe4000001ff00 */
[----:B------:R-:W-:-:S02]  /*3560*/  CS2R R126, SRZ ;  /* 0x00000000007e7805 */ /* 0x000fc4000001ff00 */
[----:B-1----:R-:W-:Y:S02]  /*3570*/  LOP3.LUT R3, R0, 0x8, R23, 0x78, !PT ;  /* 0x0000000800037812 */ /* 0x002fe400078e7817 */
[----:B------:R-:W-:Y:S02]  /*3580*/  CS2R R124, SRZ ;  /* 0x00000000007c7805 */ /* 0x000fe4000001ff00 */
[----:B------:R-:W-:Y:S02]  /*3590*/  CS2R R130, SRZ ;  /* 0x0000000000827805 */ /* 0x000fe4000001ff00 */
[----:B------:R-:W-:Y:S02]  /*35a0*/  CS2R R128, SRZ ;  /* 0x0000000000807805 */ /* 0x000fe4000001ff00 */
[----:B------:R-:W-:Y:S01]  /*35b0*/  LOP3.LUT R0, R4, R3, RZ, 0xfc, !PT ;  /* 0x0000000304007212 */ /* 0x000fe200078efcff */
[----:B------:R-:W-:Y:S01]  /*35c0*/  IMAD.SHL.U32 R4, R15, 0x10, RZ ;  /* 0x000000100f047824 */ /* 0x000fe200078e00ff */
[----:B------:R-:W-:-:S02]  /*35d0*/  LOP3.LUT R3, R19, 0x38, RZ, 0xc0, !PT ;  /* 0x0000003813037812 */ /* 0x000fc400078ec0ff */
[----:B------:R-:W-:Y:S02]  /*35e0*/  CS2R R122, SRZ ;  /* 0x00000000007a7805 */ /* 0x000fe4000001ff00 */
[----:B------:R-:W-:Y:S02]  /*35f0*/  LEA R12, R0, UR6, 0x1 ;  /* 0x00000006000c7c11 */ /* 0x000fe4000f8e08ff */
[----:B------:R-:W-:Y:S02]  /*3600*/  CS2R R120, SRZ ;  /* 0x0000000000787805 */ /* 0x000fe4000001ff00 */
[----:B------:R-:W-:Y:S01]  /*3610*/  LOP3.LUT R16, R4, 0x1c0, RZ, 0xc0, !PT ;  /* 0x000001c004107812 */ /* 0x000fe200078ec0ff */
[----:B------:R-:W-:Y:S01]  /*3620*/  IMAD.SHL.U32 R4, R15, 0x40, RZ ;  /* 0x000000400f047824 */ /* 0x000fe200078e00ff */
[----:B------:R-:W-:Y:S01]  /*3630*/  LOP3.LUT R0, R3, 0x20, R18, 0x78, !PT ;  /* 0x0000002003007812 */ /* 0x000fe200078e7812 */
[----:B------:R-:W-:Y:S01]  /*3640*/  STL [R1+0xc], R12 ;  /* 0x00000c0c01007387 */ /* 0x000fe20000100800 */
[----:B------:R-:W-:Y:S01]  /*3650*/  VIADD R3, R12, 0x12000 ;  /* 0x000120000c037836 */ /* 0x000fe20000000000 */
[----:B------:R-:W-:-:S02]  /*3660*/  CS2R R118, SRZ ;  /* 0x0000000000767805 */ /* 0x000fc4000001ff00 */
[----:B------:R-:W-:Y:S01]  /*3670*/  LOP3.LUT R0, R2, R0, R16, 0xfe, !PT ;  /* 0x0000000002007212 */ /* 0x000fe200078efe10 */
[----:B------:R-:W-:Y:S01]  /*3680*/  IMAD.MOV.U32 R2, RZ, RZ, 0x20 ;  /* 0x00000020ff027424 */ /* 0x000fe200078e00ff */
[----:B------:R-:W1:Y:S01]  /*3690*/  LDSM.16.M88.4 R148, [R12+0x12000] ;  /* 0x012000000c94783b */ /* 0x000e620000000200 */
[----:B------:R-:W-:Y:S01]  /*36a0*/  VIADD R232, R12, 0x12040 ;  /* 0x000120400ce87836 */ /* 0x000fe20000000000 */
[----:B------:R-:W-:Y:S01]  /*36b0*/  CS2R R116, SRZ ;  /* 0x0000000000747805 */ /* 0x000fe2000001ff00 */
[----:B------:R-:W-:Y:S01]  /*36c0*/  @P2 VIADD R232, R3, 0xffffffc0 ;  /* 0xffffffc003e82836 */ /* 0x000fe20000000000 */
[----:B------:R-:W1:Y:S01]  /*36d0*/  LDSM.16.M88.4 R152, [R12+0x12800] ;  /* 0x012800000c98783b */ /* 0x000e620000000200 */
[----:B------:R-:W-:Y:S01]  /*36e0*/  IMAD.MOV.U32 R3, RZ, RZ, 0x40 ;  /* 0x00000040ff037424 */ /* 0x000fe200078e00ff */
[----:B------:R-:W-:Y:S02]  /*36f0*/  CS2R R110, SRZ ;  /* 0x00000000006e7805 */ /* 0x000fe4000001ff00 */
[----:B------:R-:W-:Y:S01]  /*3700*/  CS2R R108, SRZ ;  /* 0x00000000006c7805 */ /* 0x000fe2000001ff00 */
[----:B------:R-:W1:Y:S01]  /*3710*/  LDSM.16.M88.4 R164, [R232] ;  /* 0x00000000e8a4783b */ /* 0x000e620000000200 */
[----:B------:R-:W-:-:S02]  /*3720*/  CS2R R114, SRZ ;  /* 0x0000000000727805 */ /* 0x000fc4000001ff00 */
[----:B------:R-:W-:Y:S02]  /*3730*/  SEL R3, R3, 0xffffffc0, !P2 ;  /* 0xffffffc003037807 */ /* 0x000fe40005000000 */
[----:B------:R-:W-:Y:S01]  /*3740*/  CS2R R112, SRZ ;  /* 0x0000000000707805 */ /* 0x000fe2000001ff00 */
[----:B------:R-:W1:Y:S01]  /*3750*/  LDSM.16.M88.4 R168, [R232+0x800] ;  /* 0x00080000e8a8783b */ /* 0x000e620000000200 */
[----:B------:R-:W-:Y:S02]  /*3760*/  CS2R R106, SRZ ;  /* 0x00000000006a7805 */ /* 0x000fe4000001ff00 */
[----:B------:R-:W-:Y:S02]  /*3770*/  CS2R R104, SRZ ;  /* 0x0000000000687805 */ /* 0x000fe4000001ff00 */
[----:B------:R-:W-:Y:S01]  /*3780*/  CS2R R102, SRZ ;  /* 0x0000000000667805 */ /* 0x000fe2000001ff00 */
[----:B------:R-:W1:Y:S01]  /*3790*/  LDSM.16.M88.4 R196, [R232+0x2000] ;  /* 0x00200000e8c4783b */ /* 0x000e620000000200 */
[----:B------:R-:W-:-:S02]  /*37a0*/  CS2R R100, SRZ ;  /* 0x0000000000647805 */ /* 0x000fc4000001ff00 */
[----:B------:R-:W-:Y:S02]  /*37b0*/  CS2R R62, SRZ ;  /* 0x00000000003e7805 */ /* 0x000fe4000001ff00 */
        /* <DEDUP_REMOVED lines=24> */
[----:B------:R-:W-:Y:S02]  /*3940*/  CS2R R32, SRZ ;  /* 0x0000000000207805 */ /* 0x000fe4000001ff00 */
[----:B------:R-:W-:Y:S02]  /*3950*/  CS2R R24, SRZ ;  /* 0x0000000000187805 */ /* 0x000fe4000001ff00 */
[----:B------:R-:W-:Y:S02]  /*3960*/  CS2R R22, SRZ ;  /* 0x0000000000167805 */ /* 0x000fe4000001ff00 */
[----:B------:R-:W-:Y:S02]  /*3970*/  CS2R R20, SRZ ;  /* 0x0000000000147805 */ /* 0x000fe4000001ff00 */
[----:B------:R-:W-:-:S02]  /*3980*/  LOP3.LUT P2, RZ, R15, 0x8, RZ, 0xc0, !PT ;  /* 0x000000080fff7812 */ /* 0x000fc4000784c0ff */
[----:B----4-:R-:W-:Y:S01]  /*3990*/  IADD3 R11, P1, P0, R6, UR14, R26 ;  /* 0x0000000e060b7c10 */ /* 0x010fe2000f83e01a */
[----:B------:R-:W-:Y:S01]  /*39a0*/  IMAD.MOV.U32 R6, RZ, RZ, 0x20 ;  /* 0x00000020ff067424 */ /* 0x000fe200078e00ff */
[----:B------:R-:W-:Y:S01]  /*39b0*/  CS2R R26, SRZ ;  /* 0x00000000001a7805 */ /* 0x000fe2000001ff00 */
[----:B------:R-:W4:Y:S01]  /*39c0*/  LDCU.U8 UR14, c[0x0][0x4f8] ;  /* 0x00009f00ff0e77ac */ /* 0x000f220008000000 */
[----:B------:R-:W-:Y:S02]  /*39d0*/  IADD3.X R0, PT, PT, R7, UR16, RZ, P1, P0 ;  /* 0x0000001007007c10 */ /* 0x000fe40008fe04ff */
[C---:B------:R-:W-:Y:S01]  /*39e0*/  LOP3.LUT P0, RZ, R15.reuse, 0x2, RZ, 0xc0, !PT ;  /* 0x000000020fff7812 */ /* 0x040fe2000780c0ff */
[----:B------:R-:W2:Y:S01]  /*39f0*/  LDCU UR16, c[0x0][0x590] ;  /* 0x0000b200ff1077ac */ /* 0x000ea20008000800 */
[----:B------:R-:W-:Y:S01]  /*3a00*/  LOP3.LUT P1, RZ, R15, 0x4, RZ, 0xc0, !PT ;  /* 0x000000040fff7812 */ /* 0x000fe2000782c0ff */
[----:B------:R3:W-:Y:S01]  /*3a10*/  STL [R1+0x64], R0 ;  /* 0x0000640001007387 */ /* 0x0007e20000100800 */
[----:B-----5:R-:W-:Y:S01]  /*3a20*/  R2UR UR17, R9 ;  /* 0x00000000091172ca */ /* 0x020fe200000e0000 */
[----:B--2---:R-:W-:Y:S01]  /*3a30*/  USHF.L.U32 UR16, UR16, 0x6, URZ ;  /* 0x0000000610107899 */ /* 0x004fe200080006ff */
[----:B------:R-:W-:-:S02]  /*3a40*/  SHF.R.U32.HI R9, RZ, 0x1, R15 ;  /* 0x00000001ff097819 */ /* 0x000fc4000001160f */
[----:B------:R-:W-:Y:S01]  /*3a50*/  R2UR UR19, R8 ;  /* 0x00000000081372ca */ /* 0x000fe200000e0000 */
[----:B------:R-:W-:Y:S02]  /*3a60*/  IMAD.MOV.U32 R8, RZ, RZ, 0x10 ;  /* 0x00000010ff087424 */ /* 0x000fe400078e00ff */
[----:B---3--:R-:W-:-:S06]  /*3a70*/  IMAD.U32 R0, RZ, RZ, UR38 ;  /* 0x00000026ff007e24 */ /* 0x008fcc000f8e00ff */
[----:B------:R-:W-:Y:S01]  /*3a80*/  UIADD3 UR56, UPT, UPT, UR17, -0x4498517b, URZ ;  /* 0xbb67ae8511387890 */ /* 0x000fe2000fffe0ff */
[----:B------:R-:W-:Y:S01]  /*3a90*/  IADD3 R7, PT, PT, R0, UR40, R17 ;  /* 0x0000002800077c10 */ /* 0x000fe2000fffe011 */
[----:B------:R-:W-:Y:S01]  /*3aa0*/  UIADD3 UR54, UPT, UPT, UR17, 0x76cf5d0a, URZ ;  /* 0x76cf5d0a11367890 */ /* 0x000fe2000fffe0ff */
[----:B------:R-:W-:Y:S01]  /*3ab0*/  SEL R0, R2, 0xffffffe0, !P3 ;  /* 0xffffffe002007807 */ /* 0x000fe20005800000 */
[----:B------:R-:W-:Y:S01]  /*3ac0*/  UIADD3 UR57, UPT, UPT, UR19, -0x61c88647, URZ ;  /* 0x9e3779b913397890 */ /* 0x000fe2000fffe0ff */
[----:B------:R-:W-:Y:S01]  /*3ad0*/  LOP3.LUT R2, R10, 0x1c0, R4, 0xf8, !PT ;  /* 0x000001c00a027812 */ /* 0x000fe200078ef804 */
[----:B------:R-:W-:Y:S01]  /*3ae0*/  VIADD R10, R7, -UR42 ;  /* 0x8000002a070a7c36 */ /* 0x000fe20008000000 */
[----:B------:R-:W-:Y:S01]  /*3af0*/  LOP3.LUT R7, R4, 0x1c0, RZ, 0xc0, !PT ;  /* 0x000001c004077812 */ /* 0x000fe200078ec0ff */
[----:B------:R-:W-:Y:S01]  /*3b00*/  IMAD.IADD R240, R0, 0x1, R232 ;  /* 0x0000000100f07824 */ /* 0x000fe200078e02e8 */
[----:B------:R-:W-:Y:S01]  /*3b10*/  LOP3.LUT R2, R2, 0x38, R14, 0x78, !PT ;  /* 0x0000003802027812 */ /* 0x000fe200078e780e */
[----:B------:R-:W2:Y:S01]  /*3b20*/  LDSM.16.M88.4 R232, [R232+0x4800] ;  /* 0x00480000e8e8783b */ /* 0x000ea20000000200 */
[----:B------:R-:W-:-:S02]  /*3b30*/  UIADD3 UR55, UPT, UPT, UR19, 0x3c6ef372, URZ ;  /* 0x3c6ef37213377890 */ /* 0x000fc4000fffe0ff */
[----:B------:R-:W-:Y:S01]  /*3b40*/  LOP3.LUT R2, R2, 0x200, R4, 0xf8, !PT ;  /* 0x0000020002027812 */ /* 0x000fe200078ef804 */
[----:B------:R3:W-:Y:S01]  /*3b50*/  STL [R1+0x40], R10 ;  /* 0x0000400a01007387 */ /* 0x0007e20000100800 */
[----:B------:R-:W-:Y:S02]  /*3b60*/  UIADD3 UR52, UPT, UPT, UR19, -0x255992d5, URZ ;  /* 0xdaa66d2b13347890 */ /* 0x000fe4000fffe0ff */
[----:B------:R-:W-:Y:S01]  /*3b70*/  UIADD3 UR50, UPT, UPT, UR17, 0x32370b8f, URZ ;  /* 0x32370b8f11327890 */ /* 0x000fe2000fffe0ff */
[----:B------:R5:W-:Y:S01]  /*3b80*/  STL [R1+0x24], R2 ;  /* 0x0000240201007387 */ /* 0x000be20000100800 */
[----:B------:R-:W-:Y:S02]  /*3b90*/  UIADD3 UR49, UPT, UPT, UR19, 0x78dde6e4, URZ ;  /* 0x78dde6e413317890 */ /* 0x000fe4000fffe0ff */
[----:B------:R-:W-:Y:S01]  /*3ba0*/  UIADD3 UR48, UPT, UPT, UR17, -0x126145ec, URZ ;  /* 0xed9eba1411307890 */ /* 0x000fe2000fffe0ff */
[----:B------:R-:W1:Y:S01]  /*3bb0*/  LDSM.16.M88.4 R172, [R240] ;  /* 0x00000000f0ac783b */ /* 0x000e620000000200 */
[----:B------:R-:W-:-:S02]  /*3bc0*/  UIADD3 UR45, UPT, UPT, UR19, 0x1715609d, URZ ;  /* 0x1715609d132d7890 */ /* 0x000fc4000fffe0ff */
[----:B------:R-:W-:Y:S01]  /*3bd0*/  UIADD3 UR42, UPT, UPT, UR17, -0x56f99767, URZ ;  /* 0xa9066899112a7890 */ /* 0x000fe2000fffe0ff */
[----:B------:R-:W1:Y:S01]  /*3be0*/  LDSM.16.M88.4 R176, [R240+0x800] ;  /* 0x00080000f0b0783b */ /* 0x000e620000000200 */
[----:B------:R-:W-:Y:S02]  /*3bf0*/  UIADD3 UR29, UPT, UPT, UR19, -0x4ab325aa, URZ ;  /* 0xb54cda56131d7890 */ /* 0x000fe4000fffe0ff */
[----:B------:R-:W-:Y:S01]  /*3c00*/  UIADD3 UR23, UPT, UPT, UR17, 0x646e171e, URZ ;  /* 0x646e171e11177890 */ /* 0x000fe2000fffe0ff */
[----:B------:R-:W1:Y:S04]  /*3c10*/  LDSM.16.M88.4 R204, [R240+0x2000] ;  /* 0x00200000f0cc783b */ /* 0x000e680000000200 */
[----:B------:R-:W1:Y:S04]  /*3c20*/  LDSM.16.M88.4 R208, [R240+0x2800] ;  /* 0x00280000f0d0783b */ /* 0x000e680000000200 */
[----:B------:R-:W1:Y:S01]  /*3c30*/  LDSM.16.M88.4 R236, [R240+0x4000] ;  /* 0x00400000f0ec783b */ /* 0x000e620000000200 */
[----:B---3--:R-:W-:-:S03]  /*3c40*/  IMAD.IADD R10, R0, 0x1, R12 ;  /* 0x00000001000a7824 */ /* 0x008fc600078e020c */
[----:B------:R-:W3:Y:S01]  /*3c50*/  LDSM.16.M88.4 R240, [R240+0x4800] ;  /* 0x00480000f0f0783b */ /* 0x000ee20000000200 */
[----:B-----5:R-:W-:Y:S02]  /*3c60*/  SEL R2, R5, 0xffffffc0, !P1 ;  /* 0xffffffc005027807 */ /* 0x020fe40004800000 */
[----:B------:R-:W-:Y:S01]  /*3c70*/  SEL R2, R8, 0xfffffff0, !P1 ;  /* 0xfffffff008027807 */ /* 0x000fe20004800000 */
[----:B------:R-:W-:Y:S01]  /*3c80*/  STL [R1+0x10], R10 ;  /* 0x0000100a01007387 */ /* 0x000fe20000100800 */
[----:B------:R-:W-:-:S03]  /*3c90*/  LOP3.LUT R2, R7, 0x38, R14, 0xf8, !PT ;  /* 0x0000003807027812 */ /* 0x000fc600078ef80e */
[----:B------:R-:W1:Y:S04]  /*3ca0*/  LDSM.16.M88.4 R156, [R10+0x12000] ;  /* 0x012000000a9c783b */ /* 0x000e680000000200 */
[----:B------:R-:W1:Y:S04]  /*3cb0*/  LDSM.16.M88.4 R160, [R10+0x12800] ;  /* 0x012800000aa0783b */ /* 0x000e680000000200 */
[----:B------:R-:W1:Y:S04]  /*3cc0*/  LDSM.16.M88.4 R188, [R10+0x14000] ;  /* 0x014000000abc783b */ /* 0x000e680000000200 */
[----:B------:R-:W1:Y:S04]  /*3cd0*/  LDSM.16.M88.4 R192, [R10+0x14800] ;  /* 0x014800000ac0783b */ /* 0x000e680000000200 */
[----:B------:R-:W1:Y:S04]  /*3ce0*/  LDSM.16.M88.4 R220, [R10+0x16000] ;  /* 0x016000000adc783b */ /* 0x000e680000000200 */
[----:B------:R5:W1:Y:S02]  /*3cf0*/  LDSM.16.M88.4 R224, [R10+0x16800] ;  /* 0x016800000ae0783b */ /* 0x000a640000000200 */
[----:B-----5:R-:W-:-:S02]  /*3d00*/  LOP3.LUT R10, R4, 0x200, RZ, 0xc0, !PT ;  /* 0x00000200040a7812 */ /* 0x020fc400078ec0ff */
[----:B------:R-:W-:Y:S02]  /*3d10*/  SEL R4, R6, 0xffffffe0, !P0 ;  /* 0xffffffe006047807 */ /* 0x000fe40004000000 */
[----:B------:R-:W-:Y:S02]  /*3d20*/  LOP3.LUT R5, R10, 0xc00, R13, 0xf8, !PT ;  /* 0x00000c000a057812 */ /* 0x000fe400078ef80d */
[----:B------:R-:W-:Y:S01]  /*3d30*/  LOP3.LUT R6, R2, 0x8, R9, 0x78, !PT ;  /* 0x0000000802067812 */ /* 0x000fe200078e7809 */
[----:B------:R5:W-:Y:S02]  /*3d40*/  STL [R1+0x1c], R4 ;  /* 0x00001c0401007387 */ /* 0x000be40000100800 */
[----:B-----5:R-:W-:-:S04]  /*3d50*/  LOP3.LUT R4, R9, 0x10, RZ, 0xc0, !PT ;  /* 0x0000001009047812 */ /* 0x020fc800078ec0ff */
[----:B------:R-:W-:-:S04]  /*3d60*/  LOP3.LUT R4, R4, 0x8, R15, 0xf8, !PT ;  /* 0x0000000804047812 */ /* 0x000fc800078ef80f */
[----:B------:R-:W-:Y:S02]  /*3d70*/  LOP3.LUT R4, R4, R2, RZ, 0x3c, !PT ;  /* 0x0000000204047212 */ /* 0x000fe400078e3cff */
[----:B------:R-:W-:Y:S01]  /*3d80*/  LOP3.LUT R2, R5, R6, RZ, 0xfc, !PT ;  /* 0x0000000605027212 */ /* 0x000fe200078efcff */
[----:B------:R-:W-:Y:S01]  /*3d90*/  IMAD.IADD R5, R0, 0x1, R252 ;  /* 0x0000000100057824 */ /* 0x000fe200078e02fc */
[----:B------:R-:W-:-:S05]  /*3da0*/  LOP3.LUT R4, R4, 0x200, R13, 0xf8, !PT ;  /* 0x0000020004047812 */ /* 0x000fca00078ef80d */
[----:B------:R5:W-:Y:S04]  /*3db0*/  STL [R1+0x20], R4 ;  /* 0x0000200401007387 */ /* 0x000be80000100800 */
[----:B------:R4:W-:Y:S01]  /*3dc0*/  STL [R1+0x60], R2 ;  /* 0x0000600201007387 */ /* 0x0009e20000100800 */
[----:B-----5:R-:W-:Y:S02]  /*3dd0*/  IMAD.IADD R4, R12, 0x1, R3 ;  /* 0x000000010c047824 */ /* 0x020fe400078e0203 */
[----:B----4-:R-:W-:-:S03]  /*3de0*/  IMAD.IADD R2, R3, 0x1, R252 ;  /* 0x0000000103027824 */ /* 0x010fc600078e02fc */
[----:B------:R-:W-:Y:S01]  /*3df0*/  STL [R1+0x14], R4 ;  /* 0x0000140401007387 */ /* 0x000fe20000100800 */
[C---:B------:R-:W-:Y:S02]  /*3e00*/  IMAD.IADD R3, R0.reuse, 0x1, R4 ;  /* 0x0000000100037824 */ /* 0x040fe400078e0204 */
[----:B------:R-:W-:Y:S01]  /*3e10*/  IMAD.IADD R0, R0, 0x1, R2 ;  /* 0x0000000100007824 */ /* 0x000fe200078e0202 */
[----:B------:R-:W-:Y:S04]  /*3e20*/  STL [R1+0x4], R5 ;  /* 0x0000040501007387 */ /* 0x000fe80000100800 */
[----:B------:R-:W-:Y:S04]  /*3e30*/  STL [R1], R2 ;  /* 0x0000000201007387 */ /* 0x000fe80000100800 */
[----:B------:R4:W-:Y:S02]  /*3e40*/  STL [R1+0x18], R3 ;  /* 0x0000180301007387 */ /* 0x0009e40000100800 */
[----:B----4-:R-:W-:-:S05]  /*3e50*/  IMAD.WIDE.U32 R2, R11, -0x2daee0ad, RZ ;  /* 0xd2511f530b027825 */ /* 0x010fca00078e00ff */
[----:B------:R4:W-:Y:S04]  /*3e60*/  STL.64 [R1+0x58], R2 ;  /* 0x0000580201007387 */ /* 0x0009e80000100a00 */
[----:B-123--:R4:W-:Y:S02]  /*3e70*/  STL [R1+0x8], R0 ;  /* 0x0000080001007387 */ /* 0x00e9e40000100800 */
.L_x_401:
[----:B------:R-:W2:Y:S01]  /*3e80*/  LDL R249, [R1+0xc] ;  /* 0x00000c0001f97983 */ /* 0x000ea20000100800 */
[----:B------:R-:W-:Y:S01]  /*3e90*/  USHF.L.U32 UR20, UR44, 0x6, URZ ;  /* 0x000000062c147899 */ /* 0x000fe200080006ff */
[----:B------:R-:W-:Y:S01]  /*3ea0*/  IMAD.U32 R244, RZ, RZ, UR10 ;  /* 0x0000000afff47e24 */ /* 0x000fe2000f8e00ff */
[----:B------:R-:W-:Y:S02]  /*3eb0*/  UIADD3 UR38, UPT, UPT, UR38, -0x40, URZ ;  /* 0xffffffc026267890 */ /* 0x000fe4000fffe0ff */
[----:B------:R-:W3:Y:S01]  /*3ec0*/  LDL.LU R246, [R1+0x4] ;  /* 0x0000040001f67983 */ /* 0x000ee20000300800 */
[----:B------:R-:W-:Y:S01]  /*3ed0*/  UIADD3 UR20, UPT, UPT, UR20, 0x40, URZ ;  /* 0x0000004014147890 */ /* 0x000fe2000fffe0ff */
[----:B------:R-:W-:Y:S01]  /*3ee0*/  IMAD.U32 R245, RZ, RZ, UR11 ;  /* 0x0000000bfff57e24 */ /* 0x000fe2000f8e00ff */
[----:B------:R-:W-:Y:S02]  /*3ef0*/  UISETP.GE.AND UP0, UPT, UR38, UR53, UPT ;  /* 0x000000352600728c */ /* 0x000fe4000bf06270 */
[----:B----4-:R-:W4:Y:S01]  /*3f00*/  LDL R2, [R1+0x10] ;  /* 0x0000100001027983 */ /* 0x010f220000100800 */
[----:B------:R-:W-:Y:S02]  /*3f10*/  UIADD3 UR39, UPT, UPT, UR39, -0x1, URZ ;  /* 0xffffffff27277890 */ /* 0x000fe4000fffe0ff */
[----:B------:R-:W-:Y:S02]  /*3f20*/  UISETP.LT.AND UP0, UPT, UR20, UR40, UP0 ;  /* 0x000000281400728c */ /* 0x000fe40008701270 */
[----:B-----5:R-:W5:Y:S05]  /*3f30*/  LDL.LU R248, [R1] ;  /* 0x0000000001f87983 */ /* 0x020f6a0000300800 */
[----:B------:R-:W5:Y:S01]  /*3f40*/  LDL R3, [R1+0x14] ;  /* 0x0000140001037983 */ /* 0x000f620000100800 */
[----:B------:R-:W-:Y:S01]  /*3f50*/  PLOP3.LUT P0, PT, PT, PT, UP0, 0x80, 0x8 ;  /* 0x000000000008781c */ /* 0x000fe20003f0f008 */
[----:B------:R-:W-:Y:S03]  /*3f60*/  UISETP.GT.AND UP0, UPT, UR39, UR51, UPT ;  /* 0x000000332700728c */ /* 0x000fe6000bf04270 */
[----:B-1----:R-:W5:Y:S05]  /*3f70*/  LDL.LU R0, [R1+0x8] ;  /* 0x0000080001007983 */ /* 0x002f6a0000300800 */
[----:B------:R-:W5:Y:S05]  /*3f80*/  LDL R247, [R1+0x18] ;  /* 0x0000180001f77983 */ /* 0x000f6a0000100800 */
[----:B------:R-:W0:Y:S01]  /*3f90*/  LDGDEPBAR ;  /* 0x00000000000079af */ /* 0x000e220000000000 */
[----:B------:R-:W-:Y:S01]  /*3fa0*/  @UP0 UIADD3 UR21, UP1, UPT, UR58, -0x100, URZ ;  /* 0xffffff003a150890 */ /* 0x000fe2000ff3e0ff */
[----:B------:R-:W1:Y:S03]  /*3fb0*/  S2R R250, SR_TID.X ;  /* 0x0000000000fa7919 */ /* 0x000e660000002100 */
[----:B------:R-:W-:Y:S02]  /*3fc0*/  @UP0 UIADD3.X UR20, UPT, UPT, UR59, -0x1, URZ, UP1, !UPT ;  /* 0xffffffff3b140890 */ /* 0x000fe40008ffe4ff */
[----:B------:R-:W-:Y:S04]  /*3fd0*/  @UP0 UIADD3 UR10, UP1, UPT, UR10, -0x100, URZ ;  /* 0xffffff000a0a0890 */ /* 0x000fe8000ff3e0ff */
[----:B------:R-:W-:Y:S01]  /*3fe0*/  @UP0 UIADD3.X UR11, UPT, UPT, UR11, -0x1, URZ, UP1, !UPT ;  /* 0xffffffff0b0b0890 */ /* 0x000fe20008ffe4ff */
[----:B------:R-:W-:Y:S04]  /*3ff0*/  DEPBAR.LE SB0, 0x0 ;  /* 0x000080000000791a */ /* 0x000fe80000000000 */
[----:B------:R-:W-:Y:S01]  /*4000*/  BAR.SYNC.DEFER_BLOCKING 0x0 ;  /* 0x0000000000007b1d */ /* 0x000fe20000010000 */
[----:B-1----:R-:W-:Y:S05]  /*4010*/  SHF.R.U32.HI R251, RZ, 0x1, R250 ;  /* 0x00000001fffb7819 */ /* 0x002fea00000116fa */
        /* <DEDUP_REMOVED lines=56> */
[----:B------:R-:W5:Y:S02]  /*43a0*/  LDSM.16.M88.4 R92, [R246+0x4000] ;  /* 0x00400000f65c783b */ /* 0x000f640000000200 */
[C---:B---3--:R-:W-:Y:S08]  /*43b0*/  HMMA.16816.F32 R4, R76.reuse, R80, R4 ;  /* 0x000000504c04723c */ /* 0x048ff00000001804 */
[C---:B------:R-:W-:Y:S01]  /*43c0*/  HMMA.16816.F32 R8, R76.reuse, R82, R8 ;  /* 0x000000524c08723c */ /* 0x040fe20000001808 */
[----:B------:R-:W-:Y:S07]  /*43d0*/  LDSM.16.M88.4 R80, [R3+0x10000] ;  /* 0x010000000350783b */ /* 0x000fee0000000200 */
[C---:B--2---:R-:W-:Y:S08]  /*43e0*/  HMMA.16816.F32 R12, R76.reuse, R72, R12 ;  /* 0x000000484c0c723c */ /* 0x044ff0000000180c */
[----:B------:R-:W-:Y:S01]  /*43f0*/  HMMA.16816.F32 R16, R76, R74, R16 ;  /* 0x0000004a4c10723c */ /* 0x000fe20000001810 */
[----:B------:R2:W3:Y:S05]  /*4400*/  LDSM.16.M88.4 R72, [R2+0x10800] ;  /* 0x010800000248783b */ /* 0x0004ea0000000200 */
[----:B------:R5:W3:Y:S02]  /*4410*/  LDSM.16.M88.4 R76, [R248+0x4000] ;  /* 0x00400000f84c783b */ /* 0x000ae40000000200 */
[C---:B----4-:R-:W-:Y:S08]  /*4420*/  HMMA.16816.F32 R4, R84.reuse, R88, R4 ;  /* 0x000000585404723c */ /* 0x050ff00000001804 */
[C---:B------:R-:W-:Y:S08]  /*4430*/  HMMA.16816.F32 R8, R84.reuse, R90, R8 ;  /* 0x0000005a5408723c */ /* 0x040ff00000001808 */
[C---:B-1----:R-:W-:Y:S01]  /*4440*/  HMMA.16816.F32 R12, R84.reuse, R68, R12 ;  /* 0x00000044540c723c */ /* 0x042fe2000000180c */
[----:B--2---:R-:W2:Y:S05]  /*4450*/  LDL.LU R2, [R1+0x50] ;  /* 0x0000500001027983 */ /* 0x004eaa0000300800 */
[----:B------:R-:W4:Y:S02]  /*4460*/  LDL R246, [R1+0x64] ;  /* 0x0000640001f67983 */ /* 0x000f240000100800 */
[----:B------:R-:W-:Y:S03]  /*4470*/  HMMA.16816.F32 R16, R84, R70, R16 ;  /* 0x000000465410723c */ /* 0x000fe60000001810 */
[----:B-----5:R-:W5:Y:S05]  /*4480*/  LDL.64 R248, [R1+0x58] ;  /* 0x0000580001f87983 */ /* 0x020f6a0000100a00 */
[----:B------:R-:W1:Y:S01]  /*4490*/  LDSM.16.M88.4 R68, [R3+0x10800] ;  /* 0x010800000344783b */ /* 0x000e620000000200 */
[C---:B------:R-:W-:Y:S01]  /*44a0*/  HMMA.16816.F32 R4, R92.reuse, R96, R4 ;  /* 0x000000605c04723c */ /* 0x040fe20000001804 */
[----:B------:R-:W-:Y:S03]  /*44b0*/  IMAD.MOV.U32 R97, RZ, RZ, 0x37 ;  /* 0x00000037ff617424 */ /* 0x000fe600078e00ff */
[----:B------:R-:W-:Y:S04]  /*44c0*/  LDSM.16.M88.4 R84, [R247+0x10000] ;  /* 0x01000000f754783b */ /* 0x000fe80000000200 */
[C---:B------:R-:W-:Y:S01]  /*44d0*/  HMMA.16816.F32 R8, R92.reuse, R98, R8 ;  /* 0x000000625c08723c */ /* 0x040fe20000001808 */
[----:B------:R-:W-:Y:S07]  /*44e0*/  IMAD.MOV.U32 R99, RZ, RZ, 0x3f ;  /* 0x0000003fff637424 */ /* 0x000fee00078e00ff */
[C---:B---3--:R-:W-:Y:S08]  /*44f0*/  HMMA.16816.F32 R12, R92.reuse, R72, R12 ;  /* 0x000000485c0c723c */ /* 0x048ff0000000180c */
[----:B------:R-:W-:Y:S01]  /*4500*/  HMMA.16816.F32 R16, R92, R74, R16 ;  /* 0x0000004a5c10723c */ /* 0x000fe20000001810 */
[----:B------:R-:W3:Y:S05]  /*4510*/  LDL R94, [R1+0x44] ;  /* 0x00004400015e7983 */ /* 0x000eea0000100800 */
[----:B------:R-:W3:Y:S02]  /*4520*/  LDL R95, [R1+0x40] ;  /* 0x00004000015f7983 */ /* 0x000ee40000100800 */
[C---:B------:R-:W-:Y:S03]  /*4530*/  HMMA.16816.F32 R4, R76.reuse, R80, R4 ;  /* 0x000000504c04723c */ /* 0x040fe60000001804 */
[----:B------:R1:W1:Y:S05]  /*4540*/  LDSM.16.M88.4 R72, [R0+0x4000] ;  /* 0x004000000048783b */ /* 0x00026a0000000200 */
[C---:B------:R-:W-:Y:S08]  /*4550*/  HMMA.16816.F32 R8, R76.reuse, R82, R8 ;  /* 0x000000524c08723c */ /* 0x040ff00000001808 */
[C---:B-1----:R-:W-:Y:S08]  /*4560*/  HMMA.16816.F32 R12, R76.reuse, R68, R12 ;  /* 0x000000444c0c723c */ /* 0x042ff0000000180c */
[----:B------:R-:W-:Y:S01]  /*4570*/  HMMA.16816.F32 R16, R76, R70, R16 ;  /* 0x000000464c10723c */ /* 0x000fe20000001810 */
[----:B------:R-:W1:Y:S01]  /*4580*/  S2R R0, SR_TID.X ;  /* 0x0000000000007919 */ /* 0x000e620000002100 */
[----:B------:R-:W1:Y:S06]  /*4590*/  LDSM.16.M88.4 R68, [R247+0x10800] ;  /* 0x01080000f744783b */ /* 0x000e6c0000000200 */
[C---:B------:R-:W-:Y:S08]  /*45a0*/  HMMA.16816.F32 R4, R72.reuse, R84, R4 ;  /* 0x000000544804723c */ /* 0x040ff00000001804 */
[C---:B------:R-:W-:Y:S03]  /*45b0*/  HMMA.16816.F32 R8, R72.reuse, R86, R8 ;  /* 0x000000564808723c */ /* 0x040fe60000001808 */
[----:B-1----:R-:W-:Y:S01]  /*45c0*/  SHF.R.U32.HI R3, RZ, 0x7, R0 ;  /* 0x00000007ff037819 */ /* 0x002fe20000011600 */
[----:B------:R-:W-:Y:S04]  /*45d0*/  IMAD.U32 R0, RZ, RZ, UR44 ;  /* 0x0000002cff007e24 */ /* 0x000fe8000f8e00ff */
[----:B------:R-:W-:Y:S01]  /*45e0*/  IMAD R0, R0, 0x2, R3 ;  /* 0x0000000200007824 */ /* 0x000fe200078e0203 */
[C---:B------:R-:W-:Y:S08]  /*45f0*/  HMMA.16816.F32 R12, R72.reuse, R68, R12 ;  /* 0x00000044480c723c */ /* 0x040ff0000000180c */
[----:B------:R-:W-:Y:S03]  /*4600*/  HMMA.16816.F32 R16, R72, R70, R16 ;  /* 0x000000464810723c */ /* 0x000fe60000001810 */
[----:B--2---:R-:W-:Y:S05]  /*4610*/  VIADD R2, R2, 0xfffffffc ;  /* 0xfffffffc02027836 */ /* 0x004fea0000000000 */
[----:B------:R1:W-:Y:S01]  /*4620*/  STL [R1+0x50], R2 ;  /* 0x0000500201007387 */ /* 0x0003e20000100800 */
[----:B-----5:R-:W-:Y:S04]  /*4630*/  LOP3.LUT R0, R0, UR17, R249, 0x96, !PT ;  /* 0x0000001100007c12 */ /* 0x020fe8000f8e96f9 */
[----:B------:R-:W2:Y:S05]  /*4640*/  LDL R93, [R1+0x4c] ;  /* 0x00004c00015d7983 */ /* 0x000eaa0000100800 */
[----:B------:R-:W5:Y:S01]  /*4650*/  LDL R92, [R1+0x48] ;  /* 0x00004800015c7983 */ /* 0x000f620000100800 */
[----:B------:R-:W-:Y:S04]  /*4660*/  IMAD.WIDE.U32 R88, R0, -0x326172a9, RZ ;  /* 0xcd9e8d5700587825 */ /* 0x000fe800078e00ff */
[----:B-1----:R-:W-:Y:S05]  /*4670*/  IMAD.WIDE.U32 R2, R2, -0x326172a9, RZ ;  /* 0xcd9e8d5702027825 */ /* 0x002fea00078e00ff */
[----:B----4-:R-:W-:Y:S02]  /*4680*/  LOP3.LUT R3, R246, UR19, R3, 0x96, !PT ;  /* 0x00000013f6037c12 */ /* 0x010fe4000f8e9603 */
[----:B------:R-:W1:Y:S01]  /*4690*/  S2R R246, SR_TID.X ;  /* 0x0000000000f67919 */ /* 0x000e620000002100 */
[----:B------:R-:W-:Y:S01]  /*46a0*/  LOP3.LUT R82, R2, UR57, R89, 0x96, !PT ;  /* 0x0000003902527c12 */ /* 0x000fe2000f8e9659 */
[----:B------:R-:W-:Y:S01]  /*46b0*/  IMAD.U32 R2, RZ, RZ, UR44 ;  /* 0x0000002cff027e24 */ /* 0x000fe2000f8e00ff */
[----:B---3--:R-:W-:Y:S01]  /*46c0*/  LEA R78, P3, R94, R244, 0x2 ;  /* 0x000000f45e4e7211 */ /* 0x008fe200078610ff */
[----:B------:R-:W-:Y:S01]  /*46d0*/  IMAD.WIDE.U32 R90, R3, -0x2daee0ad, RZ ;  /* 0xd2511f53035a7825 */ /* 0x000fe200078e00ff */
[C---:B------:R-:W-:Y:S03]  /*46e0*/  @!P0 VIADDMNMX R76, R95.reuse, -R99, UR40, PT ;  /* 0x000000285f4c8e46 */ /* 0x040fe6000b800963 */
[----:B------:R-:W-:Y:S01]  /*46f0*/  IMAD.WIDE.U32 R82, R82, -0x2daee0ad, RZ ;  /* 0xd2511f5352527825 */ /* 0x000fe200078e00ff */
[----:B------:R-:W-:Y:S01]  /*4700*/  LOP3.LUT R80, R248, UR56, R91, 0x96, !PT ;  /* 0x00000038f8507c12 */ /* 0x000fe2000f8e965b */
[----:B------:R-:W3:Y:S01]  /*4710*/  LDL R99, [R1+0x60] ;  /* 0x0000600001637983 */ /* 0x000ee20000100800 */
[----:B------:R-:W-:Y:S02]  /*4720*/  @!P0 VIADDMNMX R77, R95, -R97, UR40, PT ;  /* 0x000000285f4d8e46 */ /* 0x000fe4000b800961 */
[----:B------:R-:W-:Y:S01]  /*4730*/  LOP3.LUT R83, R90, UR54, R83, 0x96, !PT ;  /* 0x000000365a537c12 */ /* 0x000fe2000f8e9653 */
[----:B------:R-:W-:Y:S01]  /*4740*/  IMAD.WIDE.U32 R80, R80, -0x326172a9, RZ ;  /* 0xcd9e8d5750507825 */ /* 0x000fe200078e00ff */
[----:B------:R-:W-:Y:S01]  /*4750*/  LEA.HI.X R79, R94, R245, RZ, 0x2, P3 ;  /* 0x000000f55e4f7211 */ /* 0x000fe200018f14ff */
[----:B------:R-:W4:Y:S03]  /*4760*/  S2R R248, SR_TID.X ;  /* 0x0000000000f87919 */ /* 0x000f260000002100 */
[----:B------:R-:W-:Y:S05]  /*4770*/  LOP3.LUT R88, R88, UR55, R81, 0x96, !PT ;  /* 0x0000003758587c12 */ /* 0x000fea000f8e9651 */
[----:B------:R-:W-:Y:S05]  /*4780*/  IMAD.WIDE.U32 R88, R88, -0x2daee0ad, RZ ;  /* 0xd2511f5358587825 */ /* 0x000fea00078e00ff */
[----:B------:R-:W-:Y:S01]  /*4790*/  LOP3.LUT R84, R82, UR50, R89, 0x96, !PT ;  /* 0x0000003252547c12 */ /* 0x000fe2000f8e9659 */
[----:B------:R-:W-:Y:S01]  /*47a0*/  IMAD.WIDE.U32 R82, R83, -0x326172a9, RZ ;  /* 0xcd9e8d5753527825 */ /* 0x000fe200078e00ff */
[----:B-1----:R-:W-:Y:S03]  /*47b0*/  SHF.R.U32.HI R96, RZ, 0x2, R246 ;  /* 0x00000002ff607819 */ /* 0x002fe600000116f6 */
[----:B------:R-:W-:Y:S01]  /*47c0*/  IMAD.SHL.U32 R98, R246, 0x2, RZ ;  /* 0x00000002f6627824 */ /* 0x000fe200078e00ff */
[----:B------:R-:W-:Y:S01]  /*47d0*/  LOP3.LUT R83, R80, UR52, R83, 0x96, !PT ;  /* 0x0000003450537c12 */ /* 0x000fe2000f8e9653 */
[----:B------:R-:W-:Y:S03]  /*47e0*/  IMAD.WIDE.U32 R84, R84, -0x326172a9, RZ ;  /* 0xcd9e8d5754547825 */ /* 0x000fe600078e00ff */
[----:B------:R-:W-:Y:S01]  /*47f0*/  @!P0 LOP3.LUT R0, R98, 0x6, RZ, 0xc0, !PT ;  /* 0x0000000662008812 */ /* 0x000fe200078ec0ff */
[----:B------:R-:W-:Y:S01]  /*4800*/  IMAD.WIDE.U32 R68, R83, -0x2daee0ad, RZ ;  /* 0xd2511f5353447825 */ /* 0x000fe200078e00ff */
[----:B------:R-:W-:Y:S02]  /*4810*/  LOP3.LUT R82, R82, UR49, R85, 0x96, !PT ;  /* 0x0000003152527c12 */ /* 0x000fe4000f8e9655 */
[----:B------:R-:W-:Y:S01]  /*4820*/  @!P0 LOP3.LUT R0, R0, 0xe0, R96, 0xf8, !PT ;  /* 0x000000e000008812 */ /* 0x000fe200078ef860 */
[----:B------:R-:W-:Y:S01]  /*4830*/  IMAD.SHL.U32 R247, R246, 0x20, RZ ;  /* 0x00000020f6f77824 */ /* 0x000fe200078e00ff */
[----:B------:R-:W-:Y:S01]  /*4840*/  LOP3.LUT R69, R88, UR48, R69, 0x96, !PT ;  /* 0x0000003058457c12 */ /* 0x000fe2000f8e9645 */
[----:B------:R-:W-:Y:S01]  /*4850*/  IMAD.WIDE.U32 R82, R82, -0x2daee0ad, RZ ;  /* 0xd2511f5352527825 */ /* 0x000fe200078e00ff */
[----:B------:R-:W-:Y:S03]  /*4860*/  LOP3.LUT R97, R98, 0x38, RZ, 0xc0, !PT ;  /* 0x0000003862617812 */ /* 0x000fe600078ec0ff */
[----:B------:R-:W-:Y:S01]  /*4870*/  @!P0 IMAD R0, R2, 0x40, R0 ;  /* 0x0000004002008824 */ /* 0x000fe200078e0200 */
[----:B------:R-:W-:Y:S01]  /*4880*/  LOP3.LUT R97, R97, 0x20, R96, 0x78, !PT ;  /* 0x0000002061617812 */ /* 0x000fe200078e7860 */
[----:B------:R-:W-:Y:S01]  /*4890*/  IMAD.SHL.U32 R246, R246, 0x10, RZ ;  /* 0x00000010f6f67824 */ /* 0x000fe200078e00ff */
[----:B------:R-:W-:Y:S01]  /*48a0*/  LOP3.LUT R96, R247, 0xc00, RZ, 0xc0, !PT ;  /* 0x00000c00f7607812 */ /* 0x000fe200078ec0ff */
[C---:B------:R-:W-:Y:S02]  /*48b0*/  @!P0 VIADD R2, R0.reuse, 0x1 ;  /* 0x0000000100028836 */ /* 0x040fe40000000000 */
[----:B------:R-:W-:Y:S01]  /*48c0*/  @!P0 VIADD R80, R0, 0x9 ;  /* 0x0000000900508836 */ /* 0x000fe20000000000 */
[----:B------:R-:W-:Y:S01]  /*48d0*/  LOP3.LUT R246, R246, 0x1c0, RZ, 0xc0, !PT ;  /* 0x000001c0f6f67812 */ /* 0x000fe200078ec0ff */
[----:B------:R-:W-:Y:S01]  /*48e0*/  @!P0 VIADD R81, R0, 0x8 ;  /* 0x0000000800518836 */ /* 0x000fe20000000000 */
[-C--:B------:R-:W-:Y:S01]  /*48f0*/  @!P0 ISETP.GE.AND P3, PT, R2, R76.reuse, PT ;  /* 0x0000004c0200820c */ /* 0x080fe20003f66270 */
[----:B----4-:R-:W-:Y:S01]  /*4900*/  IMAD.SHL.U32 R249, R248, 0x8, RZ ;  /* 0x00000008f8f97824 */ /* 0x010fe200078e00ff */
[-C--:B------:R-:W-:Y:S01]  /*4910*/  @!P0 ISETP.GE.AND P4, PT, R2, R77.reuse, PT ;  /* 0x0000004d0200820c */ /* 0x080fe20003f86270 */
[----:B------:R-:W-:Y:S01]  /*4920*/  IMAD.SHL.U32 R248, R250, 0x40, RZ ;  /* 0x00000040faf87824 */ /* 0x000fe200078e00ff */
[----:B------:R-:W-:Y:S02]  /*4930*/  @!P0 FSEL R5, R5, -INF , !P3 ;  /* 0xff80000005058808 */ /* 0x000fe40005800000 */
[----:B------:R-:W-:Y:S02]  /*4940*/  @!P0 FSEL R7, R7, -INF , !P4 ;  /* 0xff80000007078808 */ /* 0x000fe40006000000 */
[-C--:B------:R-:W-:Y:S02]  /*4950*/  @!P0 ISETP.GE.AND P4, PT, R80, R77.reuse, PT ;  /* 0x0000004d5000820c */ /* 0x080fe40003f86270 */
[----:B------:R-:W-:Y:S02]  /*4960*/  @!P0 ISETP.GE.AND P3, PT, R81, R77, PT ;  /* 0x0000004d5100820c */ /* 0x000fe40003f66270 */
[----:B------:R-:W-:Y:S02]  /*4970*/  @!P0 FSEL R11, R11, -INF , !P4 ;  /* 0xff8000000b0b8808 */ /* 0x000fe40006000000 */
[----:B------:R-:W-:Y:S02]  /*4980*/  @!P0 FSEL R10, R10, -INF , !P3 ;  /* 0xff8000000a0a8808 */ /* 0x000fe40005800000 */
[----:B------:R-:W-:Y:S01]  /*4990*/  LOP3.LUT R96, R96, 0x6, R98, 0xf8, !PT ;  /* 0x0000000660607812 */ /* 0x000fe200078ef862 */
[----:B------:R-:W-:Y:S01]  /*49a0*/  IMAD.MOV.U32 R98, RZ, RZ, 0x10 ;  /* 0x00000010ff627424 */ /* 0x000fe200078e00ff */
[----:B------:R-:W-:Y:S02]  /*49b0*/  LOP3.LUT R248, R248, 0x1c0, RZ, 0xc0, !PT ;  /* 0x000001c0f8f87812 */ /* 0x000fe400078ec0ff */
[----:B------:R-:W-:Y:S02]  /*49c0*/  LOP3.LUT R96, R96, R97, R246, 0xfe, !PT ;  /* 0x0000006160607212 */ /* 0x000fe400078efef6 */
[----:B------:R-:W-:Y:S02]  /*49d0*/  SEL R98, R98, 0xfffffff0, !P1 ;  /* 0xfffffff062627807 */ /* 0x000fe40004800000 */
[----:B------:R-:W-:Y:S01]  /*49e0*/  LOP3.LUT R248, R248, 0x38, R249, 0xf8, !PT ;  /* 0x00000038f8f87812 */ /* 0x000fe200078ef8f9 */
[C---:B------:R-:W-:Y:S02]  /*49f0*/  IMAD.SHL.U32 R249, R250.reuse, 0x40, RZ ;  /* 0x00000040faf97824 */ /* 0x040fe400078e00ff */
[----:B------:R-:W-:Y:S01]  /*4a00*/  IMAD.SHL.U32 R250, R250, 0x20, RZ ;  /* 0x00000020fafa7824 */ /* 0x000fe200078e00ff */
[----:B------:R-:W-:Y:S02]  /*4a10*/  LOP3.LUT R248, R248, 0x8, R251, 0x78, !PT ;  /* 0x00000008f8f87812 */ /* 0x000fe400078e78fb */
[----:B------:R-:W-:Y:S01]  /*4a20*/  LOP3.LUT R249, R249, 0x200, RZ, 0xc0, !PT ;  /* 0x00000200f9f97812 */ /* 0x000fe200078ec0ff */
[C---:B--2---:R-:W-:Y:S01]  /*4a30*/  FMUL.FTZ R3, R93.reuse, 1.4426950216293334961 ;  /* 0x3fb8aa3b5d037820 */ /* 0x044fe20000410000 */
[----:B------:R-:W-:Y:S01]  /*4a40*/  FSETP.NEU.FTZ.AND P6, PT, R93, -INF , PT ;  /* 0xff8000005d00780b */ /* 0x000fe20003fdd000 */
[C---:B-----5:R-:W-:Y:S01]  /*4a50*/  FMUL.FTZ R2, R92.reuse, 1.4426950216293334961 ;  /* 0x3fb8aa3b5c027820 */ /* 0x060fe20000410000 */
[----:B------:R-:W-:Y:S02]  /*4a60*/  FSETP.NEU.FTZ.AND P5, PT, R92, -INF , PT ;  /* 0xff8000005c00780b */ /* 0x000fe40003fbd000 */
[----:B------:R-:W-:Y:S02]  /*4a70*/  FSEL R3, R3, RZ, P6 ;  /* 0x000000ff03037208 */ /* 0x000fe40003000000 */
[----:B------:R-:W-:Y:S02]  /*4a80*/  FSEL R2, R2, RZ, P5 ;  /* 0x000000ff02027208 */ /* 0x000fe40002800000 */
[CC--:B------:R-:W-:Y:S01]  /*4a90*/  @!P0 ISETP.GE.AND P6, PT, R0.reuse, R77.reuse, PT ;  /* 0x0000004d0000820c */ /* 0x0c0fe20003fc6270 */
[----:B------:R-:W-:Y:S01]  /*4aa0*/  FFMA.FTZ R92, R5, UR15, -R3 ;  /* 0x0000000f055c7c23 */ /* 0x000fe20008010803 */
[-C--:B------:R-:W-:Y:S01]  /*4ab0*/  @!P0 ISETP.GE.AND P5, PT, R0, R76.reuse, PT ;  /* 0x0000004c0000820c */ /* 0x080fe20003fa6270 */
[--C-:B------:R-:W-:Y:S01]  /*4ac0*/  FFMA.FTZ R11, R11, UR15, -R2.reuse ;  /* 0x0000000f0b0b7c23 */ /* 0x100fe20008010802 */
[----:B------:R-:W-:Y:S01]  /*4ad0*/  @!P0 FSEL R6, R6, -INF , !P6 ;  /* 0xff80000006068808 */ /* 0x000fe20007000000 */
[--C-:B------:R-:W-:Y:S01]  /*4ae0*/  FFMA.FTZ R7, R7, UR15, -R2.reuse ;  /* 0x0000000f07077c23 */ /* 0x100fe20008010802 */
[----:B------:R-:W-:Y:S01]  /*4af0*/  @!P0 FSEL R4, R4, -INF , !P5 ;  /* 0xff80000004048808 */ /* 0x000fe20006800000 */
[----:B------:R-:W-:Y:S01]  /*4b00*/  MUFU.EX2 R90, R11 ;  /* 0x0000000b005a7308 */ /* 0x000fe20000000800 */
[-C--:B------:R-:W-:Y:S01]  /*4b10*/  @!P0 ISETP.GE.AND P6, PT, R80, R76.reuse, PT ;  /* 0x0000004c5000820c */ /* 0x080fe20003fc6270 */
[----:B------:R-:W-:Y:S01]  /*4b20*/  @!P0 VIADD R80, R0, 0x10 ;  /* 0x0000001000508836 */ /* 0x000fe20000000000 */
[-C--:B------:R-:W-:Y:S01]  /*4b30*/  @!P0 ISETP.GE.AND P5, PT, R81, R76.reuse, PT ;  /* 0x0000004c5100820c */ /* 0x080fe20003fa6270 */
[--C-:B------:R-:W-:Y:S01]  /*4b40*/  FFMA.FTZ R6, R6, UR15, -R2.reuse ;  /* 0x0000000f06067c23 */ /* 0x100fe20008010802 */
[----:B------:R-:W-:Y:S01]  /*4b50*/  LOP3.LUT R81, R68, UR42, R83, 0x96, !PT ;  /* 0x0000002a44517c12 */ /* 0x000fe2000f8e9653 */
[----:B------:R-:W-:Y:S01]  /*4b60*/  IMAD.WIDE.U32 R68, R69, -0x326172a9, RZ ;  /* 0xcd9e8d5745447825 */ /* 0x000fe200078e00ff */
[----:B------:R-:W-:Y:S03]  /*4b70*/  @!P0 FSEL R8, R8, -INF , !P5 ;  /* 0xff80000008088808 */ /* 0x000fe60006800000 */
[----:B------:R-:W-:Y:S01]  /*4b80*/  MUFU.EX2 R95, R6 ;  /* 0x00000006005f7308 */ /* 0x000fe20000000800 */
[----:B------:R-:W-:Y:S01]  /*4b90*/  @!P0 FSEL R9, R9, -INF , !P6 ;  /* 0xff80000009098808 */ /* 0x000fe20007000000 */
[----:B------:R-:W-:Y:S01]  /*4ba0*/  IMAD.WIDE.U32 R70, R81, -0x326172a9, RZ ;  /* 0xcd9e8d5751467825 */ /* 0x000fe200078e00ff */
[CC--:B------:R-:W-:Y:S07]  /*4bb0*/  @!P0 ISETP.GE.AND P5, PT, R80.reuse, R76.reuse, PT ;  /* 0x0000004c5000820c */ /* 0x0c0fee0003fa6270 */
[----:B------:R-:W-:Y:S01]  /*4bc0*/  MUFU.EX2 R92, R92 ;  /* 0x0000005c005c7308 */ /* 0x000fe20000000800 */
[-C--:B------:R-:W-:Y:S01]  /*4bd0*/  @!P0 ISETP.GE.AND P6, PT, R80, R77.reuse, PT ;  /* 0x0000004d5000820c */ /* 0x080fe20003fc6270 */
[----:B------:R-:W-:Y:S01]  /*4be0*/  @!P0 VIADD R80, R0, 0x11 ;  /* 0x0000001100508836 */ /* 0x000fe20000000000 */
[----:B------:R-:W-:Y:S01]  /*4bf0*/  LOP3.LUT R69, R84, UR45, R69, 0x96, !PT ;  /* 0x0000002d54457c12 */ /* 0x000fe2000f8e9645 */
[----:B------:R-:W-:Y:S01]  /*4c00*/  FFMA.FTZ R4, R4, UR15, -R3 ;  /* 0x0000000f04047c23 */ /* 0x000fe20008010803 */
[----:B------:R-:W-:Y:S05]  /*4c10*/  LOP3.LUT R71, R68, UR29, R71, 0x96, !PT ;  /* 0x0000001d44477c12 */ /* 0x000fea000f8e9647 */
[----:B------:R-:W-:Y:S01]  /*4c20*/  MUFU.EX2 R94, R7 ;  /* 0x00000007005e7308 */ /* 0x000fe20000000800 */
[CC--:B------:R-:W-:Y:S01]  /*4c30*/  @!P0 ISETP.GE.AND P3, PT, R80.reuse, R76.reuse, PT ;  /* 0x0000004c5000820c */ /* 0x0c0fe20003f66270 */
[----:B------:R-:W-:Y:S01]  /*4c40*/  IMAD.WIDE.U32 R68, R69, -0x2daee0ad, RZ ;  /* 0xd2511f5345447825 */ /* 0x000fe200078e00ff */
[-C--:B------:R-:W-:Y:S07]  /*4c50*/  @!P0 ISETP.GE.AND P4, PT, R80, R77.reuse, PT ;  /* 0x0000004d5000820c */ /* 0x080fee0003f86270 */
[----:B------:R-:W1:Y:S01]  /*4c60*/  MUFU.EX2 R93, R4 ;  /* 0x00000004005d7308 */ /* 0x000e620000000800 */
[----:B------:R-:W-:Y:S01]  /*4c70*/  @!P0 FSEL R13, R13, -INF , !P3 ;  /* 0xff8000000d0d8808 */ /* 0x000fe20005800000 */
[C---:B------:R-:W-:Y:S01]  /*4c80*/  @!P0 VIADD R80, R0.reuse, 0x18 ;  /* 0x0000001800508836 */ /* 0x040fe20000000000 */
[----:B------:R-:W-:Y:S01]  /*4c90*/  @!P0 FSEL R15, R15, -INF , !P4 ;  /* 0xff8000000f0f8808 */ /* 0x000fe20006000000 */
[----:B------:R-:W-:Y:S01]  /*4ca0*/  @!P0 VIADD R0, R0, 0x19 ;  /* 0x0000001900008836 */ /* 0x000fe20000000000 */
[----:B------:R-:W-:Y:S01]  /*4cb0*/  @!P0 FSEL R12, R12, -INF , !P5 ;  /* 0xff8000000c0c8808 */ /* 0x000fe20006800000 */
[--C-:B------:R-:W-:Y:S01]  /*4cc0*/  FFMA.FTZ R8, R8, UR15, -R3.reuse ;  /* 0x0000000f08087c23 */ /* 0x100fe20008010803 */
[-C--:B------:R-:W-:Y:S01]  /*4cd0*/  @!P0 ISETP.GE.AND P5, PT, R80, R76.reuse, PT ;  /* 0x0000004c5000820c */ /* 0x080fe20003fa6270 */
[--C-:B------:R-:W-:Y:S01]  /*4ce0*/  FFMA.FTZ R10, R10, UR15, -R2.reuse ;  /* 0x0000000f0a0a7c23 */ /* 0x100fe20008010802 */
[C---:B------:R-:W-:Y:S01]  /*4cf0*/  @!P0 ISETP.GE.AND P3, PT, R0.reuse, R76, PT ;  /* 0x0000004c0000820c */ /* 0x040fe20003f66270 */
[----:B------:R-:W2:Y:S01]  /*4d00*/  MUFU.EX2 R89, R8 ;  /* 0x0000000800597308 */ /* 0x000ea20000000800 */
[-C--:B------:R-:W-:Y:S01]  /*4d10*/  @!P0 ISETP.GE.AND P4, PT, R0, R77.reuse, PT ;  /* 0x0000004d0000820c */ /* 0x080fe20003f86270 */
[----:B------:R-:W-:Y:S01]  /*4d20*/  FFMA.FTZ R9, R9, UR15, -R3 ;  /* 0x0000000f09097c23 */ /* 0x000fe20008010803 */
[----:B------:R-:W-:Y:S07]  /*4d30*/  LOP3.LUT R0, R82, UR23, R69, 0x96, !PT ;  /* 0x0000001752007c12 */ /* 0x000fee000f8e9645 */
[----:B------:R-:W-:Y:S01]  /*4d40*/  MUFU.EX2 R91, R10 ;  /* 0x0000000a005b7308 */ /* 0x000fe20000000800 */
[----:B------:R-:W-:Y:S01]  /*4d50*/  LOP3.LUT R69, R71, 0xff, RZ, 0xc0, !PT ;  /* 0x000000ff47457812 */ /* 0x000fe200078ec0ff */
[--C-:B------:R-:W-:Y:S01]  /*4d60*/  FFMA.FTZ R12, R12, UR15, -R3.reuse ;  /* 0x0000000f0c0c7c23 */ /* 0x100fe20008010803 */
[----:B------:R-:W-:Y:S07]  /*4d70*/  @!P0 FSEL R16, R16, -INF , !P5 ;  /* 0xff80000010108808 */ /* 0x000fee0006800000 */
[----:B------:R-:W-:Y:S01]  /*4d80*/  MUFU.EX2 R87, R9 ;  /* 0x0000000900577308 */ /* 0x000fe20000000800 */
[----:B------:R-:W-:Y:S01]  /*4d90*/  ISETP.LE.U32.AND P5, PT, R69, UR14, PT ;  /* 0x0000000e45007c0c */ /* 0x000fe2000bfa3070 */
[----:B------:R-:W-:Y:S01]  /*4da0*/  FFMA.FTZ R13, R13, UR15, -R3 ;  /* 0x0000000f0d0d7c23 */ /* 0x000fe20008010803 */
[----:B------:R-:W-:Y:S07]  /*4db0*/  PRMT R69, R71, 0x7632, R69 ;  /* 0x0000763247457816 */ /* 0x000fee0000000045 */
[----:B------:R-:W4:Y:S01]  /*4dc0*/  MUFU.EX2 R85, R12 ;  /* 0x0000000c00557308 */ /* 0x000f220000000800 */
[----:B------:R-:W-:Y:S01]  /*4dd0*/  @!P0 FSEL R14, R14, -INF , !P6 ;  /* 0xff8000000e0e8808 */ /* 0x000fe20007000000 */
[--C-:B------:R-:W-:Y:S01]  /*4de0*/  FFMA.FTZ R15, R15, UR15, -R2.reuse ;  /* 0x0000000f0f0f7c23 */ /* 0x100fe20008010802 */
[----:B------:R-:W-:Y:S07]  /*4df0*/  @!P0 ISETP.GE.AND P6, PT, R80, R77, PT ;  /* 0x0000004d5000820c */ /* 0x000fee0003fc6270 */
[----:B------:R-:W5:Y:S01]  /*4e00*/  MUFU.EX2 R84, R13 ;  /* 0x0000000d00547308 */ /* 0x000f620000000800 */
[----:B------:R-:W-:Y:S01]  /*4e10*/  LOP3.LUT R5, R69, 0xff, RZ, 0xc0, !PT ;  /* 0x000000ff45057812 */ /* 0x000fe200078ec0ff */
[--C-:B------:R-:W-:Y:S01]  /*4e20*/  FFMA.FTZ R14, R14, UR15, -R2.reuse ;  /* 0x0000000f0e0e7c23 */ /* 0x100fe20008010802 */
[----:B------:R-:W-:Y:S01]  /*4e30*/  @!P0 FSEL R18, R18, -INF , !P6 ;  /* 0xff80000012128808 */ /* 0x000fe20007000000 */
[----:B------:R-:W-:Y:S01]  /*4e40*/  FFMA.FTZ R16, R16, UR15, -R3 ;  /* 0x0000000f10107c23 */ /* 0x000fe20008010803 */
[----:B------:R-:W-:Y:S01]  /*4e50*/  ISETP.LE.U32.AND P6, PT, R5, UR14, PT ;  /* 0x0000000e05007c0c */ /* 0x000fe2000bfc3070 */
[----:B-1----:R-:W-:Y:S01]  /*4e60*/  @!P5 FADD.FTZ R93, -R93, -RZ ;  /* 0x800000ff5d5dd221 */ /* 0x002fe20000010100 */
[C---:B------:R-:W-:Y:S03]  /*4e70*/  PRMT R72, R70.reuse, 0x7770, RZ ;  /* 0x0000777046487816 */ /* 0x040fe600000000ff */
[----:B------:R-:W1:Y:S01]  /*4e80*/  MUFU.EX2 R88, R14 ;  /* 0x0000000e00587308 */ /* 0x000e620000000800 */
[----:B------:R-:W-:Y:S01]  /*4e90*/  PRMT R73, R70, 0x7771, RZ ;  /* 0x0000777146497816 */ /* 0x000fe200000000ff */
[----:B------:R-:W-:Y:S01]  /*4ea0*/  FFMA.FTZ R18, R18, UR15, -R2 ;  /* 0x0000000f12127c23 */ /* 0x000fe20008010802 */
[C---:B------:R-:W-:Y:S07]  /*4eb0*/  PRMT R74, R70.reuse, 0x7772, RZ ;  /* 0x00007772464a7816 */ /* 0x040fee00000000ff */
[----:B------:R-:W-:Y:S01]  /*4ec0*/  MUFU.EX2 R86, R15 ;  /* 0x0000000f00567308 */ /* 0x000fe20000000800 */
[----:B------:R-:W-:Y:S02]  /*4ed0*/  PRMT R70, R70, 0x7773, RZ ;  /* 0x0000777346467816 */ /* 0x000fe400000000ff */
[C---:B------:R-:W-:Y:S07]  /*4ee0*/  PRMT R76, R68.reuse, 0x7771, RZ ;  /* 0x00007771444c7816 */ /* 0x040fee00000000ff */
[----:B------:R-:W-:Y:S01]  /*4ef0*/  MUFU.EX2 R81, R16 ;  /* 0x0000001000517308 */ /* 0x000fe20000000800 */
[----:B------:R-:W-:Y:S01]  /*4f00*/  PRMT R75, R68, 0x7770, RZ ;  /* 0x00007770444b7816 */ /* 0x000fe200000000ff */
[----:B------:R-:W-:Y:S01]  /*4f10*/  @!P6 FADD.FTZ R95, -R95, -RZ ;  /* 0x800000ff5f5fe221 */ /* 0x000fe20000010100 */
[----:B------:R-:W-:Y:S07]  /*4f20*/  ISETP.GT.U32.AND P6, PT, R70, UR14, PT ;  /* 0x0000000e46007c0c */ /* 0x000fee000bfc4070 */
[----:B------:R-:W-:Y:S01]  /*4f30*/  MUFU.EX2 R83, R18 ;  /* 0x0000001200537308 */ /* 0x000fe20000000800 */
[C---:B------:R-:W-:Y:S02]  /*4f40*/  PRMT R77, R68.reuse, 0x7773, RZ ;  /* 0x00007773444d7816 */ /* 0x040fe400000000ff */
[----:B------:R-:W-:Y:S02]  /*4f50*/  PRMT R80, R68, 0x7772, RZ ;  /* 0x0000777244507816 */ /* 0x000fe400000000ff */
[----:B------:R-:W-:Y:S02]  /*4f60*/  LOP3.LUT R68, R71, 0xffff, RZ, 0xc0, !PT ;  /* 0x0000ffff47447812 */ /* 0x000fe400078ec0ff */
[----:B------:R-:W-:Y:S02]  /*4f70*/  @!P0 FSEL R17, R17, -INF , !P3 ;  /* 0xff80000011118808 */ /* 0x000fe40005800000 */
[----:B------:R-:W-:Y:S02]  /*4f80*/  SHF.R.U32.HI R68, RZ, 0x8, R68 ;  /* 0x00000008ff447819 */ /* 0x000fe40000011644 */
[----:B------:R-:W-:Y:S01]  /*4f90*/  SHF.R.U32.HI R71, RZ, 0x18, R71 ;  /* 0x00000018ff477819 */ /* 0x000fe20000011647 */
[----:B------:R-:W-:Y:S01]  /*4fa0*/  @P6 FADD.FTZ R90, -R90, -RZ ;  /* 0x800000ff5a5a6221 */ /* 0x000fe20000010100 */
[----:B------:R-:W-:Y:S01]  /*4fb0*/  ISETP.GT.U32.AND P6, PT, R76, UR14, PT ;  /* 0x0000000e4c007c0c */ /* 0x000fe2000bfc4070 */
[----:B------:R-:W-:Y:S01]  /*4fc0*/  FFMA.FTZ R3, R17, UR15, -R3 ;  /* 0x0000000f11037c23 */ /* 0x000fe20008010803 */
[----:B------:R-:W3:Y:S01]  /*4fd0*/  LDL R76, [R1+0x1c] ;  /* 0x00001c00014c7983 */ /* 0x000ee20000100800 */
[----:B------:R-:W-:Y:S02]  /*4fe0*/  LOP3.LUT R4, R68, 0xffff, RZ, 0xc0, !PT ;  /* 0x0000ffff44047812 */ /* 0x000fe400078ec0ff */
[----:B------:R-:W-:Y:S02]  /*4ff0*/  ISETP.LE.U32.AND P5, PT, R71, UR14, PT ;  /* 0x0000000e47007c0c */ /* 0x000fe4000bfa3070 */
[----:B------:R-:W-:Y:S02]  /*5000*/  ISETP.LE.U32.AND P3, PT, R4, UR14, PT ;  /* 0x0000000e04007c0c */ /* 0x000fe4000bf63070 */
[----:B------:R-:W-:Y:S02]  /*5010*/  @!P0 FSEL R19, R19, -INF , !P4 ;  /* 0xff80000013138808 */ /* 0x000fe40006000000 */
[----:B------:R-:W-:Y:S02]  /*5020*/  ISETP.LE.U32.AND P4, PT, R72, UR14, PT ;  /* 0x0000000e48007c0c */ /* 0x000fe4000bf83070 */
[C---:B------:R-:W-:Y:S01]  /*5030*/  LOP3.LUT R4, R0.reuse, 0xffff, RZ, 0xc0, !PT ;  /* 0x0000ffff00047812 */ /* 0x040fe200078ec0ff */
[----:B------:R-:W-:Y:S01]  /*5040*/  FFMA.FTZ R19, R19, UR15, -R2 ;  /* 0x0000000f13137c23 */ /* 0x000fe20008010802 */
[----:B------:R-:W-:Y:S01]  /*5050*/  LOP3.LUT R5, R0, 0xff, RZ, 0xc0, !PT ;  /* 0x000000ff00057812 */ /* 0x000fe200078ec0ff */
[----:B------:R-:W3:Y:S01]  /*5060*/  LDG.E R2, desc[UR36][R78.64] ;  /* 0x000000244e027981 */ /* 0x000ee2000c1e1900 */
[----:B------:R-:W-:Y:S01]  /*5070*/  SHF.R.U32.HI R4, RZ, 0x8, R4 ;  /* 0x00000008ff047819 */ /* 0x000fe20000011604 */
[----:B------:R-:W-:Y:S01]  /*5080*/  @!P5 FADD.FTZ R94, -R94, -RZ ;  /* 0x800000ff5e5ed221 */ /* 0x000fe20000010100 */
[----:B------:R-:W-:Y:S01]  /*5090*/  ISETP.LE.U32.AND P5, PT, R5, UR14, PT ;  /* 0x0000000e05007c0c */ /* 0x000fe2000bfa3070 */
[----:B------:R-:W-:Y:S01]  /*50a0*/  @!P3 FADD.FTZ R92, -R92, -RZ ;  /* 0x800000ff5c5cb221 */ /* 0x000fe20000010100 */
[----:B------:R-:W-:Y:S01]  /*50b0*/  ISETP.GT.U32.AND P3, PT, R74, UR14, PT ;  /* 0x0000000e4a007c0c */ /* 0x000fe2000bf64070 */
[----:B------:R-:W-:Y:S01]  /*50c0*/  MUFU.EX2 R82, R19 ;  /* 0x0000001300527308 */ /* 0x000fe20000000800 */
[----:B------:R-:W-:Y:S01]  /*50d0*/  LOP3.LUT R4, R4, 0xffff, RZ, 0xc0, !PT ;  /* 0x0000ffff04047812 */ /* 0x000fe200078ec0ff */
[----:B--2---:R-:W-:Y:S01]  /*50e0*/  @!P4 FADD.FTZ R89, -R89, -RZ ;  /* 0x800000ff5959c221 */ /* 0x004fe20000010100 */
[----:B------:R-:W-:Y:S02]  /*50f0*/  PRMT R5, R0, 0x7632, R5 ;  /* 0x0000763200057816 */ /* 0x000fe40000000005 */
[----:B------:R-:W-:Y:S02]  /*5100*/  ISETP.LE.U32.AND P4, PT, R4, UR14, PT ;  /* 0x0000000e04007c0c */ /* 0x000fe4000bf83070 */
[----:B------:R-:W-:Y:S02]  /*5110*/  LOP3.LUT R4, R5, 0xff, RZ, 0xc0, !PT ;  /* 0x000000ff05047812 */ /* 0x000fe400078ec0ff */
[----:B------:R-:W-:Y:S01]  /*5120*/  ISETP.GT.U32.AND P0, PT, R73, UR14, PT ;  /* 0x0000000e49007c0c */ /* 0x000fe2000bf04070 */
[----:B----4-:R-:W-:Y:S01]  /*5130*/  @!P5 FADD.FTZ R85, -R85, -RZ ;  /* 0x800000ff5555d221 */ /* 0x010fe20000010100 */
[----:B------:R-:W-:Y:S01]  /*5140*/  SHF.R.U32.HI R0, RZ, 0x18, R0 ;  /* 0x00000018ff007819 */ /* 0x000fe20000011600 */
[----:B------:R-:W-:Y:S01]  /*5150*/  @P3 FADD.FTZ R91, -R91, -RZ ;  /* 0x800000ff5b5b3221 */ /* 0x000fe20000010100 */
[----:B------:R-:W-:Y:S02]  /*5160*/  ISETP.LE.U32.AND P3, PT, R4, UR14, PT ;  /* 0x0000000e04007c0c */ /* 0x000fe4000bf63070 */
[----:B------:R-:W-:Y:S02]  /*5170*/  F2FP.RELU.F16.F32.PACK_AB R7, R92, R93 ;  /* 0x0000005d5c07723e */ /* 0x000fe400000008ff */
[----:B------:R-:W-:Y:S01]  /*5180*/  F2FP.RELU.F16.F32.PACK_AB R6, R94, R95 ;  /* 0x0000005f5e06723e */ /* 0x000fe200000008ff */
[----:B-----5:R-:W-:Y:S01]  /*5190*/  @!P4 FADD.FTZ R84, -R84, -RZ ;  /* 0x800000ff5454c221 */ /* 0x020fe20000010100 */
[----:B------:R-:W-:Y:S02]  /*51a0*/  F2FP.RELU.F16.F32.PACK_AB R4, R90, R91 ;  /* 0x0000005b5a04723e */ /* 0x000fe400000008ff */
[----:B------:R-:W-:Y:S01]  /*51b0*/  ISETP.GT.U32.AND P5, PT, R80, UR14, PT ;  /* 0x0000000e50007c0c */ /* 0x000fe2000bfa4070 */
[----:B------:R-:W-:Y:S01]  /*51c0*/  @P0 FADD.FTZ R87, -R87, -RZ ;  /* 0x800000ff57570221 */ /* 0x000fe20000010100 */
[----:B------:R-:W2:Y:S01]  /*51d0*/  MUFU.EX2 R80, R3 ;  /* 0x0000000300507308 */ /* 0x000ea20000000800 */
[----:B------:R-:W-:Y:S02]  /*51e0*/  ISETP.LE.U32.AND P0, PT, R75, UR14, PT ;  /* 0x0000000e4b007c0c */ /* 0x000fe4000bf03070 */
[----:B-1----:R-:W-:Y:S01]  /*51f0*/  @!P3 FADD.FTZ R88, -R88, -RZ ;  /* 0x800000ff5858b221 */ /* 0x002fe20000010100 */
[----:B------:R-:W-:Y:S02]  /*5200*/  ISETP.LE.U32.AND P3, PT, R0, UR14, PT ;  /* 0x0000000e00007c0c */ /* 0x000fe4000bf63070 */
[C---:B------:R-:W-:Y:S02]  /*5210*/  LEA R0, R96.reuse, UR5, 0x1 ;  /* 0x0000000560007c11 */ /* 0x040fe4000f8e08ff */
[----:B------:R-:W-:Y:S02]  /*5220*/  LEA R96, R96, UR4, 0x1 ;  /* 0x0000000460607c11 */ /* 0x000fe4000f8e08ff */
[----:B------:R-:W-:Y:S01]  /*5230*/  F2FP.RELU.F16.F32.PACK_AB R5, R87, R89 ;  /* 0x000000595705723e */ /* 0x000fe200000008ff */
[----:B------:R-:W-:Y:S01]  /*5240*/  IMAD.IADD R97, R0, 0x1, R98 ;  /* 0x0000000100617824 */ /* 0x000fe200078e0262 */
[----:B------:R-:W-:Y:S01]  /*5250*/  ISETP.GT.U32.AND P4, PT, R77, UR14, PT ;  /* 0x0000000e4d007c0c */ /* 0x000fe2000bf84070 */
[----:B------:R-:W-:Y:S01]  /*5260*/  STS [R96+0x14000], R7 ;  /* 0x0140000760007388 */ /* 0x000fe20000000800 */
[----:B--2---:R-:W-:Y:S01]  /*5270*/  @P6 FADD.FTZ R80, -R80, -RZ ;  /* 0x800000ff50506221 */ /* 0x004fe20000010100 */
[----:B------:R-:W-:Y:S02]  /*5280*/  VIADD R3, R0, 0x20 ;  /* 0x0000002000037836 */ /* 0x000fe40000000000 */
[----:B------:R-:W-:Y:S01]  /*5290*/  @P5 FADD.FTZ R83, -R83, -RZ ;  /* 0x800000ff53535221 */ /* 0x000fe20000010100 */
[----:B------:R1:W-:Y:S01]  /*52a0*/  STS [R96+0x14400], R6 ;  /* 0x0144000660007388 */ /* 0x0003e20000000800 */
[----:B------:R-:W-:Y:S01]  /*52b0*/  @!P3 FADD.FTZ R86, -R86, -RZ ;  /* 0x800000ff5656b221 */ /* 0x000fe20000010100 */
[----:B------:R-:W-:Y:S01]  /*52c0*/  @!P0 FADD.FTZ R81, -R81, -RZ ;  /* 0x800000ff51518221 */ /* 0x000fe20000010100 */
[----:B------:R-:W-:Y:S02]  /*52d0*/  @P2 VIADD R3, R0, 0xffffffe0 ;  /* 0xffffffe000032836 */ /* 0x000fe40000000000 */
[----:B------:R2:W-:Y:S01]  /*52e0*/  STS [R97], R5 ;  /* 0x0000000561007388 */ /* 0x0005e20000000800 */
[----:B---3--:R-:W-:Y:S01]  /*52f0*/  LEA R252, R99, UR4, 0x1 ;  /* 0x0000000463fc7c11 */ /* 0x008fe2000f8e08ff */
[----:B------:R-:W-:Y:S01]  /*5300*/  IMAD.MOV.U32 R99, RZ, RZ, 0x40 ;  /* 0x00000040ff637424 */ /* 0x000fe200078e00ff */
[----:B------:R-:W-:Y:S02]  /*5310*/  FSETP.GE.FTZ.AND P3, PT, R93, RZ, PT ;  /* 0x000000ff5d00720b */ /* 0x000fe40003f76000 */
[----:B------:R3:W-:Y:S01]  /*5320*/  STS [R97+0x400], R4 ;  /* 0x0004000461007388 */ /* 0x0007e20000000800 */
[----:B------:R-:W-:Y:S01]  /*5330*/  @P4 FADD.FTZ R82, -R82, -RZ ;  /* 0x800000ff52524221 */ /* 0x000fe20000010100 */
[----:B------:R-:W-:Y:S01]  /*5340*/  IMAD.IADD R98, R98, 0x1, R3 ;  /* 0x0000000162627824 */ /* 0x000fe200078e0203 */
[----:B------:R-:W-:Y:S02]  /*5350*/  SEL R99, R99, 0xffffffc0, !P1 ;  /* 0xffffffc063637807 */ /* 0x000fe40004800000 */
[----:B------:R-:W-:Y:S02]  /*5360*/  FSETP.GE.FTZ.AND P0, PT, R92, RZ, PT ;  /* 0x000000ff5c00720b */ /* 0x000fe40003f16000 */
[----:B------:R-:W-:Y:S01]  /*5370*/  F2FP.RELU.F16.F32.PACK_AB R0, R82, R83 ;  /* 0x000000535200723e */ /* 0x000fe200000008ff */
[--C-:B------:R-:W-:Y:S01]  /*5380*/  IMAD.IADD R245, R99, 0x1, R252.reuse ;  /* 0x0000000163f57824 */ /* 0x100fe200078e02fc */
[----:B------:R-:W-:Y:S02]  /*5390*/  FSETP.GE.FTZ.AND P5, PT, R89, RZ, PT ;  /* 0x000000ff5900720b */ /* 0x000fe40003fb6000 */
[----:B------:R-:W-:Y:S02]  /*53a0*/  FSETP.GE.FTZ.AND P4, PT, R87, RZ, PT ;  /* 0x000000ff5700720b */ /* 0x000fe40003f96000 */
[----:B-1----:R-:W-:Y:S02]  /*53b0*/  F2FP.RELU.F16.F32.PACK_AB R6, R84, R85 ;  /* 0x000000555406723e */ /* 0x002fe400000008ff */
[----:B--2---:R-:W-:Y:S03]  /*53c0*/  F2FP.RELU.F16.F32.PACK_AB R5, R86, R88 ;  /* 0x000000585605723e */ /* 0x004fe600000008ff */
[----:B------:R-:W-:Y:S01]  /*53d0*/  STS [R3], R6 ;  /* 0x0000000603007388 */ /* 0x000fe20000000800 */
[----:B---3--:R-:W-:Y:S04]  /*53e0*/  F2FP.RELU.F16.F32.PACK_AB R4, R80, R81 ;  /* 0x000000515004723e */ /* 0x008fe800000008ff */
[----:B------:R-:W-:Y:S05]  /*53f0*/  STS [R3+0x400], R5 ;  /* 0x0004000503007388 */ /* 0x000fea0000000800 */
[----:B------:R1:W-:Y:S05]  /*5400*/  STS [R98+0x400], R0 ;  /* 0x0004000062007388 */ /* 0x0003ea0000000800 */
[----:B------:R-:W-:Y:S05]  /*5410*/  STS [R98], R4 ;  /* 0x0000000462007388 */ /* 0x000fea0000000800 */
[----:B------:R-:W2:Y:S05]  /*5420*/  LDSM.16.M88.4 R16, [R252+0x6000] ;  /* 0x00600000fc10783b */ /* 0x000eaa0000000200 */
[----:B------:R-:W-:Y:S05]  /*5430*/  LDSM.16.M88.4 R72, [R245+0x6000] ;  /* 0x00600000f548783b */ /* 0x000fea0000000200 */
[----:B-1----:R1:W3:Y:S01]  /*5440*/  LDG.E R0, desc[UR36][R78.64+0x20] ;  /* 0x000020244e007981 */ /* 0x0022e2000c1e1900 */
[C---:B--2---:R-:W-:Y:S08]  /*5450*/  HMMA.16816.F32 R4, R16.reuse, R148, RZ ;  /* 0x000000941004723c */ /* 0x044ff000000018ff */
[C---:B------:R-:W-:Y:S08]  /*5460*/  HMMA.16816.F32 R8, R16.reuse, R150, RZ ;  /* 0x000000961008723c */ /* 0x040ff000000018ff */
[C---:B------:R-:W-:Y:S08]  /*5470*/  HMMA.16816.F32 R12, R16.reuse, R152, RZ ;  /* 0x00000098100c723c */ /* 0x040ff000000018ff */
[----:B------:R-:W-:Y:S01]  /*5480*/  HMMA.16816.F32 R16, R16, R154, RZ ;  /* 0x0000009a1010723c */ /* 0x000fe200000018ff */
[C---:B------:R-:W-:Y:S02]  /*5490*/  IMAD.IADD R246, R76.reuse, 0x1, R252 ;  /* 0x000000014cf67824 */ /* 0x040fe400078e02fc */
[----:B------:R-:W-:Y:S03]  /*54a0*/  IMAD.IADD R244, R76, 0x1, R245 ;  /* 0x000000014cf47824 */ /* 0x000fe600078e02f5 */
[----:B------:R-:W2:Y:S05]  /*54b0*/  LDSM.16.M88.4 R68, [R246+0x6000] ;  /* 0x00600000f644783b */ /* 0x000eaa0000000200 */
[----:B-1----:R-:W1:Y:S05]  /*54c0*/  LDSM.16.M88.4 R76, [R244+0x6000] ;  /* 0x00600000f44c783b */ /* 0x002e6a0000000200 */
[----:B------:R-:W-:Y:S05]  /*54d0*/  STL [R1+0x4], R246 ;  /* 0x000004f601007387 */ /* 0x000fea0000100800 */
[----:B------:R-:W-:Y:S05]  /*54e0*/  STL [R1], R245 ;  /* 0x000000f501007387 */ /* 0x000fea0000100800 */
[----:B------:R-:W-:Y:S01]  /*54f0*/  STL [R1+0x8], R244 ;  /* 0x000008f401007387 */ /* 0x000fe20000100800 */
[C---:B--2---:R-:W-:Y:S08]  /*5500*/  HMMA.16816.F32 R4, R68.reuse, R156, R4 ;  /* 0x0000009c4404723c */ /* 0x044ff00000001804 */
        /* <DEDUP_REMOVED lines=34> */
[C---:B----4-:R-:W-:Y:S08]  /*5730*/  HMMA.16816.F32 R4, R72.reuse, R212, R4 ;  /* 0x000000d44804723c */ /* 0x050ff00000001804 */
[C---:B------:R-:W-:Y:S08]  /*5740*/  HMMA.16816.F32 R8, R72.reuse, R214, R8 ;  /* 0x000000d64808723c */ /* 0x040ff00000001808 */
[C---:B------:R-:W-:Y:S01]  /*5750*/  HMMA.16816.F32 R12, R72.reuse, R216, R12 ;  /* 0x000000d8480c723c */ /* 0x040fe2000000180c */
[----:B--2---:R-:W2:Y:S07]  /*5760*/  LDL R245, [R1+0x20] ;  /* 0x0000200001f57983 */ /* 0x004eae0000100800 */
[----:B------:R-:W-:Y:S01]  /*5770*/  HMMA.16816.F32 R16, R72, R218, R16 ;  /* 0x000000da4810723c */ /* 0x000fe20000001810 */
[----:B------:R4:W3:Y:S07]  /*5780*/  LDSM.16.M88.4 R72, [R244+0xa000] ;  /* 0x00a00000f448783b */ /* 0x0008ee0000000200 */
[C---:B-1----:R-:W-:Y:S08]  /*5790*/  HMMA.16816.F32 R4, R76.reuse, R220, R4 ;  /* 0x000000dc4c04723c */ /* 0x042ff00000001804 */
[C---:B------:R-:W-:Y:S08]  /*57a0*/  HMMA.16816.F32 R8, R76.reuse, R222, R8 ;  /* 0x000000de4c08723c */ /* 0x040ff00000001808 */
[C---:B------:R-:W-:Y:S01]  /*57b0*/  HMMA.16816.F32 R12, R76.reuse, R224, R12 ;  /* 0x000000e04c0c723c */ /* 0x040fe2000000180c */
[----:B----4-:R-:W4:Y:S07]  /*57c0*/  LDL R244, [R1+0x24] ;  /* 0x0000240001f47983 */ /* 0x010f2e0000100800 */
[----:B------:R-:W-:Y:S08]  /*57d0*/  HMMA.16816.F32 R16, R76, R226, R16 ;  /* 0x000000e24c10723c */ /* 0x000ff00000001810 */
[C---:B-----5:R-:W-:Y:S08]  /*57e0*/  HMMA.16816.F32 R4, R68.reuse, R228, R4 ;  /* 0x000000e44404723c */ /* 0x060ff00000001804 */
[C---:B------:R-:W-:Y:S08]  /*57f0*/  HMMA.16816.F32 R8, R68.reuse, R230, R8 ;  /* 0x000000e64408723c */ /* 0x040ff00000001808 */
[C---:B------:R-:W-:Y:S08]  /*5800*/  HMMA.16816.F32 R12, R68.reuse, R232, R12 ;  /* 0x000000e8440c723c */ /* 0x040ff0000000180c */
[----:B------:R-:W-:Y:S08]  /*5810*/  HMMA.16816.F32 R16, R68, R234, R16 ;  /* 0x000000ea4410723c */ /* 0x000ff00000001810 */
[C---:B---3--:R-:W-:Y:S08]  /*5820*/  HMMA.16816.F32 R4, R72.reuse, R236, R4 ;  /* 0x000000ec4804723c */ /* 0x048ff00000001804 */
[C---:B------:R-:W-:Y:S08]  /*5830*/  HMMA.16816.F32 R8, R72.reuse, R238, R8 ;  /* 0x000000ee4808723c */ /* 0x040ff00000001808 */
[C---:B------:R-:W-:Y:S03]  /*5840*/  HMMA.16816.F32 R12, R72.reuse, R240, R12 ;  /* 0x000000f0480c723c */ /* 0x040fe6000000180c */
[C---:B------:R-:W-:Y:S01]  /*5850*/  FADD.FTZ R68, -R2.reuse, R4 ;  /* 0x0000000402447221 */ /* 0x040fe20000010100 */
[----:B------:R-:W-:Y:S01]  /*5860*/  FADD.FTZ R4, -R2, R5 ;  /* 0x0000000502047221 */ /* 0x000fe20000010100 */
[----:B------:R-:W-:Y:S03]  /*5870*/  FADD.FTZ R7, -R0, R7 ;  /* 0x0000000700077221 */ /* 0x000fe60000010100 */
[----:B------:R-:W-:Y:S03]  /*5880*/  HMMA.16816.F32 R16, R72, R242, R16 ;  /* 0x000000f24810723c */ /* 0x000fe60000001810 */
[-C--:B------:R-:W-:Y:S01]  /*5890*/  FSEL R5, R68, R2.reuse, P3 ;  /* 0x0000000244057208 */ /* 0x080fe20001800000 */
[----:B------:R-:W-:Y:S01]  /*58a0*/  FADD.FTZ R8, -R2, R8 ;  /* 0x0000000802087221 */ /* 0x000fe20000010100 */
[-C--:B------:R-:W-:Y:S01]  /*58b0*/  FSEL R4, R4, R2.reuse, P0 ;  /* 0x0000000204047208 */ /* 0x080fe20000000000 */
[----:B------:R-:W-:Y:S01]  /*58c0*/  FADD.FTZ R9, -R2, R9 ;  /* 0x0000000902097221 */ /* 0x000fe20000010100 */
[----:B------:R-:W-:Y:S01]  /*58d0*/  FSETP.GE.FTZ.AND P0, PT, R80, RZ, PT ;  /* 0x000000ff5000720b */ /* 0x000fe20003f16000 */
[----:B------:R-:W-:Y:S01]  /*58e0*/  FMUL.FTZ R93, R93, R5 ;  /* 0x000000055d5d7220 */ /* 0x000fe20000410000 */
[----:B------:R-:W-:Y:S01]  /*58f0*/  FSEL R5, R8, R2, P5 ;  /* 0x0000000208057208 */ /* 0x000fe20002800000 */
[----:B------:R-:W-:Y:S01]  /*5900*/  FMUL.FTZ R92, R92, R4 ;  /* 0x000000045c5c7220 */ /* 0x000fe20000410000 */
[----:B------:R-:W-:Y:S01]  /*5910*/  FSEL R4, R9, R2, P4 ;  /* 0x0000000209047208 */ /* 0x000fe20002000000 */
[C---:B------:R-:W-:Y:S01]  /*5920*/  FADD.FTZ R9, -R2.reuse, R12 ;  /* 0x0000000c02097221 */ /* 0x040fe20000010100 */
[----:B------:R-:W-:Y:S01]  /*5930*/  FSETP.GE.FTZ.AND P3, PT, R85, RZ, PT ;  /* 0x000000ff5500720b */ /* 0x000fe20003f76000 */
[----:B------:R-:W-:Y:S01]  /*5940*/  FMUL.FTZ R89, R89, R5 ;  /* 0x0000000559597220 */ /* 0x000fe20000410000 */
[----:B------:R-:W-:Y:S01]  /*5950*/  FADD.FTZ R8, -R2, R13 ;  /* 0x0000000d02087221 */ /* 0x000fe20000010100 */
[----:B------:R-:W-:Y:S01]  /*5960*/  FSETP.GE.FTZ.AND P4, PT, R84, RZ, PT ;  /* 0x000000ff5400720b */ /* 0x000fe20003f96000 */
[----:B------:R-:W-:Y:S01]  /*5970*/  FMUL.FTZ R87, R87, R4 ;  /* 0x0000000457577220 */ /* 0x000fe20000410000 */
[-C--:B------:R-:W-:Y:S01]  /*5980*/  FSEL R9, R9, R2.reuse, P3 ;  /* 0x0000000209097208 */ /* 0x080fe20001800000 */
[----:B------:R-:W-:Y:S01]  /*5990*/  FADD.FTZ R5, -R2, R16 ;  /* 0x0000001002057221 */ /* 0x000fe20000010100 */
[----:B------:R-:W-:Y:S02]  /*59a0*/  FSETP.GE.FTZ.AND P3, PT, R81, RZ, PT ;  /* 0x000000ff5100720b */ /* 0x000fe40003f76000 */
[-C--:B------:R-:W-:Y:S01]  /*59b0*/  FSEL R8, R8, R2.reuse, P4 ;  /* 0x0000000208087208 */ /* 0x080fe20002000000 */
[----:B------:R-:W-:Y:S01]  /*59c0*/  FMUL.FTZ R85, R85, R9 ;  /* 0x0000000955557220 */ /* 0x000fe20000410000 */
[----:B------:R-:W-:Y:S01]  /*59d0*/  FSEL R5, R5, R2, P3 ;  /* 0x0000000205057208 */ /* 0x000fe20001800000 */
[----:B------:R-:W-:Y:S01]  /*59e0*/  @P0 FADD.FTZ R2, -R2, R17 ;  /* 0x0000001102020221 */ /* 0x000fe20000010100 */
[----:B------:R-:W-:Y:S01]  /*59f0*/  F2FP.F16.F32.PACK_AB R4, R92, R93 ;  /* 0x0000005d5c04723e */ /* 0x000fe200000000ff */
[----:B------:R-:W-:Y:S01]  /*5a00*/  FADD.FTZ R9, -R0, R6 ;  /* 0x0000000600097221 */ /* 0x000fe20000010100 */
[----:B------:R-:W-:Y:S01]  /*5a10*/  FSETP.GE.FTZ.AND P0, PT, R94, RZ, PT ;  /* 0x000000ff5e00720b */ /* 0x000fe20003f16000 */
[----:B------:R-:W-:Y:S01]  /*5a20*/  FMUL.FTZ R6, R80, R2 ;  /* 0x0000000250067220 */ /* 0x000fe20000410000 */
[----:B------:R-:W-:Y:S01]  /*5a30*/  FSETP.GE.FTZ.AND P3, PT, R95, RZ, PT ;  /* 0x000000ff5f00720b */ /* 0x000fe20003f76000 */
[----:B------:R1:W-:Y:S01]  /*5a40*/  STS [R96+0x12000], R4 ;  /* 0x0120000460007388 */ /* 0x0003e20000000800 */
[-C--:B------:R-:W-:Y:S01]  /*5a50*/  FSEL R2, R7, R0.reuse, P0 ;  /* 0x0000000007027208 */ /* 0x080fe20000000000 */
[C---:B------:R-:W-:Y:S01]  /*5a60*/  FADD.FTZ R7, -R0.reuse, R10 ;  /* 0x0000000a00077221 */ /* 0x040fe20000010100 */
[----:B------:R-:W-:Y:S01]  /*5a70*/  FSEL R9, R9, R0, P3 ;  /* 0x0000000009097208 */ /* 0x000fe20001800000 */
[----:B------:R-:W-:Y:S01]  /*5a80*/  FADD.FTZ R10, -R0, R11 ;  /* 0x0000000b000a7221 */ /* 0x000fe20000010100 */
[----:B------:R-:W-:Y:S01]  /*5a90*/  FSETP.GE.FTZ.AND P0, PT, R91, RZ, PT ;  /* 0x000000ff5b00720b */ /* 0x000fe20003f16000 */
[----:B------:R-:W-:Y:S01]  /*5aa0*/  FMUL.FTZ R2, R94, R2 ;  /* 0x000000025e027220 */ /* 0x000fe20000410000 */
[----:B------:R-:W-:Y:S01]  /*5ab0*/  FSETP.GE.FTZ.AND P5, PT, R90, RZ, PT ;  /* 0x000000ff5a00720b */ /* 0x000fe20003fb6000 */
[----:B------:R-:W-:Y:S01]  /*5ac0*/  FMUL.FTZ R95, R95, R9 ;  /* 0x000000095f5f7220 */ /* 0x000fe20000410000 */
[----:B------:R-:W-:Y:S01]  /*5ad0*/  FADD.FTZ R9, -R0, R14 ;  /* 0x0000000e00097221 */ /* 0x000fe20000010100 */
[----:B------:R-:W-:Y:S01]  /*5ae0*/  FSEL R7, R7, R0, P0 ;  /* 0x0000000007077208 */ /* 0x000fe20000000000 */
[----:B------:R-:W-:Y:S01]  /*5af0*/  FMUL.FTZ R84, R84, R8 ;  /* 0x0000000854547220 */ /* 0x000fe20000410000 */
[----:B------:R-:W-:Y:S01]  /*5b00*/  FSEL R10, R10, R0, P5 ;  /* 0x000000000a0a7208 */ /* 0x000fe20002800000 */
[----:B------:R-:W-:Y:S01]  /*5b10*/  FMUL.FTZ R81, R81, R5 ;  /* 0x0000000551517220 */ /* 0x000fe20000410000 */
[----:B------:R-:W-:Y:S01]  /*5b20*/  F2FP.F16.F32.PACK_AB R2, R2, R95 ;  /* 0x0000005f0202723e */ /* 0x000fe200000000ff */
[----:B------:R-:W-:Y:S01]  /*5b30*/  FMUL.FTZ R91, R91, R7 ;  /* 0x000000075b5b7220 */ /* 0x000fe20000410000 */
[----:B------:R-:W-:Y:S01]  /*5b40*/  FSETP.GE.FTZ.AND P4, PT, R88, RZ, PT ;  /* 0x000000ff5800720b */ /* 0x000fe20003f96000 */
[----:B------:R-:W-:Y:S01]  /*5b50*/  FMUL.FTZ R90, R90, R10 ;  /* 0x0000000a5a5a7220 */ /* 0x000fe20000410000 */
[----:B------:R-:W-:Y:S01]  /*5b60*/  FSETP.GE.FTZ.AND P3, PT, R86, RZ, PT ;  /* 0x000000ff5600720b */ /* 0x000fe20003f76000 */
[----:B------:R3:W-:Y:S01]  /*5b70*/  STS [R96+0x12400], R2 ;  /* 0x0124000260007388 */ /* 0x0007e20000000800 */
[-C--:B------:R-:W-:Y:S01]  /*5b80*/  FSEL R9, R9, R0.reuse, P4 ;  /* 0x0000000009097208 */ /* 0x080fe20002000000 */
[----:B------:R-:W-:Y:S01]  /*5b90*/  FADD.FTZ R7, -R0, R18 ;  /* 0x0000001200077221 */ /* 0x000fe20000010100 */
[----:B------:R-:W-:Y:S02]  /*5ba0*/  F2FP.F16.F32.PACK_AB R8, R87, R89 ;  /* 0x000000595708723e */ /* 0x000fe400000000ff */
[----:B------:R-:W-:Y:S01]  /*5bb0*/  FSETP.GE.FTZ.AND P0, PT, R82, RZ, PT ;  /* 0x000000ff5200720b */ /* 0x000fe20003f16000 */
[----:B-1----:R-:W-:Y:S01]  /*5bc0*/  FADD.FTZ R4, -R0, R15 ;  /* 0x0000000f00047221 */ /* 0x002fe20000010100 */
[----:B------:R-:W-:Y:S01]  /*5bd0*/  FMUL.FTZ R88, R88, R9 ;  /* 0x0000000958587220 */ /* 0x000fe20000410000 */
[----:B------:R-:W-:Y:S01]  /*5be0*/  STS [R97+-0x2000], R8 ;  /* 0xffe0000861007388 */ /* 0x000fe20000000800 */
[----:B------:R-:W-:Y:S02]  /*5bf0*/  F2FP.F16.F32.PACK_AB R5, R84, R85 ;  /* 0x000000555405723e */ /* 0x000fe400000000ff */
[----:B------:R-:W-:Y:S02]  /*5c00*/  FSEL R4, R4, R0, P3 ;  /* 0x0000000004047208 */ /* 0x000fe40001800000 */
[----:B------:R-:W-:Y:S02]  /*5c10*/  FSETP.GE.FTZ.AND P3, PT, R83, RZ, PT ;  /* 0x000000ff5300720b */ /* 0x000fe40003f76000 */
[----:B------:R-:W-:Y:S01]  /*5c20*/  F2FP.F16.F32.PACK_AB R6, R6, R81 ;  /* 0x000000510606723e */ /* 0x000fe200000000ff */
[----:B------:R-:W-:Y:S01]  /*5c30*/  FMUL.FTZ R86, R86, R4 ;  /* 0x0000000456567220 */ /* 0x000fe20000410000 */
[----:B------:R-:W-:Y:S02]  /*5c40*/  F2FP.F16.F32.PACK_AB R4, R90, R91 ;  /* 0x0000005b5a04723e */ /* 0x000fe400000000ff */
[----:B------:R-:W-:Y:S01]  /*5c50*/  FSEL R7, R7, R0, P3 ;  /* 0x0000000007077208 */ /* 0x000fe20001800000 */
[----:B------:R-:W-:Y:S02]  /*5c60*/  @P0 FADD.FTZ R0, -R0, R19 ;  /* 0x0000001300000221 */ /* 0x000fe40000010100 */
[----:B------:R-:W-:Y:S02]  /*5c70*/  STS [R97+-0x1c00], R4 ;  /* 0xffe4000461007388 */ /* 0x000fe40000000800 */
[----:B------:R-:W-:Y:S01]  /*5c80*/  FMUL.FTZ R83, R83, R7 ;  /* 0x0000000753537220 */ /* 0x000fe20000410000 */
[----:B---3--:R-:W-:Y:S01]  /*5c90*/  F2FP.F16.F32.PACK_AB R2, R86, R88 ;  /* 0x000000585602723e */ /* 0x008fe200000000ff */
[----:B------:R-:W-:Y:S01]  /*5ca0*/  FMUL.FTZ R0, R82, R0 ;  /* 0x0000000052007220 */ /* 0x000fe20000410000 */
[----:B------:R-:W-:Y:S05]  /*5cb0*/  STS [R3+-0x2000], R5 ;  /* 0xffe0000503007388 */ /* 0x000fea0000000800 */
[----:B------:R1:W-:Y:S05]  /*5cc0*/  STS [R3+-0x1c00], R2 ;  /* 0xffe4000203007388 */ /* 0x0003ea0000000800 */
        /* <DEDUP_REMOVED lines=9> */
[----:B------:R-:W-:Y:S02]  /*5d60*/  LDSM.16.MT88.4 R4, [R3+0x14000] ;  /* 0x014000000304783b */ /* 0x000fe40000004200 */
[----:B------:R-:W-:Y:S03]  /*5d70*/  IMAD.IADD R92, R99, 0x1, R92 ;  /* 0x00000001635c7824 */ /* 0x000fe600078e025c */
        /* <DEDUP_REMOVED lines=77> */
[----:B------:R-:W-:Y:S05]  /*6250*/  IMAD.X R4, RZ, RZ, ~UR16, P0 ;  /* 0x80000010ff047e24 */ /* 0x000fea00080e06ff */
[----:B------:R-:W-:Y:S01]  /*6260*/  SHF.R.S64 R6, R5, 0x1f, R4 ;  /* 0x0000001f05067819 */ /* 0x000fe20000001004 */
[C---:B-1----:R-:W-:Y:S02]  /*6270*/  IMAD.SHL.U32 R9, R249.reuse, 0x8, RZ ;  /* 0x00000008f9097824 */ /* 0x042fe400078e00ff */
[----:B------:R-:W-:Y:S02]  /*6280*/  IMAD.SHL.U32 R251, R249, 0x8, RZ ;  /* 0x00000008f9fb7824 */ /* 0x000fe400078e00ff */
[----:B------:R-:W3:Y:S01]  /*6290*/  LDL.LU R249, [R1+0x3c] ;  /* 0x00003c0001f97983 */ /* 0x000ee20000300800 */
[----:B------:R-:W-:Y:S02]  /*62a0*/  LOP3.LUT R9, R9, 0x38, RZ, 0xc0, !PT ;  /* 0x0000003809097812 */ /* 0x000fe400078ec0ff */
[----:B------:R-:W-:Y:S02]  /*62b0*/  LOP3.LUT R8, R251, 0x1f8, RZ, 0xc0, !PT ;  /* 0x000001f8fb087812 */ /* 0x000fe400078ec0ff */
[C---:B------:R-:W-:Y:S02]  /*62c0*/  ISETP.GE.AND P6, PT, R9.reuse, UR8, PT ;  /* 0x0000000809007c0c */ /* 0x040fe4000bfc6270 */
[----:B------:R-:W-:Y:S02]  /*62d0*/  LOP3.LUT R5, R8, 0x38, R248, 0x78, !PT ;  /* 0x0000003808057812 */ /* 0x000fe400078e78f8 */
[----:B------:R-:W-:Y:S02]  /*62e0*/  LOP3.LUT R7, R9, 0x40, RZ, 0xfc, !PT ;  /* 0x0000004009077812 */ /* 0x000fe400078efcff */
[----:B------:R-:W-:Y:S02]  /*62f0*/  LOP3.LUT R5, R5, 0x1e00, R251, 0xf8, !PT ;  /* 0x00001e0005057812 */ /* 0x000fe400078ef8fb */
[----:B------:R-:W-:Y:S02]  /*6300*/  ISETP.GE.AND P5, PT, R7, UR8, PT ;  /* 0x0000000807007c0c */ /* 0x000fe4000bfa6270 */
[----:B------:R-:W-:Y:S01]  /*6310*/  LOP3.LUT R8, R9, 0x80, RZ, 0xfc, !PT ;  /* 0x0000008009087812 */ /* 0x000fe200078efcff */
[----:B------:R-:W-:Y:S03]  /*6320*/  IMAD.U32 R9, RZ, RZ, UR22 ;  /* 0x00000016ff097e24 */ /* 0x000fe6000f8e00ff */
[----:B------:R-:W-:Y:S01]  /*6330*/  ISETP.GE.AND P4, PT, R8, UR8, PT ;  /* 0x0000000808007c0c */ /* 0x000fe2000bf86270 */
[----:B------:R-:W-:Y:S01]  /*6340*/  IMAD.U32 R8, RZ, RZ, UR18 ;  /* 0x00000012ff087e24 */ /* 0x000fe2000f8e00ff */
[----:B---3--:R-:W-:Y:S01]  /*6350*/  IADD3 R249, P0, PT, R6, R249, RZ ;  /* 0x000000f906f97210 */ /* 0x008fe20007f1e0ff */
[----:B------:R-:W-:Y:S03]  /*6360*/  IMAD.U32 R6, RZ, RZ, UR18 ;  /* 0x00000012ff067e24 */ /* 0x000fe6000f8e00ff */
[----:B--2---:R-:W-:Y:S01]  /*6370*/  LEA.HI.X.SX32 R250, R4, R250, 0x1, P0 ;  /* 0x000000fa04fa7211 */ /* 0x004fe200000f0eff */
[----:B------:R1:W-:Y:S01]  /*6380*/  STL [R1+0x3c], R249 ;  /* 0x00003cf901007387 */ /* 0x0003e20000100800 */
[----:B------:R-:W-:Y:S01]  /*6390*/  LEA R4, R5, UR4, 0x1 ;  /* 0x0000000405047c11 */ /* 0x000fe2000f8e08ff */
[----:B------:R-:W-:Y:S01]  /*63a0*/  IMAD.U32 R5, RZ, RZ, UR22 ;  /* 0x00000016ff057e24 */ /* 0x000fe2000f8e00ff */
[-C--:B------:R-:W-:Y:S01]  /*63b0*/  @!P6 LEA R10, P0, R10, R249.reuse, 0x1 ;  /* 0x000000f90a0ae211 */ /* 0x080fe200078008ff */
[----:B------:R1:W-:Y:S01]  /*63c0*/  STL [R1+0x38], R250 ;  /* 0x000038fa01007387 */ /* 0x0003e20000100800 */
[--C-:B------:R-:W-:Y:S01]  /*63d0*/  @!P6 IMAD.MOV.U32 R7, RZ, RZ, R250.reuse ;  /* 0x000000ffff07e224 */ /* 0x100fe200078e00fa */
[-C--:B------:R-:W-:Y:S01]  /*63e0*/  @!P5 LEA R8, P3, R8, R249.reuse, 0x1 ;  /* 0x000000f90808d211 */ /* 0x080fe200078608ff */
[--C-:B------:R-:W-:Y:S01]  /*63f0*/  @!P5 IMAD.MOV.U32 R13, RZ, RZ, R250.reuse ;  /* 0x000000ffff0dd224 */ /* 0x100fe200078e00fa */
[-C--:B------:R-:W-:Y:S01]  /*6400*/  @!P6 LEA.HI.X R11, R6, R250.reuse, R5, 0x1, P0 ;  /* 0x000000fa060be211 */ /* 0x080fe200000f0c05 */
[----:B------:R-:W-:Y:S01]  /*6410*/  @!P6 IMAD.MOV.U32 R6, RZ, RZ, R249 ;  /* 0x000000ffff06e224 */ /* 0x000fe200078e00f9 */
[-C--:B------:R-:W-:Y:S01]  /*6420*/  @!P5 LEA.HI.X R9, R12, R250.reuse, R9, 0x1, P3 ;  /* 0x000000fa0c09d211 */ /* 0x080fe200018f0c09 */
[--C-:B------:R-:W-:Y:S03]  /*6430*/  @!P5 IMAD.MOV.U32 R12, RZ, RZ, R249.reuse ;  /* 0x000000ffff0cd224 */ /* 0x100fe600078e00f9 */
        /* <DEDUP_REMOVED lines=10> */
[----:B--2---:R-:W-:Y:S02]  /*64e0*/  IMAD.U32 R6, RZ, RZ, UR18 ;  /* 0x00000012ff067e24 */ /* 0x004fe4000f8e00ff */
[----:B------:R-:W-:Y:S03]  /*64f0*/  IMAD.U32 R7, RZ, RZ, UR18 ;  /* 0x00000012ff077e24 */ /* 0x000fe6000f8e00ff */
[----:B------:R-:W-:Y:S01]  /*6500*/  @!P4 LEA R6, P0, R6, R249, 0x1 ;  /* 0x000000f90606c211 */ /* 0x000fe200078008ff */
[----:B---3--:R-:W-:Y:S03]  /*6510*/  @!P4 IMAD.MOV.U32 R12, RZ, RZ, R249 ;  /* 0x000000ffff0cc224 */ /* 0x008fe600078e00f9 */
[----:B------:R-:W-:Y:S01]  /*6520*/  @!P4 LEA.HI.X R7, R7, R250, R5, 0x1, P0 ;  /* 0x000000fa0707c211 */ /* 0x000fe200000f0c05 */
        /* <DEDUP_REMOVED lines=22> */
.L_x_399:
        /* <DEDUP_REMOVED lines=397> */
.L_x_400:
[----:B-1----:R-:W2:Y:S02]  /*7f60*/  LDL.LU R0, [R1+0x40] ;  /* 0x0000400001007983 */ /* 0x002ea40000300800 */
[----:B--2---:R-:W-:Y:S05]  /*7f70*/  IADD3 R0, PT, PT, R0, -0x40, RZ ;  /* 0xffffffc000007810 */ /* 0x004fea0007ffe0ff */
[----:B------:R1:W-:Y:S01]  /*7f80*/  STL [R1+0x40], R0 ;  /* 0x0000400001007387 */ /* 0x0003e20000100800 */
[----:B------:R-:W-:Y:S05]  /*7f90*/  BRA.U UP1, `(.L_x_401) ;  /* 0xffffffbd01b87547 */ /* 0x000fea000b83ffff */
[----:B------:R-:W2:Y:S01]  /*7fa0*/  LDCU UR9, c[0x0][0x4fc] ;  /* 0x00009f80ff0977ac */ /* 0x000ea20008000800 */
[----:B------:R-:W3:Y:S01]  /*7fb0*/  S2R R79, SR_TID.X ;  /* 0x00000000004f7919 */ /* 0x000ee20000002100 */
[----:B------:R-:W-:Y:S01]  /*7fc0*/  LOP3.LUT P0, RZ, R249, 0x10, RZ, 0xc0, !PT ;  /* 0x00000010f9ff7812 */ /* 0x000fe2000780c0ff */
[----:B------:R-:W4:Y:S01]  /*7fd0*/  LDCU UR8, c[0x0][0x500] ;  /* 0x0000a000ff0877ac */ /* 0x000f220008000800 */
[----:B------:R-:W-:Y:S01]  /*7fe0*/  UISETP.NE.AND UP0, UPT, UR43, -0x1, UPT ;  /* 0xffffffff2b00788c */ /* 0x000fe2000bf05270 */
[----:B------:R-:W-:Y:S01]  /*7ff0*/  UMOV UR29, UR7 ;  /* 0x00000007001d7c82 */ /* 0x000fe20008000000 */
[----:B------:R-:W-:Y:S01]  /*8000*/  UISETP.NE.AND UP1, UPT, UR43, -0x1, UPT ;  /* 0xffffffff2b00788c */ /* 0x000fe2000bf25270 */
[----:B--2---:R-:W-:Y:S01]  /*8010*/  FMUL.FTZ R4, R61, UR9 ;  /* 0x000000093d047c20 */ /* 0x004fe20008410000 */
[----:B-1---5:R-:W-:Y:S01]  /*8020*/  FMUL.FTZ R0, R36, UR9 ;  /* 0x0000000924007c20 */ /* 0x022fe20008410000 */
[----:B------:R-:W1:Y:S01]  /*8030*/  S2R R61, SR_TID.X ;  /* 0x00000000003d7919 */ /* 0x000e620000002100 */
[----:B------:R-:W-:Y:S01]  /*8040*/  FMUL.FTZ R18, R37, UR9 ;  /* 0x0000000925127c20 */ /* 0x000fe20008410000 */
[----:B------:R-:W-:Y:S01]  /*8050*/  FMUL.FTZ R11, R47, UR9 ;  /* 0x000000092f0b7c20 */ /* 0x000fe20008410000 */
[----:B------:R-:W-:Y:S01]  /*8060*/  SHF.L.U32 R47, R249, 0x5, RZ ;  /* 0x00000005f92f7819 */ /* 0x000fe200000006ff */
[----:B------:R-:W-:Y:S01]  /*8070*/  FMUL.FTZ R2, R40, UR9 ;  /* 0x0000000928027c20 */ /* 0x000fe20008410000 */
[----:B------:R-:W-:Y:S01]  /*8080*/  FMUL.FTZ R16, R41, UR9 ;  /* 0x0000000929107c20 */ /* 0x000fe20008410000 */
[----:B------:R-:W-:Y:S01]  /*8090*/  FMUL.FTZ R12, R45, UR9 ;  /* 0x000000092d0c7c20 */ /* 0x000fe20008410000 */
[----:B------:R-:W-:Y:S01]  /*80a0*/  F2FP.F16.F32.PACK_AB R18, R18, R0 ;  /* 0x000000001212723e */ /* 0x000fe200000000ff */
[----:B------:R-:W-:Y:S01]  /*80b0*/  FMUL.FTZ R3, R42, UR9 ;  /* 0x000000092a037c20 */ /* 0x000fe20008410000 */
[----:B------:R-:W-:Y:S01]  /*80c0*/  SHF.L.U32 R45, R249, 0x1, RZ ;  /* 0x00000001f92d7819 */ /* 0x000fe200000006ff */
[----:B------:R-:W-:Y:S01]  /*80d0*/  FMUL.FTZ R15, R43, UR9 ;  /* 0x000000092b0f7c20 */ /* 0x000fe20008410000 */
[----:B------:R-:W-:Y:S01]  /*80e0*/  LOP3.LUT R47, R47, 0x400, RZ, 0xc0, !PT ;  /* 0x000004002f2f7812 */ /* 0x000fe200078ec0ff */
[----:B------:R-:W-:Y:S01]  /*80f0*/  FMUL.FTZ R68, R38, UR9 ;  /* 0x0000000926447c20 */ /* 0x000fe20008410000 */
[----:B---3--:R-:W-:Y:S01]  /*8100*/  SHF.L.U32 R79, R79, 0x4, RZ ;  /* 0x000000044f4f7819 */ /* 0x008fe200000006ff */
[----:B------:R-:W-:Y:S01]  /*8110*/  FMUL.FTZ R17, R39, UR9 ;  /* 0x0000000927117c20 */ /* 0x000fe20008410000 */
[----:B------:R-:W-:Y:S01]  /*8120*/  F2FP.F16.F32.PACK_AB R16, R16, R2 ;  /* 0x000000021010723e */ /* 0x000fe200000000ff */
[----:B----4-:R-:W-:Y:S01]  /*8130*/  FMUL.FTZ R100, R100, UR8 ;  /* 0x0000000864647c20 */ /* 0x010fe20008410000 */
[----:B------:R-:W-:Y:S01]  /*8140*/  LOP3.LUT R79, R79, 0x1c0, RZ, 0xc0, !PT ;  /* 0x000001c04f4f7812 */ /* 0x000fe200078ec0ff */
[----:B------:R-:W-:Y:S01]  /*8150*/  FMUL.FTZ R43, R101, UR8 ;  /* 0x00000008652b7c20 */ /* 0x000fe20008410000 */
[----:B------:R-:W-:Y:S01]  /*8160*/  LOP3.LUT R2, R47, 0x6, R45, 0xf8, !PT ;  /* 0x000000062f027812 */ /* 0x000fe200078ef82d */
        /* <DEDUP_REMOVED lines=11> */
[----:B------:R-:W-:Y:S01]  /*8220*/  FMUL.FTZ R40, R107, UR8 ;  /* 0x000000086b287c20 */ /* 0x000fe20008410000 */
[----:B-1----:R-:W-:Y:S01]  /*8230*/  SHF.R.U32.HI R61, RZ, 0x3, R61 ;  /* 0x00000003ff3d7819 */ /* 0x002fe2000001163d */
        /* <DEDUP_REMOVED lines=17> */
[----:B------:R-:W-:Y:S01]  /*8350*/  FMUL.FTZ R78, R20, UR9 ;  /* 0x00000009144e7c20 */ /* 0x000fe20008410000 */
[----:B------:R-:W-:Y:S01]  /*8360*/  FMUL.FTZ R72, R32, UR9 ;  /* 0x0000000920487c20 */ /* 0x000fe20008410000 */
[----:B------:R-:W-:Y:S01]  /*8370*/  IADD3 R3, PT, PT, R0, 0xc000, RZ ;  /* 0x0000c00000037810 */ /* 0x000fe20007ffe0ff */
        /* <DEDUP_REMOVED lines=9> */
[----:B------:R-:W-:Y:S01]  /*8410*/  IADD3 R2, PT, PT, R0, 0xc040, RZ ;  /* 0x0000c04000027810 */ /* 0x000fe20007ffe0ff */
        /* <DEDUP_REMOVED lines=43> */
[----:B------:R-:W-:Y:S01]  /*86d0*/  FMUL.FTZ R74, R24, UR9 ;  /* 0x00000009184a7c20 */ /* 0x000fe20008410000 */
[----:B------:R-:W-:Y:S01]  /*86e0*/  F2FP.F16.F32.PACK_AB R29, R29, R124 ;  /* 0x0000007c1d1d723e */ /* 0x000fe200000000ff */
[----:B------:R1:W-:Y:S01]  /*86f0*/  STS [R2+0x400], R38 ;  /* 0x0004002602007388 */ /* 0x0003e20000000800 */
        /* <DEDUP_REMOVED lines=18> */
[----:B------:R-:W-:Y:S01]  /*8820*/  FMUL.FTZ R13, R51, UR9 ;  /* 0x00000009330d7c20 */ /* 0x000fe20008410000 */
        /* <DEDUP_REMOVED lines=13> */
[----:B------:R-:W-:Y:S01]  /*8900*/  FMUL.FTZ R10, R53, UR9 ;  /* 0x00000009350a7c20 */ /* 0x000fe20008410000 */
[----:B------:R-:W-:Y:S01]  /*8910*/  FMUL.FTZ R54, R54, UR9 ;  /* 0x0000000936367c20 */ /* 0x000fe20008410000 */
[----:B------:R-:W-:Y:S01]  /*8920*/  FMUL.FTZ R9, R55, UR9 ;  /* 0x0000000937097c20 */ /* 0x000fe20008410000 */
        /* <DEDUP_REMOVED lines=22> */
[----:B------:R-:W-:Y:S01]  /*8a90*/  F2FP.F16.F32.PACK_AB R12, R12, R44 ;  /* 0x0000002c0c0c723e */ /* 0x000fe200000000ff */
[----:B------:R-:W2:Y:S01]  /*8aa0*/  @UP0 LDCU.64 UR10, c[0x0][0x5c0] ;  /* 0x0000b800ff0a07ac */ /* 0x000ea20008000a00 */
[----:B------:R1:W-:Y:S01]  /*8ab0*/  STS [R2+0x4000], R144 ;  /* 0x0040009002007388 */ /* 0x0003e20000000800 */
[----:B------:R-:W-:-:S02]  /*8ac0*/  F2FP.F16.F32.PACK_AB R11, R11, R46 ;  /* 0x0000002e0b0b723e */ /* 0x000fc400000000ff */
[----:B------:R-:W-:Y:S01]  /*8ad0*/  F2FP.F16.F32.PACK_AB R10, R10, R52 ;  /* 0x000000340a0a723e */ /* 0x000fe200000000ff */
[----:B------:R1:W-:Y:S01]  /*8ae0*/  STS [R2+0x4400], R146 ;  /* 0x0044009202007388 */ /* 0x0003e20000000800 */
[----:B------:R-:W-:Y:S01]  /*8af0*/  F2FP.F16.F32.PACK_AB R9, R9, R54 ;  /* 0x000000360909723e */ /* 0x000fe200000000ff */
[----:B------:R-:W-:Y:S01]  /*8b00*/  @UP0 UIADD3 UR18, UPT, UPT, UR41, UR43, URZ ;  /* 0x0000002b29120290 */ /* 0x000fe2000fffe0ff */
        /* <DEDUP_REMOVED lines=8> */
[----:B------:R-:W-:Y:S01]  /*8b90*/  F2FP.F16.F32.PACK_AB R3, R63, R62 ;  /* 0x0000003e3f03723e */ /* 0x000fe200000000ff */
[----:B--2---:R-:W-:Y:S02]  /*8ba0*/  @UP0 UIMAD.WIDE.U32 UR20, UR18, UR10, URZ ;  /* 0x0000000a121402a5 */ /* 0x004fe4000f8e00ff */
[----:B------:R1:W-:Y:S01]  /*8bb0*/  STS [R2+0x5400], R142 ;  /* 0x0054008e02007388 */ /* 0x0003e20000000800 */
[----:B------:R-:W-:-:S03]  /*8bc0*/  @UP0 UIMAD UR18, UR18, UR11, URZ ;  /* 0x0000000b121202a4 */ /* 0x000fc6000f8e02ff */
[----:B------:R1:W-:Y:S01]  /*8bd0*/  STS [R0+0x12000], R26 ;  /* 0x0120001a00007388 */ /* 0x0003e20000000800 */
[----:B------:R-:W-:-:S03]  /*8be0*/  @UP0 UIADD3 UR18, UPT, UPT, UR21, UR18, URZ ;  /* 0x0000001215120290 */ /* 0x000fc6000fffe0ff */
        /* <DEDUP_REMOVED lines=34> */
.L_x_402:
        /* <DEDUP_REMOVED lines=12> */
.L_x_403:
[----:B------:R-:W2:Y:S01]  /*8ed0*/  LDCU.64 UR8, c[0x0][0x5c8] ;  /* 0x0000b900ff0877ac */ /* 0x000ea20008000a00 */
[----:B------:R-:W-:-:S04]  /*8ee0*/  UIADD3 UR14, UPT, UPT, UR41, UR43, URZ ;  /* 0x0000002b290e7290 */ /* 0x000fc8000fffe0ff */
[----:B--2---:R-:W-:Y:S02]  /*8ef0*/  UIMAD.WIDE.U32 UR22, UR14, UR8, URZ ;  /* 0x000000080e1672a5 */ /* 0x004fe4000f8e00ff */
[----:B------:R-:W-:-:S04]  /*8f00*/  UIMAD UR14, UR14, UR9, URZ ;  /* 0x000000090e0e72a4 */ /* 0x000fc8000f8e02ff */
[----:B------:R-:W-:-:S06]  /*8f10*/  UIADD3 UR14, UPT, UPT, UR23, UR14, URZ ;  /* 0x0000000e170e7290 */ /* 0x000fcc000fffe0ff */
[----:B-1----:R-:W-:-:S07]  /*8f20*/  MOV R23, UR14 ;  /* 0x0000000e00177c02 */ /* 0x002fce0008000f00 */
.L_x_404:
        /* <DEDUP_REMOVED lines=57> */
.L_x_406:
[----:B------:R-:W-:Y:S05]  /*92c0*/  BSYNC.RECONVERGENT B0 ;  /* 0x0000000000007941 */ /* 0x000fea0003800200 */
.L_x_405:
        /* <DEDUP_REMOVED lines=19> */
.L_x_408:
[----:B------:R-:W-:Y:S05]  /*9400*/  BSYNC.RECONVERGENT B0 ;  /* 0x0000000000007941 */ /* 0x000fea0003800200 */
.L_x_407:
        /* <DEDUP_REMOVED lines=25> */
.L_x_410:
[----:B------:R-:W-:Y:S05]  /*95a0*/  BSYNC.RECONVERGENT B0 ;  /* 0x0000000000007941 */ /* 0x000fea0003800200 */
.L_x_409:
        /* <DEDUP_REMOVED lines=17> */
.L_x_370:
[----:B------:R-:W-:Y:S05]  /*96c0*/  BSYNC.RECONVERGENT B1 ;  /* 0x0000000000017941 */ /* 0x000fea0003800200 */
.L_x_348:
[----:B------:R-:W5:Y:S01]  /*96d0*/  LDCU UR9, c[0x0][0x438] ;  /* 0x00008700ff0977ac */ /* 0x000f620008000800 */
[----:B------:R-:W4:Y:S01]  /*96e0*/  LDCU UR10, c[0x0][0x370] ;  /* 0x00006e00ff0a77ac */ /* 0x000f220008000800 */
[----:B-----5:R-:W-:-:S04]  /*96f0*/  UIADD3 UR9, UPT, UPT, UR9, 0x3f, URZ ;  /* 0x0000003f09097890 */ /* 0x020fc8000fffe0ff */
[----:B------:R-:W-:Y:S02]  /*9700*/  USHF.R.S32.HI UR8, URZ, 0x1f, UR9 ;  /* 0x0000001fff087899 */ /* 0x000fe40008011409 */
[----:B----4-:R-:W-:Y:S02]  /*9710*/  UIADD3 UR44, UPT, UPT, UR10, UR44, URZ ;  /* 0x0000002c0a2c7290 */ /* 0x010fe4000fffe0ff */
[----:B------:R-:W-:Y:S01]  /*9720*/  ULEA.HI UR8, UR8, UR9, URZ, 0x6 ;  /* 0x0000000908087291 */ /* 0x000fe2000f8f30ff */
[----:B------:R-:W-:-:S03]  /*9730*/  UMOV UR10, UR24 ;  /* 0x00000018000a7c82 */ /* 0x000fc60008000000 */
[----:B------:R-:W-:-:S04]  /*9740*/  USHF.R.S32.HI UR8, URZ, 0x6, UR8 ;  /* 0x00000006ff087899 */ /* 0x000fc80008011408 */
[----:B------:R-:W-:-:S09]  /*9750*/  UISETP.GE.AND UP0, UPT, UR44, UR8, UPT ;  /* 0x000000082c00728c */ /* 0x000fd2000bf06270 */
[----:B------:R-:W-:Y:S05]  /*9760*/  BRA.U !UP0, `(.L_x_411) ;  /* 0xffffff6908e87547 */ /* 0x000fea000b83ffff */
[----:B------:R-:W-:Y:S05]  /*9770*/  EXIT ;  /* 0x000000000000794d */ /* 0x000fea0003800000 */
.L_x_412:
        /* <DEDUP_REMOVED lines=16> */
.L_x_1087:


//--------------------- .text._ZN5flash44flash_bwd_dq_dk_dv_loop_seqk_parallel_kernelI23Flash_bwd_kernel_traitsILi192ELi64ELi64ELi8ELi4ELi2ELi2ELb1ELb1EN7cutlass6half_tE19Flash_kernel_traitsILi192ELi64ELi64ELi8ES3_EELb0ELb1ELb0ELb0ELb0ELb0ELb1EEEvNS_16Flash_bwd_paramsE --------------------------
	.section	.text._ZN5flash44flash_bwd_dq_dk_dv_loop_seqk_parallel_kernelI23Flash_bwd_kernel_traitsILi192ELi64ELi64ELi8ELi4ELi2ELi2ELb1ELb1EN7cutlass6half_tE19Flash_kernel_traitsILi192ELi64ELi64ELi8ES3_EELb0ELb1ELb0ELb0ELb0ELb0ELb1EEEvNS_16Flash_bwd_paramsE,"ax",@progbits
	.align	128
        .global         _ZN5flash44flash_bwd_dq_dk_dv_loop_seqk_parallel_kernelI23Flash_bwd_kernel_traitsILi192ELi64ELi64ELi8ELi4ELi2ELi2ELb1ELb1EN7cutlass6half_tE19Flash_kernel_traitsILi192ELi64ELi64ELi8ES3_EELb0ELb1ELb0ELb0ELb0ELb0ELb1EEEvNS_16Flash_bwd_paramsE
        .type           _ZN5flash44flash_bwd_dq_dk_dv_loop_seqk_parallel_kernelI23Flash_bwd_kernel_traitsILi192ELi64ELi64ELi8ELi4ELi2ELi2ELb1ELb1EN7cutlass6half_tE19Flash_kernel_traitsILi192ELi64ELi64ELi8ES3_EELb0ELb1ELb0ELb0ELb0ELb0ELb1EEEvNS_16Flash_bwd_paramsE,@function
        .size           _ZN5flash44flash_bwd_dq_dk_dv_loop_seqk_parallel_kernelI23Flash_bwd_kernel_traitsILi192ELi64ELi64ELi8ELi4ELi2ELi2ELb1ELb1EN7cutlass6half_tE19Flash_kernel_traitsILi192ELi64ELi64ELi8ES3_EELb0ELb1ELb0ELb0ELb0ELb0ELb1EEEvNS_16Flash_bwd_paramsE,(.L_x_1088 - _ZN5flash44flash_bwd_dq_dk_dv_loop_seqk_parallel_kernelI23Flash_bwd_kernel_traitsILi192ELi64ELi64ELi8ELi4ELi2ELi2ELb1ELb1EN7cutlass6half_tE19Flash_kernel_traitsILi192ELi64ELi64ELi8ES3_EELb0ELb1ELb0ELb0ELb0ELb0ELb1EEEvNS_16Flash_bwd_paramsE)
        .other          _ZN5flash44flash_bwd_dq_dk_dv_loop_seqk_parallel_kernelI23Flash_bwd_kernel_traitsILi192ELi64ELi64ELi8ELi4ELi2ELi2ELb1ELb1EN7cutlass6half_tE19Flash_kernel_traitsILi192ELi64ELi64ELi8ES3_EELb0ELb1ELb0ELb0ELb0ELb0ELb1EEEvNS_16Flash_bwd_paramsE,@"STO_CUDA_ENTRY STV_DEFAULT"
_ZN5flash44flash_bwd_dq_dk_dv_loop_seqk_parallel_kernelI23Flash_bwd_kernel_traitsILi192ELi64ELi64ELi8ELi4ELi2ELi2ELb1ELb1EN7cutlass6half_tE19Flash_kernel_traitsILi192ELi64ELi64ELi8ES3_EELb0ELb1ELb0ELb0ELb0ELb0ELb1EEEvNS_16Flash_bwd_paramsE:
.text._ZN5flash44flash_bwd_dq_dk_dv_loop_seqk_parallel_kernelI23Flash_bwd_kernel_traitsILi192ELi64ELi64ELi8ELi4ELi2ELi2ELb1ELb1EN7cutlass6half_tE19Flash_kernel_traitsILi192ELi64ELi64ELi8ES3_EELb0ELb1ELb0ELb0ELb0ELb0ELb1EEEvNS_16Flash_bwd_paramsE:
        /* <DEDUP_REMOVED lines=49> */
.L_x_477:
        /* <DEDUP_REMOVED lines=52> */
.L_x_413:
        /* <DEDUP_REMOVED lines=34> */
.L_x_415:
[----:B------:R-:W1:Y:S01]  /*0870*/  LDCU.64 UR16, c[0x0][0x3b8] ;  /* 0x00007700ff1077ac */ /* 0x000e620008000a00 */
[----:B------:R-:W-:-:S04]  /*0880*/  UIADD3 UR8, UPT, UPT, UR40, UR44, URZ ;  /* 0x0000002c28087290 */ /* 0x000fc8000fffe0ff */
[----:B-1----:R-:W-:Y:S02]  /*0890*/  UIMAD.WIDE.U32 UR50, UR8, UR16, URZ ;  /* 0x00000010083272a5 */ /* 0x002fe4000f8e00ff */
[----:B------:R-:W-:-:S04]  /*08a0*/  UIMAD UR8, UR8, UR17, URZ ;  /* 0x00000011080872a4 */ /* 0x000fc8000f8e02ff */
[----:B------:R-:W-:-:S06]  /*08b0*/  UIADD3 UR8, UPT, UPT, UR51, UR8, URZ ;  /* 0x0000000833087290 */ /* 0x000fcc000fffe0ff */
[----:B------:R-:W-:Y:S02]  /*08c0*/  MOV R22, UR8 ;  /* 0x0000000800167c02 */ /* 0x000fe40008000f00 */
.L_x_416:
        /* <DEDUP_REMOVED lines=43> */
.L_x_417:
[----:B------:R-:W1:Y:S01]  /*0b80*/  LDCU.64 UR14, c[0x0][0x3c0] ;  /* 0x00007800ff0e77ac */ /* 0x000e620008000a00 */
[----:B------:R-:W-:-:S04]  /*0b90*/  UIADD3 UR8, UPT, UPT, UR40, UR44, URZ ;  /* 0x0000002c28087290 */ /* 0x000fc8000fffe0ff */
[----:B-1----:R-:W-:Y:S02]  /*0ba0*/  UIMAD.WIDE.U32 UR54, UR8, UR14, URZ ;  /* 0x0000000e083672a5 */ /* 0x002fe4000f8e00ff */
[----:B------:R-:W-:-:S04]  /*0bb0*/  UIMAD UR8, UR8, UR15, URZ ;  /* 0x0000000f080872a4 */ /* 0x000fc8000f8e02ff */
[----:B------:R-:W-:-:S06]  /*0bc0*/  UIADD3 UR8, UPT, UPT, UR55, UR8, URZ ;  /* 0x0000000837087290 */ /* 0x000fcc000fffe0ff */
[----:B------:R-:W-:-:S07]  /*0bd0*/  MOV R19, UR8 ;  /* 0x0000000800137c02 */ /* 0x000fce0008000f00 */
.L_x_418:
        /* <DEDUP_REMOVED lines=28> */
.L_x_419:
[----:B------:R-:W-:Y:S02]  /*0da0*/  IMAD R0, R5, UR21, RZ ;  /* 0x0000001505007c24 */ /* 0x000fe4000f8e02ff */
[----:B------:R-:W-:-:S05]  /*0db0*/  IMAD.WIDE.U32 R2, R4, UR21, RZ ;  /* 0x0000001504027c25 */ /* 0x000fca000f8e00ff */
[----:B------:R-:W-:Y:S02]  /*0dc0*/  IADD3 R7, PT, PT, R3, R0, RZ ;  /* 0x0000000003077210 */ /* 0x000fe40007ffe0ff */
[----:B------:R-:W-:-:S07]  /*0dd0*/  MOV R6, R2 ;  /* 0x0000000200067202 */ /* 0x000fce0000000f00 */
.L_x_420:
        /* <DEDUP_REMOVED lines=20> */
.L_x_421:
[----:B------:R-:W1:Y:S01]  /*0f20*/  LDCU UR55, c[0x0][0x434] ;  /* 0x00008680ff3777ac */ /* 0x000e620008000800 */
[----:B------:R-:W-:-:S04]  /*0f30*/  UIMAD UR8, UR45, UR22, UR28 ;  /* 0x000000162d0872a4 */ /* 0x000fc8000f8e021c */
[----:B-1----:R-:W-:-:S12]  /*0f40*/  UIMAD UR55, UR8, UR55, URZ ;  /* 0x00000037083772a4 */ /* 0x002fd8000f8e02ff */
.L_x_422:
        /* <DEDUP_REMOVED lines=10> */
.L_x_423:
[----:B------:R-:W1:Y:S01]  /*0ff0*/  LDCU UR53, c[0x0][0x444] ;  /* 0x00008880ff3577ac */ /* 0x000e620008000800 */
[----:B------:R-:W-:-:S04]  /*1000*/  UIMAD UR8, UR45, UR22, UR28 ;  /* 0x000000162d0872a4 */ /* 0x000fc8000f8e021c */
[----:B-1----:R-:W-:-:S12]  /*1010*/  UIMAD UR53, UR8, UR53, URZ ;  /* 0x00000035083572a4 */ /* 0x002fd8000f8e02ff */
.L_x_424:
        /* <DEDUP_REMOVED lines=107> */
.L_x_426:
[----:B------:R-:W2:Y:S01]  /*16d0*/  LDCU.64 UR14, c[0x0][0x5c0] ;  /* 0x0000b800ff0e77ac */ /* 0x000ea20008000a00 */
[----:B------:R-:W-:-:S04]  /*16e0*/  UIADD3 UR8, UPT, UPT, UR40, UR44, URZ ;  /* 0x0000002c28087290 */ /* 0x000fc8000fffe0ff */
[----:B--2---:R-:W-:Y:S02]  /*16f0*/  UIMAD.WIDE.U32 UR18, UR8, UR14, URZ ;  /* 0x0000000e081272a5 */ /* 0x004fe4000f8e00ff */
[----:B------:R-:W-:-:S04]  /*1700*/  UIMAD UR8, UR8, UR15, URZ ;  /* 0x0000000f080872a4 */ /* 0x000fc8000f8e02ff */
[----:B------:R-:W-:-:S06]  /*1710*/  UIADD3 UR8, UPT, UPT, UR19, UR8, URZ ;  /* 0x0000000813087290 */ /* 0x000fcc000fffe0ff */
[----:B------:R-:W-:Y:S02]  /*1720*/  MOV R0, UR8 ;  /* 0x0000000800007c02 */ /* 0x000fe40008000f00 */
.L_x_427:
        /* <DEDUP_REMOVED lines=13> */
.L_x_428:
[----:B------:R-:W2:Y:S01]  /*1800*/  LDCU.64 UR10, c[0x0][0x5c8] ;  /* 0x0000b900ff0a77ac */ /* 0x000ea20008000a00 */
[----:B------:R-:W-:-:S04]  /*1810*/  UIADD3 UR40, UPT, UPT, UR40, UR44, URZ ;  /* 0x0000002c28287290 */ /* 0x000fc8000fffe0ff */
[----:B--2---:R-:W-:Y:S02]  /*1820*/  UIMAD.WIDE.U32 UR16, UR40, UR10, URZ ;  /* 0x0000000a281072a5 */ /* 0x004fe4000f8e00ff */
[----:B------:R-:W-:-:S04]  /*1830*/  UIMAD UR40, UR40, UR11, URZ ;  /* 0x0000000b282872a4 */ /* 0x000fc8000f8e02ff */
[----:B------:R-:W-:-:S06]  /*1840*/  UIADD3 UR40, UPT, UPT, UR17, UR40, URZ ;  /* 0x0000002811287290 */ /* 0x000fcc000fffe0ff */
[----:B------:R-:W-:-:S07]  /*1850*/  MOV R10, UR40 ;  /* 0x00000028000a7c02 */ /* 0x000fce0008000f00 */
.L_x_429:
        /* <DEDUP_REMOVED lines=30> */
.L_x_431:
[----:B------:R-:W-:Y:S05]  /*1a40*/  BSYNC.RECONVERGENT B0 ;  /* 0x0000000000007941 */ /* 0x000fea0003800200 */
.L_x_430:
        /* <DEDUP_REMOVED lines=17> */
.L_x_433:
[----:B------:R-:W-:Y:S05]  /*1b60*/  BSYNC.RECONVERGENT B0 ;  /* 0x0000000000007941 */ /* 0x000fea0003800200 */
.L_x_432:
        /* <DEDUP_REMOVED lines=27> */
.L_x_435:
[----:B------:R-:W-:Y:S05]  /*1d20*/  BSYNC.RECONVERGENT B0 ;  /* 0x0000000000007941 */ /* 0x000fea0003800200 */
.L_x_434:
        /* <DEDUP_REMOVED lines=18> */
.L_x_425:
        /* <DEDUP_REMOVED lines=47> */
.L_x_439:
[----:B------:R3:W-:Y:S01]  /*2140*/  STS.128 [R0+0x16000], RZ ;  /* 0x016000ff00007388 */ /* 0x0007e20000000c00 */
[----:B------:R-:W-:Y:S05]  /*2150*/  BRA `(.L_x_440) ;  /* 0x00000000000c7947 */ /* 0x000fea0003800000 */
.L_x_438:
[----:B------:R2:W-:Y:S04]  /*2160*/  STS.128 [R0+0x12000], RZ ;  /* 0x012000ff00007388 */ /* 0x0005e80000000c00 */
[----:B------:R2:W-:Y:S04]  /*2170*/  STS.128 [R0+0x14000], RZ ;  /* 0x014000ff00007388 */ /* 0x0005e80000000c00 */
[----:B------:R2:W-:Y:S02]  /*2180*/  STS.128 [R0+0x16000], RZ ;  /* 0x016000ff00007388 */ /* 0x0005e40000000c00 */
.L_x_440:
[----:B------:R-:W-:Y:S05]  /*2190*/  BSYNC.RECONVERGENT B0 ;  /* 0x0000000000007941 */ /* 0x000fea0003800200 */
.L_x_437:
        /* <DEDUP_REMOVED lines=34> */
.L_x_443:
[----:B------:R4:W-:Y:S02]  /*23c0*/  STS.128 [R0+0x17000], RZ ;  /* 0x017000ff00007388 */ /* 0x0009e40000000c00 */
.L_x_442:
[----:B------:R-:W-:Y:S05]  /*23d0*/  BSYNC.RECONVERGENT B0 ;  /* 0x0000000000007941 */ /* 0x000fea0003800200 */
.L_x_441:
        /* <DEDUP_REMOVED lines=31> */
.L_x_446:
[----:B------:R4:W-:Y:S01]  /*25d0*/  STS.128 [R0+0xa000], RZ ;  /* 0x00a000ff00007388 */ /* 0x0009e20000000c00 */
[----:B------:R-:W-:Y:S05]  /*25e0*/  BRA `(.L_x_447) ;  /* 0x00000000000c7947 */ /* 0x000fea0003800000 */
.L_x_445:
[----:B------:R1:W-:Y:S04]  /*25f0*/  STS.128 [R0+0x6000], RZ ;  /* 0x006000ff00007388 */ /* 0x0003e80000000c00 */
[----:B------:R1:W-:Y:S04]  /*2600*/  STS.128 [R0+0x8000], RZ ;  /* 0x008000ff00007388 */ /* 0x0003e80000000c00 */
[----:B------:R1:W-:Y:S02]  /*2610*/  STS.128 [R0+0xa000], RZ ;  /* 0x00a000ff00007388 */ /* 0x0003e40000000c00 */
.L_x_447:
[----:B------:R-:W-:Y:S05]  /*2620*/  BSYNC.RECONVERGENT B0 ;  /* 0x0000000000007941 */ /* 0x000fea0003800200 */
.L_x_444:
        /* <DEDUP_REMOVED lines=31> */
.L_x_450:
[----:B------:R4:W-:Y:S02]  /*2820*/  STS.128 [R0+0xb000], RZ ;  /* 0x00b000ff00007388 */ /* 0x0009e40000000c00 */
.L_x_449:
[----:B------:R-:W-:Y:S05]  /*2830*/  BSYNC.RECONVERGENT B0 ;  /* 0x0000000000007941 */ /* 0x000fea0003800200 */
.L_x_448:
        /* <DEDUP_REMOVED lines=28> */
.L_x_453:
[----:B------:R4:W-:Y:S01]  /*2a00*/  STS.128 [R0+0x4000], RZ ;  /* 0x004000ff00007388 */ /* 0x0009e20000000c00 */
[----:B------:R-:W-:Y:S05]  /*2a10*/  BRA `(.L_x_454) ;  /* 0x00000000000c7947 */ /* 0x000fea0003800000 */
.L_x_452:
[----:B------:R1:W-:Y:S04]  /*2a20*/  STS.128 [R0], RZ ;  /* 0x000000ff00007388 */ /* 0x0003e80000000c00 */
[----:B------:R1:W-:Y:S04]  /*2a30*/  STS.128 [R0+0x2000], RZ ;  /* 0x002000ff00007388 */ /* 0x0003e80000000c00 */
[----:B------:R1:W-:Y:S02]  /*2a40*/  STS.128 [R0+0x4000], RZ ;  /* 0x004000ff00007388 */ /* 0x0003e40000000c00 */
.L_x_454:
[----:B------:R-:W-:Y:S05]  /*2a50*/  BSYNC.RECONVERGENT B0 ;  /* 0x0000000000007941 */ /* 0x000fea0003800200 */
.L_x_451:
        /* <DEDUP_REMOVED lines=27> */
.L_x_457:
[----:B------:R4:W-:Y:S02]  /*2c10*/  STS.128 [R0+0x5000], RZ ;  /* 0x005000ff00007388 */ /* 0x0009e40000000c00 */
.L_x_456:
[----:B------:R-:W-:Y:S05]  /*2c20*/  BSYNC.RECONVERGENT B0 ;  /* 0x0000000000007941 */ /* 0x000fea0003800200 */
.L_x_455:
[--C-:B------:R-:W-:Y:S01]  /*2c30*/  SHF.R.U32.HI R14, RZ, 0x1, R24.reuse ;  /* 0x00000001ff0e7819 */ /* 0x100fe20000011618 */
[----:B--2---:R-:W-:Y:S01]  /*2c40*/  IMAD.MOV.U32 R4, RZ, RZ, 0x7f800000 ;  /* 0x7f800000ff047424 */ /* 0x004fe200078e00ff */
[----:B----4-:R-:W-:Y:S01]  /*2c50*/  SHF.R.U32.HI R3, RZ, 0x2, R24 ;  /* 0x00000002ff037819 */ /* 0x010fe20000011618 */
[----:B------:R-:W2:Y:S01]  /*2c60*/  LDCU.64 UR8, c[0x0][0x3d0] ;  /* 0x00007a00ff0877ac */ /* 0x000ea20008000a00 */
        /* <DEDUP_REMOVED lines=52> */
.L_x_460:
[----:B------:R4:W-:Y:S01]  /*2fb0*/  STS.128 [R0+0x10000], RZ ;  /* 0x010000ff00007388 */ /* 0x0009e20000000c00 */
[----:B------:R-:W-:Y:S05]  /*2fc0*/  BRA `(.L_x_461) ;  /* 0x00000000000c7947 */ /* 0x000fea0003800000 */
.L_x_459:
[----:B------:R2:W-:Y:S04]  /*2fd0*/  STS.128 [R0+0xc000], RZ ;  /* 0x00c000ff00007388 */ /* 0x0005e80000000c00 */
[----:B------:R2:W-:Y:S04]  /*2fe0*/  STS.128 [R0+0xe000], RZ ;  /* 0x00e000ff00007388 */ /* 0x0005e80000000c00 */
[----:B------:R2:W-:Y:S02]  /*2ff0*/  STS.128 [R0+0x10000], RZ ;  /* 0x010000ff00007388 */ /* 0x0005e40000000c00 */
.L_x_461:
[----:B------:R-:W-:Y:S05]  /*3000*/  BSYNC.RECONVERGENT B0 ;  /* 0x0000000000007941 */ /* 0x000fea0003800200 */
.L_x_458:
        /* <DEDUP_REMOVED lines=33> */
.L_x_464:
[----:B------:R3:W-:Y:S02]  /*3220*/  STS.128 [R0+0x11000], RZ ;  /* 0x011000ff00007388 */ /* 0x0007e40000000c00 */
.L_x_463:
[----:B------:R-:W-:Y:S05]  /*3230*/  BSYNC.RECONVERGENT B0 ;  /* 0x0000000000007941 */ /* 0x000fea0003800200 */
.L_x_462:
[----:B------:R-:W5:Y:S01]  /*3240*/  S2R R15, SR_TID.X ;  /* 0x00000000000f7919 */ /* 0x000f620000002100 */
[C---:B-1234-:R-:W-:Y:S01]  /*3250*/  IMAD.SHL.U32 R0, R24.reuse, 0x40, RZ ;  /* 0x0000004018007824 */ /* 0x05efe200078e00ff */
[----:B------:R-:W1:Y:S01]  /*3260*/  LDCU UR16, c[0x0][0x590] ;  /* 0x0000b200ff1077ac */ /* 0x000e620008000800 */
[C---:B------:R-:W-:Y:S01]  /*3270*/  IMAD.SHL.U32 R6, R24.reuse, 0x20, RZ ;  /* 0x0000002018067824 */ /* 0x040fe200078e00ff */
[----:B------:R-:W0:Y:S01]  /*3280*/  LDGDEPBAR ;  /* 0x00000000000079af */ /* 0x000e220000000000 */
[----:B------:R-:W-:Y:S01]  /*3290*/  IMAD.SHL.U32 R5, R24, 0x10, RZ ;  /* 0x0000001018057824 */ /* 0x000fe200078e00ff */
[C---:B------:R-:W-:Y:S01]  /*32a0*/  LOP3.LUT R2, R0.reuse, 0x1c0, RZ, 0xc0, !PT ;  /* 0x000001c000027812 */ /* 0x040fe200078ec0ff */
[----:B------:R-:W-:Y:S01]  /*32b0*/  IMAD.MOV.U32 R9, RZ, RZ, 0x10 ;  /* 0x00000010ff097424 */ /* 0x000fe200078e00ff */
[----:B------:R-:W-:Y:S02]  /*32c0*/  LOP3.LUT R3, R0, 0x200, RZ, 0xc0, !PT ;  /* 0x0000020000037812 */ /* 0x000fe400078ec0ff */
[----:B------:R-:W-:-:S02]  /*32d0*/  CS2R R142, SRZ ;  /* 0x00000000008e7805 */ /* 0x000fc4000001ff00 */
[----:B------:R-:W-:Y:S02]  /*32e0*/  LOP3.LUT R4, R6, 0x200, RZ, 0xc0, !PT ;  /* 0x0000020006047812 */ /* 0x000fe400078ec0ff */
[----:B------:R-:W-:Y:S02]  /*32f0*/  CS2R R140, SRZ ;  /* 0x00000000008c7805 */ /* 0x000fe4000001ff00 */
[----:B------:R-:W-:Y:S02]  /*3300*/  LOP3.LUT R0, R2, 0x38, R25, 0xf8, !PT ;  /* 0x0000003802007812 */ /* 0x000fe400078ef819 */
[----:B------:R-:W-:Y:S02]  /*3310*/  CS2R R146, SRZ ;  /* 0x0000000000927805 */ /* 0x000fe4000001ff00 */
[----:B------:R-:W-:Y:S02]  /*3320*/  LOP3.LUT R6, R3, 0xc00, R6, 0xf8, !PT ;  /* 0x00000c0003067812 */ /* 0x000fe400078ef806 */
[----:B------:R-:W-:-:S02]  /*3330*/  CS2R R144, SRZ ;  /* 0x0000000000907805 */ /* 0x000fc4000001ff00 */
[----:B------:R-:W-:Y:S02]  /*3340*/  LOP3.LUT R4, R4, 0x3800, R5, 0xf8, !PT ;  /* 0x0000380004047812 */ /* 0x000fe400078ef805 */
[----:B------:R-:W-:Y:S02]  /*3350*/  CS2R R138, SRZ ;  /* 0x00000000008a7805 */ /* 0x000fe4000001ff00 */
[C---:B------:R-:W-:Y:S02]  /*3360*/  LOP3.LUT R3, R0.reuse, 0x8, R24, 0x78, !PT ;  /* 0x0000000800037812 */ /* 0x040fe400078e7818 */
[----:B------:R-:W-:Y:S02]  /*3370*/  CS2R R136, SRZ ;  /* 0x0000000000887805 */ /* 0x000fe4000001ff00 */
[----:B------:R-:W-:Y:S02]  /*3380*/  LOP3.LUT R5, R0, 0x8, R14, 0x78, !PT ;  /* 0x0000000800057812 */ /* 0x000fe400078e780e */
[----:B------:R-:W-:-:S02]  /*3390*/  CS2R R134, SRZ ;  /* 0x0000000000867805 */ /* 0x000fc4000001ff00 */
[----:B------:R-:W-:Y:S02]  /*33a0*/  LOP3.LUT R0, R4, R3, RZ, 0xfc, !PT ;  /* 0x0000000304007212 */ /* 0x000fe400078efcff */
[----:B------:R-:W-:Y:S02]  /*33b0*/  CS2R R132, SRZ ;  /* 0x0000000000847805 */ /* 0x000fe4000001ff00 */
[----:B------:R-:W-:Y:S01]  /*33c0*/  LOP3.LUT R252, R6, R5, RZ, 0xfc, !PT ;  /* 0x0000000506fc7212 */ /* 0x000fe200078efcff */
[----:B------:R-:W-:Y:S01]  /*33d0*/  IMAD.MOV.U32 R5, RZ, RZ, 0x40 ;  /* 0x00000040ff057424 */ /* 0x000fe200078e00ff */
[----:B------:R-:W-:Y:S01]  /*33e0*/  LEA R10, R0, UR6, 0x1 ;  /* 0x00000006000a7c11 */ /* 0x000fe2000f8e08ff */
[----:B------:R-:W-:Y:S01]  /*33f0*/  IMAD.MOV.U32 R6, RZ, RZ, 0x20 ;  /* 0x00000020ff067424 */ /* 0x000fe200078e00ff */
[----:B------:R-:W-:-:S04]  /*3400*/  DEPBAR.LE SB0, 0x1 ;  /* 0x000080400000791a */ /* 0x000fc80000000000 */
[C---:B-----5:R-:W-:Y:S01]  /*3410*/  LOP3.LUT P0, R2, R15.reuse, 0x4, RZ, 0xc0, !PT ;  /* 0x000000040f027812 */ /* 0x060fe2000780c0ff */
[C---:B------:R-:W-:Y:S01]  /*3420*/  IMAD.SHL.U32 R11, R15.reuse, 0x20, RZ ;  /* 0x000000200f0b7824 */ /* 0x040fe200078e00ff */
[----:B------:R-:W-:Y:S01]  /*3430*/  SHF.R.U32.HI R8, RZ, 0x2, R15 ;  /* 0x00000002ff087819 */ /* 0x000fe2000001160f */
[C---:B------:R-:W-:Y:S01]  /*3440*/  IMAD.SHL.U32 R12, R15.reuse, 0x2, RZ ;  /* 0x000000020f0c7824 */ /* 0x040fe200078e00ff */
[----:B------:R-:W-:Y:S01]  /*3450*/  R2P PR, R24, 0x6 ;  /* 0x0000000618007804 */ /* 0x000fe20000000000 */
[----:B------:R-:W-:Y:S01]  /*3460*/  IMAD.SHL.U32 R4, R15, 0x10, RZ ;  /* 0x000000100f047824 */ /* 0x000fe200078e00ff */
[----:B------:R-:W-:Y:S01]  /*3470*/  ISETP.NE.AND P3, PT, R2, RZ, PT ;  /* 0x000000ff0200720c */ /* 0x000fe20003f65270 */
[----:B------:R-:W-:Y:S01]  /*3480*/  BAR.SYNC.DEFER_BLOCKING 0x0 ;  /* 0x0000000000007b1d */ /* 0x000fe20000010000 */
[----:B------:R-:W-:Y:S01]  /*3490*/  LOP3.LUT R2, R11, 0xc00, RZ, 0xc0, !PT ;  /* 0x00000c000b027812 */ /* 0x000fe200078ec0ff */
[----:B------:R-:W-:Y:S01]  /*34a0*/  VIADD R232, R10, 0x12040 ;  /* 0x000120400ae87836 */ /* 0x000fe20000000000 */
[----:B------:R-:W-:Y:S01]  /*34b0*/  LOP3.LUT R3, R12, 0x38, RZ, 0xc0, !PT ;  /* 0x000000380c037812 */ /* 0x000fe200078ec0ff */
[----:B------:R-:W-:Y:S01]  /*34c0*/  IMAD.SHL.U32 R14, R15, 0x8, RZ ;  /* 0x000000080f0e7824 */ /* 0x000fe200078e00ff */
[----:B------:R-:W-:-:S02]  /*34d0*/  LOP3.LUT R7, R4, 0x1c0, RZ, 0xc0, !PT ;  /* 0x000001c004077812 */ /* 0x000fc400078ec0ff */
[----:B------:R-:W-:Y:S02]  /*34e0*/  CS2R R126, SRZ ;  /* 0x00000000007e7805 */ /* 0x000fe4000001ff00 */
[----:B------:R-:W-:Y:S01]  /*34f0*/  LOP3.LUT R2, R2, 0x6, R12, 0xf8, !PT ;  /* 0x0000000602027812 */ /* 0x000fe200078ef80c */
[----:B------:R-:W-:Y:S01]  /*3500*/  STL [R1+0x4], R10 ;  /* 0x0000040a01007387 */ /* 0x000fe20000100800 */
[----:B------:R-:W-:Y:S01]  /*3510*/  LOP3.LUT R0, R3, 0x20, R8, 0x78, !PT ;  /* 0x0000002003007812 */ /* 0x000fe200078e7808 */
[----:B------:R-:W-:Y:S01]  /*3520*/  VIADD R3, R10, 0x12000 ;  /* 0x000120000a037836 */ /* 0x000fe20000000000 */
[----:B------:R-:W-:Y:S01]  /*3530*/  SEL R5, R5, 0xffffffc0, !P0 ;  /* 0xffffffc005057807 */ /* 0x000fe20004000000 */
[----:B------:R-:W-:Y:S01]  /*3540*/  IMAD.MOV.U32 R8, RZ, RZ, 0x40 ;  /* 0x00000040ff087424 */ /* 0x000fe200078e00ff */
[----:B------:R-:W-:Y:S01]  /*3550*/  LOP3.LUT R0, R2, R0, R7, 0xfe, !PT ;  /* 0x0000000002007212 */ /* 0x000fe200078efe07 */
[----:B------:R-:W-:Y:S01]  /*3560*/  IMAD.MOV.U32 R0, RZ, RZ, 0x20 ;  /* 0x00000020ff007424 */ /* 0x000fe200078e00ff */
[----:B------:R-:W-:Y:S01]  /*3570*/  SHF.R.U32.HI R7, RZ, 0x3, R15 ;  /* 0x00000003ff077819 */ /* 0x000fe2000001160f */
[----:B------:R-:W-:Y:S01]  /*3580*/  @P2 VIADD R232, R3, 0xffffffc0 ;  /* 0xffffffc003e82836 */ /* 0x000fe20000000000 */
[----:B------:R-:W-:Y:S01]  /*3590*/  LOP3.LUT R2, R12, 0x20, RZ, 0xc0, !PT ;  /* 0x000000200c027812 */ /* 0x000fe200078ec0ff */
[----:B------:R-:W-:Y:S01]  /*35a0*/  IMAD.U32 R3, RZ, RZ, UR48 ;  /* 0x00000030ff037e24 */ /* 0x000fe2000f8e00ff */
[----:B------:R-:W-:-:S02]  /*35b0*/  SEL R0, R0, 0xffffffe0, !P1 ;  /* 0xffffffe000007807 */ /* 0x000fc40004800000 */
[----:B------:R-:W-:Y:S02]  /*35c0*/  CS2R R124, SRZ ;  /* 0x00000000007c7805 */ /* 0x000fe4000001ff00 */
[----:B------:R-:W-:Y:S02]  /*35d0*/  LOP3.LUT R2, R2, 0x18, R7, 0xf8, !PT ;  /* 0x0000001802027812 */ /* 0x000fe400078ef807 */
[----:B------:R-:W-:Y:S02]  /*35e0*/  CS2R R130, SRZ ;  /* 0x0000000000827805 */ /* 0x000fe4000001ff00 */
[----:B------:R-:W-:Y:S01]  /*35f0*/  IADD3 R7, PT, PT, R3, UR37, R17 ;  /* 0x0000002503077c10 */ /* 0x000fe2000fffe011 */
[C---:B------:R-:W-:Y:S01]  /*3600*/  IMAD.IADD R4, R0.reuse, 0x1, R10 ;  /* 0x0000000100047824 */ /* 0x040fe200078e020a */
[----:B------:R-:W-:Y:S01]  /*3610*/  SHF.R.U32.HI R12, RZ, 0x1, R15 ;  /* 0x00000001ff0c7819 */ /* 0x000fe2000001160f */
[----:B------:R-:W-:Y:S01]  /*3620*/  IMAD.IADD R240, R0, 0x1, R232 ;  /* 0x0000000100f07824 */ /* 0x000fe200078e02e8 */
[----:B------:R-:W-:Y:S01]  /*3630*/  LOP3.LUT P1, RZ, R15, 0x2, RZ, 0xc0, !PT ;  /* 0x000000020fff7812 */ /* 0x000fe2000782c0ff */
[----:B------:R-:W-:Y:S01]  /*3640*/  VIADD R13, R7, -UR47 ;  /* 0x8000002f070d7c36 */ /* 0x000fe20008000000 */
[----:B------:R-:W-:Y:S01]  /*3650*/  STL [R1+0x8], R4 ;  /* 0x0000080401007387 */ /* 0x000fe20000100800 */
[----:B------:R-:W-:-:S02]  /*3660*/  SEL R3, R8, 0xffffffc0, !P2 ;  /* 0xffffffc008037807 */ /* 0x000fc40005000000 */
[----:B------:R-:W-:Y:S02]  /*3670*/  CS2R R128, SRZ ;  /* 0x0000000000807805 */ /* 0x000fe4000001ff00 */
[----:B------:R-:W-:Y:S01]  /*3680*/  LOP3.LUT R8, R12, 0x10, RZ, 0xc0, !PT ;  /* 0x000000100c087812 */ /* 0x000fe200078ec0ff */
[----:B------:R-:W2:Y:S01]  /*3690*/  LDSM.16.M88.4 R156, [R4+0x12000] ;  /* 0x01200000049c783b */ /* 0x000ea20000000200 */
[----:B------:R-:W-:Y:S02]  /*36a0*/  LEA R252, R252, UR6, 0x1 ;  /* 0x00000006fcfc7c11 */ /* 0x000fe4000f8e08ff */
[----:B------:R-:W-:Y:S02]  /*36b0*/  CS2R R122, SRZ ;  /* 0x00000000007a7805 */ /* 0x000fe4000001ff00 */
[----:B------:R-:W-:Y:S01]  /*36c0*/  CS2R R120, SRZ ;  /* 0x0000000000787805 */ /* 0x000fe2000001ff00 */
[----:B------:R-:W3:Y:S01]  /*36d0*/  LDSM.16.M88.4 R160, [R4+0x12800] ;  /* 0x0128000004a0783b */ /* 0x000ee20000000200 */
[----:B------:R-:W-:-:S02]  /*36e0*/  CS2R R118, SRZ ;  /* 0x0000000000767805 */ /* 0x000fc4000001ff00 */
[----:B------:R-:W-:Y:S02]  /*36f0*/  CS2R R116, SRZ ;  /* 0x0000000000747805 */ /* 0x000fe4000001ff00 */
[----:B------:R-:W-:Y:S01]  /*3700*/  CS2R R110, SRZ ;  /* 0x00000000006e7805 */ /* 0x000fe2000001ff00 */
[----:B------:R-:W4:Y:S01]  /*3710*/  LDSM.16.M88.4 R188, [R4+0x14000] ;  /* 0x0140000004bc783b */ /* 0x000f220000000200 */
        /* <DEDUP_REMOVED lines=11> */
[----:B------:R5:W1:Y:S01]  /*37d0*/  LDSM.16.M88.4 R224, [R4+0x16800] ;  /* 0x0168000004e0783b */ /* 0x000a620000000200 */
[----:B------:R-:W-:-:S02]  /*37e0*/  CS2R R66, SRZ ;  /* 0x0000000000427805 */ /* 0x000fc4000001ff00 */
[----:B------:R-:W-:Y:S02]  /*37f0*/  CS2R R64, SRZ ;  /* 0x0000000000407805 */ /* 0x000fe4000001ff00 */
[----:B------:R-:W-:Y:S01]  /*3800*/  CS2R R58, SRZ ;  /* 0x00000000003a7805 */ /* 0x000fe2000001ff00 */
[----:B------:R2:W-:Y:S01]  /*3810*/  STL [R1+0x40], R13 ;  /* 0x0000400d01007387 */ /* 0x0005e20000100800 */
[----:B------:R-:W-:Y:S02]  /*3820*/  CS2R R56, SRZ ;  /* 0x0000000000387805 */ /* 0x000fe4000001ff00 */
[----:B------:R-:W-:Y:S02]  /*3830*/  CS2R R54, SRZ ;  /* 0x0000000000367805 */ /* 0x000fe4000001ff00 */
[----:B------:R-:W-:Y:S01]  /*3840*/  CS2R R52, SRZ ;  /* 0x0000000000347805 */ /* 0x000fe2000001ff00 */
[----:B------:R-:W1:Y:S01]  /*3850*/  LDSM.16.M88.4 R164, [R232] ;  /* 0x00000000e8a4783b */ /* 0x000e620000000200 */
        /* <DEDUP_REMOVED lines=13> */
[----:B------:R-:W-:Y:S01]  /*3930*/  CS2R R34, SRZ ;  /* 0x0000000000227805 */ /* 0x000fe2000001ff00 */
[----:B-----5:R-:W-:Y:S01]  /*3940*/  IMAD.SHL.U32 R4, R15, 0x40, RZ ;  /* 0x000000400f047824 */ /* 0x020fe200078e00ff */
[----:B------:R-:W1:Y:S01]  /*3950*/  LDSM.16.M88.4 R228, [R232+0x4000] ;  /* 0x00400000e8e4783b */ /* 0x000e620000000200 */
[----:B------:R-:W-:Y:S02]  /*3960*/  CS2R R32, SRZ ;  /* 0x0000000000207805 */ /* 0x000fe4000001ff00 */
[----:B------:R-:W-:-:S02]  /*3970*/  CS2R R26, SRZ ;  /* 0x00000000001a7805 */ /* 0x000fc4000001ff00 */
[----:B------:R-:W-:Y:S02]  /*3980*/  CS2R R24, SRZ ;  /* 0x0000000000187805 */ /* 0x000fe4000001ff00 */
[----:B------:R-:W-:Y:S01]  /*3990*/  LOP3.LUT R2, R2, 0x1c0, R4, 0xf8, !PT ;  /* 0x000001c002027812 */ /* 0x000fe200078ef804 */
[----:B------:R-:W3:Y:S01]  /*39a0*/  LDSM.16.M88.4 R172, [R240] ;  /* 0x00000000f0ac783b */ /* 0x000ee20000000200 */
[----:B------:R-:W-:Y:S02]  /*39b0*/  LOP3.LUT R7, R4, 0x1c0, RZ, 0xc0, !PT ;  /* 0x000001c004077812 */ /* 0x000fe400078ec0ff */
[----:B------:R-:W-:Y:S02]  /*39c0*/  CS2R R22, SRZ ;  /* 0x0000000000167805 */ /* 0x000fe4000001ff00 */
[----:B------:R-:W-:Y:S01]  /*39d0*/  LOP3.LUT R2, R2, 0x38, R14, 0x78, !PT ;  /* 0x0000003802027812 */ /* 0x000fe200078e780e */
[----:B------:R-:W3:Y:S01]  /*39e0*/  LDSM.16.M88.4 R176, [R240+0x800] ;  /* 0x00080000f0b0783b */ /* 0x000ee20000000200 */
[----:B--2---:R-:W-:-:S02]  /*39f0*/  LOP3.LUT R13, R4, 0x200, RZ, 0xc0, !PT ;  /* 0x00000200040d7812 */ /* 0x004fc400078ec0ff */
[----:B------:R-:W-:Y:S02]  /*3a00*/  CS2R R20, SRZ ;  /* 0x0000000000147805 */ /* 0x000fe4000001ff00 */
[----:B------:R-:W-:Y:S01]  /*3a10*/  LOP3.LUT R2, R2, 0x200, R4, 0xf8, !PT ;  /* 0x0000020002027812 */ /* 0x000fe200078ef804 */
[----:B------:R-:W2:Y:S01]  /*3a20*/  LDSM.16.M88.4 R204, [R240+0x2000] ;  /* 0x00200000f0cc783b */ /* 0x000ea20000000200 */
[----:B------:R-:W-:Y:S01]  /*3a30*/  LOP3.LUT R4, R8, 0x8, R15, 0xf8, !PT ;  /* 0x0000000808047812 */ /* 0x000fe200078ef80f */
[----:B------:R-:W-:Y:S01]  /*3a40*/  UIADD3 UR52, UPT, UPT, UR52, 0x40, -UR37 ;  /* 0x0000004034347890 */ /* 0x000fe2000fffe825 */
[----:B------:R-:W-:Y:S01]  /*3a50*/  LOP3.LUT P2, RZ, R15, 0x8, RZ, 0xc0, !PT ;  /* 0x000000080fff7812 */ /* 0x000fe2000784c0ff */
[----:B------:R5:W-:Y:S01]  /*3a60*/  STL [R1+0x24], R2 ;  /* 0x0000240201007387 */ /* 0x000be20000100800 */
[----:B------:R-:W2:Y:S03]  /*3a70*/  LDCU UR8, c[0x0][0x440] ;  /* 0x00008800ff0877ac */ /* 0x000ea60008000800 */
[----:B------:R4:W-:Y:S01]  /*3a80*/  STL [R1+0x20], R5 ;  /* 0x0000200501007387 */ /* 0x0009e20000100800 */
[----:B------:R-:W2:Y:S03]  /*3a90*/  LDCU UR9, c[0x0][0x3e0] ;  /* 0x00007c00ff0977ac */ /* 0x000ea60008000800 */
[----:B------:R-:W2:Y:S01]  /*3aa0*/  LDSM.16.M88.4 R208, [R240+0x2800] ;  /* 0x00280000f0d0783b */ /* 0x000ea20000000200 */
[----:B------:R-:W2:Y:S03]  /*3ab0*/  LDCU UR15, c[0x0][0x50c] ;  /* 0x0000a180ff0f77ac */ /* 0x000ea60008000800 */
[----:B------:R-:W2:Y:S01]  /*3ac0*/  LDSM.16.M88.4 R236, [R240+0x4000] ;  /* 0x00400000f0ec783b */ /* 0x000ea20000000200 */
[----:B------:R-:W2:Y:S03]  /*3ad0*/  LDCU UR14, c[0x0][0x45c] ;  /* 0x00008b80ff0e77ac */ /* 0x000ea60008000800 */
[----:B------:R-:W2:Y:S01]  /*3ae0*/  LDSM.16.M88.4 R148, [R10+0x12000] ;  /* 0x012000000a94783b */ /* 0x000ea20000000200 */
[----:B-1----:R-:W-:-:S03]  /*3af0*/  USHF.L.U32 UR16, UR16, 0x6, URZ ;  /* 0x0000000610107899 */ /* 0x002fc600080006ff */
[----:B------:R-:W1:Y:S04]  /*3b00*/  LDSM.16.M88.4 R152, [R10+0x12800] ;  /* 0x012800000a98783b */ /* 0x000e680000000200 */
[----:B------:R-:W1:Y:S01]  /*3b10*/  LDSM.16.M88.4 R180, [R10+0x14000] ;  /* 0x014000000ab4783b */ /* 0x000e620000000200 */
[----:B-----5:R-:W-:Y:S02]  /*3b20*/  LOP3.LUT R2, R7, 0x38, R14, 0xf8, !PT ;  /* 0x0000003807027812 */ /* 0x020fe400078ef80e */
[----:B------:R-:W-:Y:S01]  /*3b30*/  SEL R7, R6, 0xffffffe0, !P1 ;  /* 0xffffffe006077807 */ /* 0x000fe20004800000 */
[----:B------:R-:W1:Y:S01]  /*3b40*/  LDSM.16.M88.4 R184, [R10+0x14800] ;  /* 0x014800000ab8783b */ /* 0x000e620000000200 */
[----:B------:R-:W-:Y:S02]  /*3b50*/  SEL R6, R9, 0xfffffff0, !P0 ;  /* 0xfffffff009067807 */ /* 0x000fe40004000000 */
[----:B------:R-:W-:Y:S01]  /*3b60*/  LOP3.LUT R4, R4, R2, RZ, 0x3c, !PT ;  /* 0x0000000204047212 */ /* 0x000fe200078e3cff */
[----:B------:R-:W1:Y:S01]  /*3b70*/  LDSM.16.M88.4 R212, [R10+0x16000] ;  /* 0x016000000ad4783b */ /* 0x000e620000000200 */
[----:B----4-:R-:W-:-:S03]  /*3b80*/  LOP3.LUT R5, R13, 0xc00, R11, 0xf8, !PT ;  /* 0x00000c000d057812 */ /* 0x010fc600078ef80b */
[----:B------:R4:W-:Y:S04]  /*3b90*/  STL [R1+0x50], R6 ;  /* 0x0000500601007387 */ /* 0x0009e80000100800 */
[----:B------:R-:W1:Y:S04]  /*3ba0*/  LDSM.16.M88.4 R216, [R10+0x16800] ;  /* 0x016800000ad8783b */ /* 0x000e680000000200 */
[----:B------:R-:W1:Y:S04]  /*3bb0*/  LDSM.16.M88.4 R232, [R232+0x4800] ;  /* 0x00480000e8e8783b */ /* 0x000e680000000200 */
[----:B------:R-:W1:Y:S01]  /*3bc0*/  LDSM.16.M88.4 R240, [R240+0x4800] ;  /* 0x00480000f0f0783b */ /* 0x000e620000000200 */
[----:B----4-:R-:W-:-:S02]  /*3bd0*/  LOP3.LUT R6, R2, 0x8, R12, 0x78, !PT ;  /* 0x0000000802067812 */ /* 0x010fc400078e780c */
[----:B------:R-:W-:Y:S01]  /*3be0*/  LOP3.LUT R2, R4, 0x200, R11, 0xf8, !PT ;  /* 0x0000020004027812 */ /* 0x000fe200078ef80b */
[----:B------:R-:W-:Y:S01]  /*3bf0*/  IMAD.IADD R4, R10, 0x1, R3 ;  /* 0x000000010a047824 */ /* 0x000fe200078e0203 */
[----:B------:R-:W-:-:S03]  /*3c00*/  LOP3.LUT R5, R5, R6, RZ, 0xfc, !PT ;  /* 0x0000000605057212 */ /* 0x000fc600078efcff */
[----:B------:R4:W-:Y:S04]  /*3c10*/  STL [R1+0x1c], R2 ;  /* 0x00001c0201007387 */ /* 0x0009e80000100800 */
[----:B------:R5:W-:Y:S04]  /*3c20*/  STL [R1+0x54], R5 ;  /* 0x0000540501007387 */ /* 0x000be80000100800 */
[----:B------:R1:W-:Y:S01]  /*3c30*/  STL [R1+0xc], R4 ;  /* 0x00000c0401007387 */ /* 0x0003e20000100800 */
[----:B----4-:R-:W-:Y:S02]  /*3c40*/  IMAD.IADD R2, R3, 0x1, R252 ;  /* 0x0000000103027824 */ /* 0x010fe400078e02fc */
[----:B------:R-:W-:-:S02]  /*3c50*/  IMAD.IADD R3, R0, 0x1, R4 ;  /* 0x0000000100037824 */ /* 0x000fc400078e0204 */
[C---:B-----5:R-:W-:Y:S02]  /*3c60*/  IMAD.IADD R5, R0.reuse, 0x1, R252 ;  /* 0x0000000100057824 */ /* 0x060fe400078e02fc */
[----:B------:R-:W-:-:S03]  /*3c70*/  IMAD.IADD R0, R0, 0x1, R2 ;  /* 0x0000000100007824 */ /* 0x000fc600078e0202 */
[----:B------:R4:W-:Y:S04]  /*3c80*/  STL [R1], R5 ;  /* 0x0000000501007387 */ /* 0x0009e80000100800 */
[----:B------:R4:W-:Y:S04]  /*3c90*/  STL [R1+0x14], R2 ;  /* 0x0000140201007387 */ /* 0x0009e80000100800 */
[----:B------:R4:W-:Y:S04]  /*3ca0*/  STL [R1+0x10], R3 ;  /* 0x0000100301007387 */ /* 0x0009e80000100800 */
[----:B-123--:R4:W-:Y:S02]  /*3cb0*/  STL [R1+0x18], R0 ;  /* 0x0000180001007387 */ /* 0x00e9e40000100800 */
.L_x_467:
[----:B--2---:R-:W2:Y:S01]  /*3cc0*/  LDL R249, [R1+0x4] ;  /* 0x0000040001f97983 */ /* 0x004ea20000100800 */
[----:B------:R-:W-:Y:S01]  /*3cd0*/  USHF.L.U32 UR17, UR41, 0x6, URZ ;  /* 0x0000000629117899 */ /* 0x000fe200080006ff */
[----:B-1----:R-:W-:Y:S01]  /*3ce0*/  MOV R244, UR10 ;  /* 0x0000000a00f47c02 */ /* 0x002fe20008000f00 */
[----:B------:R-:W-:Y:S02]  /*3cf0*/  UIADD3 UR48, UPT, UPT, UR48, -0x40, URZ ;  /* 0xffffffc030307890 */ /* 0x000fe4000fffe0ff */
[----:B------:R-:W3:Y:S01]  /*3d00*/  LDL.LU R248, [R1] ;  /* 0x0000000001f87983 */ /* 0x000ee20000300800 */
[----:B------:R-:W-:Y:S01]  /*3d10*/  UIADD3 UR17, UPT, UPT, UR17, 0x40, URZ ;  /* 0x0000004011117890 */ /* 0x000fe2000fffe0ff */
[----:B------:R-:W-:Y:S01]  /*3d20*/  MOV R245, UR11 ;  /* 0x0000000b00f57c02 */ /* 0x000fe20008000f00 */
[----:B------:R-:W-:Y:S02]  /*3d30*/  UISETP.GE.AND UP0, UPT, UR48, UR52, UPT ;  /* 0x000000343000728c */ /* 0x000fe4000bf06270 */
[----:B------:R-:W3:Y:S01]  /*3d40*/  LDL R247, [R1+0x8] ;  /* 0x0000080001f77983 */ /* 0x000ee20000100800 */
[----:B------:R-:W-:Y:S02]  /*3d50*/  UIADD3 UR46, UPT, UPT, UR46, -0x1, URZ ;  /* 0xffffffff2e2e7890 */ /* 0x000fe4000fffe0ff */
[----:B------:R-:W-:Y:S02]  /*3d60*/  UISETP.LT.AND UP0, UPT, UR17, UR37, UP0 ;  /* 0x000000251100728c */ /* 0x000fe40008701270 */
[----:B------:R-:W3:Y:S05]  /*3d70*/  LDL R246, [R1+0x14] ;  /* 0x0000140001f67983 */ /* 0x000eea0000100800 */
[----:B----4-:R-:W4:Y:S01]  /*3d80*/  LDL R3, [R1+0xc] ;  /* 0x00000c0001037983 */ /* 0x010f220000100800 */
[----:B------:R-:W-:Y:S01]  /*3d90*/  PLOP3.LUT P0, PT, PT, PT, UP0, 0x80, 0x8 ;  /* 0x000000000008781c */ /* 0x000fe20003f0f008 */
[----:B------:R-:W-:Y:S03]  /*3da0*/  UISETP.GT.AND UP0, UPT, UR46, UR51, UPT ;  /* 0x000000332e00728c */ /* 0x000fe6000bf04270 */
[----:B------:R-:W4:Y:S05]  /*3db0*/  LDL R2, [R1+0x18] ;  /* 0x0000180001027983 */ /* 0x000f2a0000100800 */
[----:B------:R-:W4:Y:S05]  /*3dc0*/  LDL R0, [R1+0x10] ;  /* 0x0000100001007983 */ /* 0x000f2a0000100800 */
[----:B------:R-:W0:Y:S01]  /*3dd0*/  LDGDEPBAR ;  /* 0x00000000000079af */ /* 0x000e220000000000 */
[----:B------:R-:W-:Y:S04]  /*3de0*/  @UP0 UIADD3 UR19, UP1, UPT, UR58, -0x100, URZ ;  /* 0xffffff003a130890 */ /* 0x000fe8000ff3e0ff */
[----:B------:R-:W-:Y:S01]  /*3df0*/  STL [R1+0x84], R110 ;  /* 0x0000846e01007387 */ /* 0x000fe20000100800 */
[----:B------:R-:W-:Y:S02]  /*3e00*/  @UP0 UIADD3.X UR17, UPT, UPT, UR59, -0x1, URZ, UP1, !UPT ;  /* 0xffffffff3b110890 */ /* 0x000fe40008ffe4ff */
[----:B------:R-:W-:Y:S02]  /*3e10*/  @UP0 UIADD3 UR10, UP1, UPT, UR10, -0x100, URZ ;  /* 0xffffff000a0a0890 */ /* 0x000fe4000ff3e0ff */
[----:B------:R-:W-:Y:S02]  /*3e20*/  STL [R1+0x80], R109 ;  /* 0x0000806d01007387 */ /* 0x000fe40000100800 */
[----:B------:R-:W-:Y:S03]  /*3e30*/  @UP0 UIADD3.X UR11, UPT, UPT, UR11, -0x1, URZ, UP1, !UPT ;  /* 0xffffffff0b0b0890 */ /* 0x000fe60008ffe4ff */
[----:B------:R-:W-:Y:S05]  /*3e40*/  STL [R1+0x7c], R108 ;  /* 0x00007c6c01007387 */ /* 0x000fea0000100800 */
[----:B------:R-:W-:Y:S05]  /*3e50*/  STL [R1+0x78], R107 ;  /* 0x0000786b01007387 */ /* 0x000fea0000100800 */
[----:B------:R-:W-:Y:S05]  /*3e60*/  STL [R1+0x74], R106 ;  /* 0x0000746a01007387 */ /* 0x000fea0000100800 */
[----:B------:R-:W-:Y:S05]  /*3e70*/  STL [R1+0x70], R105 ;  /* 0x0000706901007387 */ /* 0x000fea0000100800 */
[----:B------:R-:W-:Y:S05]  /*3e80*/  STL [R1+0x6c], R104 ;  /* 0x00006c6801007387 */ /* 0x000fea0000100800 */
[----:B------:R-:W-:Y:S05]  /*3e90*/  STL [R1+0x68], R103 ;  /* 0x0000686701007387 */ /* 0x000fea0000100800 */
[----:B------:R-:W-:Y:S05]  /*3ea0*/  STL [R1+0x64], R102 ;  /* 0x0000646601007387 */ /* 0x000fea0000100800 */
[----:B------:R-:W-:Y:S05]  /*3eb0*/  STL [R1+0x60], R101 ;  /* 0x0000606501007387 */ /* 0x000fea0000100800 */
[----:B------:R-:W-:Y:S01]  /*3ec0*/  STL [R1+0x58], R100 ;  /* 0x0000586401007387 */ /* 0x000fe20000100800 */
[----:B------:R-:W-:Y:S04]  /*3ed0*/  DEPBAR.LE SB0, 0x0 ;  /* 0x000080000000791a */ /* 0x000fe80000000000 */
[----:B------:R-:W-:Y:S06]  /*3ee0*/  BAR.SYNC.DEFER_BLOCKING 0x0 ;  /* 0x0000000000007b1d */ /* 0x000fec0000010000 */
[----:B------:R-:W-:Y:S05]  /*3ef0*/  LDSM.16.M88.4 R16, [R252] ;  /* 0x00000000fc10783b */ /* 0x000fea0000000200 */
[----:B--2---:R-:W1:Y:S05]  /*3f00*/  LDSM.16.M88.4 R8, [R249+0xc000] ;  /* 0x00c00000f908783b */ /* 0x004e6a0000000200 */
[----:B------:R-:W2:Y:S05]  /*3f10*/  LDSM.16.M88.4 R68, [R249+0xc800] ;  /* 0x00c80000f944783b */ /* 0x000eaa0000000200 */
[----:B---3--:R-:W-:Y:S05]  /*3f20*/  LDSM.16.M88.4 R72, [R248] ;  /* 0x00000000f848783b */ /* 0x008fea0000000200 */
[----:B------:R-:W3:Y:S05]  /*3f30*/  LDSM.16.M88.4 R76, [R247+0xc000] ;  /* 0x00c00000f74c783b */ /* 0x000eea0000000200 */
[----:B------:R-:W3:Y:S05]  /*3f40*/  LDSM.16.M88.4 R80, [R247+0xc800] ;  /* 0x00c80000f750783b */ /* 0x000eea0000000200 */
[----:B------:R-:W-:Y:S05]  /*3f50*/  LDSM.16.M88.4 R84, [R246] ;  /* 0x00000000f654783b */ /* 0x000fea0000000200 */
[----:B----4-:R-:W4:Y:S05]  /*3f60*/  LDSM.16.M88.4 R88, [R3+0xc000] ;  /* 0x00c000000358783b */ /* 0x010f2a0000000200 */
        /* <DEDUP_REMOVED lines=10> */
[C---:B------:R-:W-:Y:S08]  /*4010*/  HMMA.16816.F32 R12, R72.reuse, R80, R12 ;  /* 0x00000050480c723c */ /* 0x040ff0000000180c */
        /* <DEDUP_REMOVED lines=41> */
[C---:B--2---:R-:W-:Y:S08]  /*42b0*/  HMMA.16816.F32 R12, R76.reuse, R72, R12 ;  /* 0x000000484c0c723c */ /* 0x044ff0000000180c */
[----:B------:R-:W-:Y:S01]  /*42c0*/  HMMA.16816.F32 R16, R76, R74, R16 ;  /* 0x0000004a4c10723c */ /* 0x000fe20000001810 */
[----:B------:R2:W3:Y:S05]  /*42d0*/  LDSM.16.M88.4 R72, [R247+0x10800] ;  /* 0x01080000f748783b */ /* 0x0004ea0000000200 */
[----:B------:R-:W3:Y:S02]  /*42e0*/  LDSM.16.M88.4 R76, [R246+0x4000] ;  /* 0x00400000f64c783b */ /* 0x000ee40000000200 */
[C---:B----4-:R-:W-:Y:S08]  /*42f0*/  HMMA.16816.F32 R4, R84.reuse, R88, R4 ;  /* 0x000000585404723c */ /* 0x050ff00000001804 */
[C---:B------:R-:W-:Y:S01]  /*4300*/  HMMA.16816.F32 R8, R84.reuse, R90, R8 ;  /* 0x0000005a5408723c */ /* 0x040fe20000001808 */
[----:B------:R-:W-:Y:S07]  /*4310*/  LDSM.16.M88.4 R88, [R0+0x10000] ;  /* 0x010000000058783b */ /* 0x000fee0000000200 */
[C---:B-1----:R-:W-:Y:S01]  /*4320*/  HMMA.16816.F32 R12, R84.reuse, R68, R12 ;  /* 0x00000044540c723c */ /* 0x042fe2000000180c */
[----:B--2---:R-:W1:Y:S07]  /*4330*/  S2R R247, SR_TID.X ;  /* 0x0000000000f77919 */ /* 0x004e6e0000002100 */
[----:B------:R-:W-:Y:S01]  /*4340*/  HMMA.16816.F32 R16, R84, R70, R16 ;  /* 0x000000465410723c */ /* 0x000fe20000001810 */
[----:B------:R2:W4:Y:S05]  /*4350*/  LDSM.16.M88.4 R68, [R3+0x10800] ;  /* 0x010800000344783b */ /* 0x00052a0000000200 */
[----:B------:R1:W4:Y:S02]  /*4360*/  LDSM.16.M88.4 R84, [R2+0x4000] ;  /* 0x004000000254783b */ /* 0x0003240000000200 */
[C---:B------:R-:W-:Y:S08]  /*4370*/  HMMA.16816.F32 R4, R92.reuse, R96, R4 ;  /* 0x000000605c04723c */ /* 0x040ff00000001804 */
[C---:B------:R-:W-:Y:S08]  /*4380*/  HMMA.16816.F32 R8, R92.reuse, R98, R8 ;  /* 0x000000625c08723c */ /* 0x040ff00000001808 */
[C---:B---3--:R-:W-:Y:S01]  /*4390*/  HMMA.16816.F32 R12, R92.reuse, R72, R12 ;  /* 0x000000485c0c723c */ /* 0x048fe2000000180c */
[----:B--2---:R-:W2:Y:S02]  /*43a0*/  LDL R3, [R1+0x40] ;  /* 0x0000400001037983 */ /* 0x004ea40000100800 */
[C---:B-1----:R-:W-:Y:S03]  /*43b0*/  SHF.L.U32 R100, R247.reuse, 0x1, RZ ;  /* 0x00000001f7647819 */ /* 0x042fe600000006ff */
[----:B------:R-:W3:Y:S01]  /*43c0*/  LDL R72, [R1+0x48] ;  /* 0x0000480001487983 */ /* 0x000ee20000100800 */
[----:B------:R-:W-:Y:S01]  /*43d0*/  SHF.R.U32.HI R101, RZ, 0x2, R247 ;  /* 0x00000002ff657819 */ /* 0x000fe200000116f7 */
[----:B------:R-:W-:Y:S03]  /*43e0*/  HMMA.16816.F32 R16, R92, R74, R16 ;  /* 0x0000004a5c10723c */ /* 0x000fe60000001810 */
[----:B------:R-:W3:Y:S01]  /*43f0*/  LDL R73, [R1+0x4c] ;  /* 0x00004c0001497983 */ /* 0x000ee20000100800 */
[----:B------:R-:W-:Y:S01]  /*4400*/  IMAD.MOV.U32 R74, RZ, RZ, 0x37 ;  /* 0x00000037ff4a7424 */ /* 0x000fe200078e00ff */
[----:B------:R-:W-:Y:S02]  /*4410*/  MOV R75, 0x3f ;  /* 0x0000003f004b7802 */ /* 0x000fe40000000f00 */
[----:B------:R-:W-:Y:S02]  /*4420*/  MOV R2, UR41 ;  /* 0x0000002900027c02 */ /* 0x000fe40008000f00 */
[C---:B------:R-:W-:Y:S01]  /*4430*/  SHF.L.U32 R110, R247.reuse, 0x5, RZ ;  /* 0x00000005f76e7819 */ /* 0x040fe200000006ff */
[C---:B------:R-:W-:Y:S05]  /*4440*/  HMMA.16816.F32 R4, R76.reuse, R80, R4 ;  /* 0x000000504c04723c */ /* 0x040fea0000001804 */
[----:B------:R-:W-:Y:S03]  /*4450*/  IMAD.SHL.U32 R247, R247, 0x10, RZ ;  /* 0x00000010f7f77824 */ /* 0x000fe600078e00ff */
[C---:B------:R-:W-:Y:S03]  /*4460*/  HMMA.16816.F32 R8, R76.reuse, R82, R8 ;  /* 0x000000524c08723c */ /* 0x040fe60000001808 */
[----:B------:R-:W-:Y:S05]  /*4470*/  LOP3.LUT R247, R247, 0x1c0, RZ, 0xc0, !PT ;  /* 0x000001c0f7f77812 */ /* 0x000fea00078ec0ff */
[C---:B----4-:R-:W-:Y:S08]  /*4480*/  HMMA.16816.F32 R12, R76.reuse, R68, R12 ;  /* 0x000000444c0c723c */ /* 0x050ff0000000180c */
[----:B------:R-:W-:Y:S01]  /*4490*/  HMMA.16816.F32 R16, R76, R70, R16 ;  /* 0x000000464c10723c */ /* 0x000fe20000001810 */
[----:B------:R1:W4:Y:S01]  /*44a0*/  LDSM.16.M88.4 R68, [R0+0x10800] ;  /* 0x010800000044783b */ /* 0x0003220000000200 */
[----:B------:R-:W-:Y:S06]  /*44b0*/  MOV R76, 0x20 ;  /* 0x00000020004c7802 */ /* 0x000fec0000000f00 */
[C---:B------:R-:W-:Y:S08]  /*44c0*/  HMMA.16816.F32 R4, R84.reuse, R88, R4 ;  /* 0x000000585404723c */ /* 0x040ff00000001804 */
[C---:B------:R-:W-:Y:S03]  /*44d0*/  HMMA.16816.F32 R8, R84.reuse, R90, R8 ;  /* 0x0000005a5408723c */ /* 0x040fe60000001808 */
[----:B-1----:R-:W-:Y:S08]  /*44e0*/  @!P0 LOP3.LUT R0, R100, 0x6, RZ, 0xc0, !PT ;  /* 0x0000000664008812 */ /* 0x002ff000078ec0ff */
[----:B------:R-:W-:Y:S01]  /*44f0*/  FMUL.FTZ R4, R4, UR15 ;  /* 0x0000000f04047c20 */ /* 0x000fe20008410000 */
[----:B------:R-:W-:Y:S01]  /*4500*/  FMUL.FTZ R5, R5, UR15 ;  /* 0x0000000f05057c20 */ /* 0x000fe20008410000 */
[--C-:B------:R-:W-:Y:S01]  /*4510*/  @!P0 LOP3.LUT R0, R0, 0xe0, R101.reuse, 0xf8, !PT ;  /* 0x000000e000008812 */ /* 0x100fe200078ef865 */
[----:B------:R-:W-:Y:S01]  /*4520*/  FMUL.FTZ R6, R6, UR15 ;  /* 0x0000000f06067c20 */ /* 0x000fe20008410000 */
[----:B------:R-:W1:Y:S01]  /*4530*/  MUFU.TANH R91, R4 ;  /* 0x00000004005b7308 */ /* 0x000e620000002400 */
[----:B------:R-:W-:Y:S01]  /*4540*/  FMUL.FTZ R7, R7, UR15 ;  /* 0x0000000f07077c20 */ /* 0x000fe20008410000 */
[----:B------:R-:W-:Y:S02]  /*4550*/  @!P0 LEA R0, R2, R0, 0x6 ;  /* 0x0000000002008211 */ /* 0x000fe400078e30ff */
[----:B------:R-:W-:Y:S01]  /*4560*/  FMUL.FTZ R8, R8, UR15 ;  /* 0x0000000f08087c20 */ /* 0x000fe20008410000 */
[----:B------:R-:W-:Y:S01]  /*4570*/  FMUL.FTZ R9, R9, UR15 ;  /* 0x0000000f09097c20 */ /* 0x000fe20008410000 */
[----:B------:R-:W-:Y:S01]  /*4580*/  @!P0 IADD3 R2, PT, PT, R0, 0x1, RZ ;  /* 0x0000000100028810 */ /* 0x000fe20007ffe0ff */
[----:B------:R-:W-:Y:S03]  /*4590*/  FMUL.FTZ R11, R11, UR15 ;  /* 0x0000000f0b0b7c20 */ /* 0x000fe60008410000 */
[----:B------:R-:W1:Y:S01]  /*45a0*/  MUFU.TANH R89, R5 ;  /* 0x0000000500597308 */ /* 0x000e620000002400 */
[----:B------:R-:W-:Y:S01]  /*45b0*/  FMUL.FTZ R10, R10, UR15 ;  /* 0x0000000f0a0a7c20 */ /* 0x000fe20008410000 */
[C---:B----4-:R-:W-:Y:S01]  /*45c0*/  HMMA.16816.F32 R12, R84.reuse, R68, R12 ;  /* 0x00000044540c723c */ /* 0x050fe2000000180c */
[----:B------:R-:W4:Y:S05]  /*45d0*/  LDL R69, [R1+0x50] ;  /* 0x0000500001457983 */ /* 0x000f2a0000100800 */
[----:B------:R-:W4:Y:S02]  /*45e0*/  LDL R68, [R1+0x54] ;  /* 0x0000540001447983 */ /* 0x000f240000100800 */
[----:B------:R1:W1:Y:S01]  /*45f0*/  MUFU.TANH R98, R6 ;  /* 0x0000000600627308 */ /* 0x0002620000002400 */
[----:B------:R-:W-:Y:S03]  /*4600*/  HMMA.16816.F32 R16, R84, R70, R16 ;  /* 0x000000465410723c */ /* 0x000fe60000001810 */
[----:B------:R-:W-:Y:S02]  /*4610*/  LOP3.LUT R70, R110, 0xc00, RZ, 0xc0, !PT ;  /* 0x00000c006e467812 */ /* 0x000fe400078ec0ff */
[----:B------:R-:W-:Y:S04]  /*4620*/  LOP3.LUT R71, R100, 0x38, RZ, 0xc0, !PT ;  /* 0x0000003864477812 */ /* 0x000fe800078ec0ff */
[----:B------:R1:W-:Y:S01]  /*4630*/  MUFU.TANH R92, R8 ;  /* 0x00000008005c7308 */ /* 0x0003e20000002400 */
[----:B------:R-:W-:Y:S01]  /*4640*/  LOP3.LUT R70, R70, 0x6, R100, 0xf8, !PT ;  /* 0x0000000646467812 */ /* 0x000fe200078ef864 */
[----:B------:R-:W4:Y:S01]  /*4650*/  S2R R110, SR_TID.X ;  /* 0x00000000006e7919 */ /* 0x000f220000002100 */
[----:B------:R-:W-:Y:S01]  /*4660*/  LOP3.LUT R71, R71, 0x20, R101, 0x78, !PT ;  /* 0x0000002047477812 */ /* 0x000fe200078e7865 */
[----:B------:R-:W-:Y:S01]  /*4670*/  FMUL.FTZ R14, R14, UR15 ;  /* 0x0000000f0e0e7c20 */ /* 0x000fe20008410000 */
[----:B------:R-:W4:Y:S01]  /*4680*/  LDL R100, [R1+0x20] ;  /* 0x0000200001647983 */ /* 0x000f220000100800 */
[----:B------:R-:W-:Y:S04]  /*4690*/  FMUL.FTZ R15, R15, UR15 ;  /* 0x0000000f0f0f7c20 */ /* 0x000fe80008410000 */
[----:B------:R-:W1:Y:S01]  /*46a0*/  MUFU.TANH R97, R7 ;  /* 0x0000000700617308 */ /* 0x000e620000002400 */
[----:B------:R-:W-:Y:S01]  /*46b0*/  FMUL.FTZ R12, R12, UR15 ;  /* 0x0000000f0c0c7c20 */ /* 0x000fe20008410000 */
[----:B------:R-:W-:Y:S01]  /*46c0*/  FMUL.FTZ R13, R13, UR15 ;  /* 0x0000000f0d0d7c20 */ /* 0x000fe20008410000 */
[----:B-1----:R-:W-:Y:S01]  /*46d0*/  @!P0 IADD3 R6, PT, PT, R0, 0x8, RZ ;  /* 0x0000000800068810 */ /* 0x002fe20007ffe0ff */
[----:B------:R-:W-:Y:S01]  /*46e0*/  FMUL.FTZ R16, R16, UR15 ;  /* 0x0000000f10107c20 */ /* 0x000fe20008410000 */
[----:B------:R-:W-:Y:S01]  /*46f0*/  FMUL.FTZ R18, R18, UR15 ;  /* 0x0000000f12127c20 */ /* 0x000fe20008410000 */
[----:B------:R-:W-:Y:S04]  /*4700*/  FMUL.FTZ R17, R17, UR15 ;  /* 0x0000000f11117c20 */ /* 0x000fe80008410000 */
[----:B------:R1:W-:Y:S01]  /*4710*/  MUFU.TANH R96, R14 ;  /* 0x0000000e00607308 */ /* 0x0003e20000002400 */
[----:B------:R-:W-:Y:S01]  /*4720*/  FMUL.FTZ R19, R19, UR15 ;  /* 0x0000000f13137c20 */ /* 0x000fe20008410000 */
[----:B------:R-:W-:Y:S02]  /*4730*/  MOV R8, R91 ;  /* 0x0000005b00087202 */ /* 0x000fe40000000f00 */
[----:B------:R-:W-:Y:S06]  /*4740*/  LOP3.LUT R70, R70, R71, R247, 0xfe, !PT ;  /* 0x0000004746467212 */ /* 0x000fec00078efef7 */
[----:B------:R-:W-:Y:S01]  /*4750*/  MUFU.TANH R95, R15 ;  /* 0x0000000f005f7308 */ /* 0x000fe20000002400 */
[----:B------:R-:W-:Y:S09]  /*4760*/  LEA R82, R70, UR4, 0x1 ;  /* 0x0000000446527c11 */ /* 0x000ff2000f8e08ff */
[----:B------:R1:W1:Y:S02]  /*4770*/  MUFU.TANH R88, R9 ;  /* 0x0000000900587308 */ /* 0x0002640000002400 */
[----:B-1----:R-:W-:Y:S08]  /*4780*/  MOV R14, R89 ;  /* 0x00000059000e7202 */ /* 0x002ff00000000f00 */
[----:B------:R1:W-:Y:S10]  /*4790*/  MUFU.TANH R246, R11 ;  /* 0x0000000b00f67308 */ /* 0x0003f40000002400 */
[----:B------:R1:W-:Y:S01]  /*47a0*/  MUFU.TANH R90, R12 ;  /* 0x0000000c005a7308 */ /* 0x0003e20000002400 */
[----:B------:R-:W-:Y:S09]  /*47b0*/  MOV R9, R98 ;  /* 0x0000006200097202 */ /* 0x000ff20000000f00 */
[----:B------:R1:W-:Y:S02]  /*47c0*/  MUFU.TANH R87, R13 ;  /* 0x0000000d00577308 */ /* 0x0003e40000002400 */
[----:B-1----:R-:W-:Y:S08]  /*47d0*/  MOV R11, R97 ;  /* 0x00000061000b7202 */ /* 0x002ff00000000f00 */
[----:B------:R-:W1:Y:S01]  /*47e0*/  MUFU.TANH R99, R10 ;  /* 0x0000000a00637308 */ /* 0x000e620000002400 */
[----:B------:R-:W-:Y:S09]  /*47f0*/  MOV R12, R92 ;  /* 0x0000005c000c7202 */ /* 0x000ff20000000f00 */
[----:B------:R3:W4:Y:S01]  /*4800*/  MUFU.TANH R86, R16 ;  /* 0x0000001000567308 */ /* 0x0007220000002400 */
[----:B------:R-:W-:Y:S09]  /*4810*/  MOV R13, R88 ;  /* 0x00000058000d7202 */ /* 0x000ff20000000f00 */
[----:B------:R-:W-:Y:S01]  /*4820*/  MUFU.TANH R94, R18 ;  /* 0x00000012005e7308 */ /* 0x000fe20000002400 */
[----:B-1----:R-:W-:Y:S01]  /*4830*/  IMAD.MOV.U32 R7, RZ, RZ, R99 ;  /* 0x000000ffff077224 */ /* 0x002fe200078e0063 */
[----:B------:R-:W-:Y:S08]  /*4840*/  @!P0 IADD3 R10, PT, PT, R0, 0x18, RZ ;  /* 0x00000018000a8810 */ /* 0x000ff00007ffe0ff */
[----:B------:R-:W1:Y:S10]  /*4850*/  MUFU.TANH R85, R17 ;  /* 0x0000001100557308 */ /* 0x000e740000002400 */
[----:B------:R-:W1:Y:S01]  /*4860*/  MUFU.TANH R93, R19 ;  /* 0x00000013005d7308 */ /* 0x000e620000002400 */
[C---:B--2---:R-:W-:Y:S02]  /*4870*/  @!P0 VIADDMNMX R5, R3.reuse, -R75, UR37, PT ;  /* 0x0000002503058e46 */ /* 0x044fe4000b80094b */
[----:B------:R-:W-:Y:S02]  /*4880*/  @!P0 VIADDMNMX R4, R3, -R74, UR37, PT ;  /* 0x0000002503048e46 */ /* 0x000fe4000b80094a */
[CC--:B------:R-:W-:Y:S02]  /*4890*/  @!P0 ISETP.GE.AND P6, PT, R2.reuse, R5.reuse, PT ;  /* 0x000000050200820c */ /* 0x0c0fe40003fc6270 */
[-C--:B------:R-:W-:Y:S01]  /*48a0*/  @!P0 ISETP.GE.AND P5, PT, R2, R4.reuse, PT ;  /* 0x000000040200820c */ /* 0x080fe20003fa6270 */
[C---:B---3--:R-:W-:Y:S01]  /*48b0*/  FMUL.FTZ R2, R72.reuse, 1.4426950216293334961 ;  /* 0x3fb8aa3b48027820 */ /* 0x048fe20000410000 */
[----:B------:R-:W-:Y:S01]  /*48c0*/  FSETP.NEU.FTZ.AND P1, PT, R72, -INF , PT ;  /* 0xff8000004800780b */ /* 0x000fe20003f3d000 */
[C---:B------:R-:W-:Y:S01]  /*48d0*/  FMUL.FTZ R3, R73.reuse, 1.4426950216293334961 ;  /* 0x3fb8aa3b49037820 */ /* 0x040fe20000410000 */
[----:B------:R-:W2:Y:S01]  /*48e0*/  LDL R72, [R1+0x44] ;  /* 0x0000440001487983 */ /* 0x000ea20000100800 */
[----:B------:R-:W-:Y:S02]  /*48f0*/  FSETP.NEU.FTZ.AND P4, PT, R73, -INF , PT ;  /* 0xff8000004900780b */ /* 0x000fe40003f9d000 */
[----:B------:R-:W-:Y:S02]  /*4900*/  FSEL R2, R2, RZ, P1 ;  /* 0x000000ff02027208 */ /* 0x000fe40000800000 */
[-C--:B------:R-:W-:Y:S02]  /*4910*/  @!P0 ISETP.GE.AND P1, PT, R0, R5.reuse, PT ;  /* 0x000000050000820c */ /* 0x080fe40003f26270 */
[----:B------:R-:W-:Y:S02]  /*4920*/  FSEL R3, R3, RZ, P4 ;  /* 0x000000ff03037208 */ /* 0x000fe40002000000 */
[----:B------:R-:W-:Y:S02]  /*4930*/  @!P0 FSEL R8, R91, -INF , !P1 ;  /* 0xff8000005b088808 */ /* 0x000fe40004800000 */
[----:B------:R-:W-:Y:S02]  /*4940*/  @!P0 FSEL R14, R89, -INF , !P6 ;  /* 0xff800000590e8808 */ /* 0x000fe40007000000 */
[-C--:B------:R-:W-:Y:S01]  /*4950*/  @!P0 ISETP.GE.AND P1, PT, R6, R4.reuse, PT ;  /* 0x000000040600820c */ /* 0x080fe20003f26270 */
[--C-:B------:R-:W-:Y:S01]  /*4960*/  FFMA.FTZ R15, R8, UR14, -R3.reuse ;  /* 0x0000000e080f7c23 */ /* 0x100fe20008010803 */
[-C--:B------:R-:W-:Y:S01]  /*4970*/  @!P0 ISETP.GE.AND P4, PT, R6, R5.reuse, PT ;  /* 0x000000050600820c */ /* 0x080fe20003f86270 */
[C---:B------:R-:W-:Y:S01]  /*4980*/  @!P0 VIADD R6, R0.reuse, 0x9 ;  /* 0x0000000900068836 */ /* 0x040fe20000000000 */
[-C--:B------:R-:W-:Y:S01]  /*4990*/  @!P0 ISETP.GE.AND P6, PT, R0, R4.reuse, PT ;  /* 0x000000040000820c */ /* 0x080fe20003fc6270 */
[----:B------:R3:W-:Y:S01]  /*49a0*/  MUFU.EX2 R109, R15 ;  /* 0x0000000f006d7308 */ /* 0x0007e20000000800 */
[----:B------:R-:W-:Y:S01]  /*49b0*/  @!P0 FSEL R11, R97, -INF , !P5 ;  /* 0xff800000610b8808 */ /* 0x000fe20006800000 */
[--C-:B------:R-:W-:Y:S01]  /*49c0*/  FFMA.FTZ R16, R14, UR14, -R3.reuse ;  /* 0x0000000e0e107c23 */ /* 0x100fe20008010803 */
[----:B------:R-:W-:Y:S02]  /*49d0*/  @!P0 FSEL R9, R98, -INF , !P6 ;  /* 0xff80000062098808 */ /* 0x000fe40007000000 */
[CC--:B------:R-:W-:Y:S05]  /*49e0*/  @!P0 ISETP.GE.AND P6, PT, R6.reuse, R5.reuse, PT ;  /* 0x000000050600820c */ /* 0x0c0fea0003fc6270 */
[----:B------:R-:W1:Y:S01]  /*49f0*/  MUFU.EX2 R108, R16 ;  /* 0x00000010006c7308 */ /* 0x000e620000000800 */
[-C--:B------:R-:W-:Y:S01]  /*4a00*/  @!P0 ISETP.GE.AND P5, PT, R6, R4.reuse, PT ;  /* 0x000000040600820c */ /* 0x080fe20003fa6270 */
[--C-:B------:R-:W-:Y:S01]  /*4a10*/  FFMA.FTZ R14, R9, UR14, -R2.reuse ;  /* 0x0000000e090e7c23 */ /* 0x100fe20008010802 */
[----:B------:R-:W-:Y:S02]  /*4a20*/  @!P0 IADD3 R6, PT, PT, R0, 0x10, RZ ;  /* 0x0000001000068810 */ /* 0x000fe40007ffe0ff */
[----:B------:R-:W-:Y:S05]  /*4a30*/  @!P0 FSEL R13, R88, -INF , !P6 ;  /* 0xff800000580d8808 */ /* 0x000fea0007000000 */
[----:B------:R1:W-:Y:S01]  /*4a40*/  MUFU.EX2 R107, R14 ;  /* 0x0000000e006b7308 */ /* 0x0003e20000000800 */
[----:B------:R-:W-:Y:S01]  /*4a50*/  @!P0 FSEL R12, R92, -INF , !P4 ;  /* 0xff8000005c0c8808 */ /* 0x000fe20006000000 */
[--C-:B---3--:R-:W-:Y:S01]  /*4a60*/  FFMA.FTZ R15, R11, UR14, -R2.reuse ;  /* 0x0000000e0b0f7c23 */ /* 0x108fe20008010802 */
[CC--:B------:R-:W-:Y:S02]  /*4a70*/  @!P0 ISETP.GE.AND P4, PT, R6.reuse, R5.reuse, PT ;  /* 0x000000050600820c */ /* 0x0c0fe40003f86270 */
[----:B------:R-:W-:Y:S05]  /*4a80*/  @!P0 ISETP.GE.AND P6, PT, R6, R4, PT ;  /* 0x000000040600820c */ /* 0x000fea0003fc6270 */
[----:B------:R-:W3:Y:S01]  /*4a90*/  MUFU.EX2 R106, R15 ;  /* 0x0000000f006a7308 */ /* 0x000ee20000000800 */
[----:B------:R-:W-:Y:S02]  /*4aa0*/  @!P0 IADD3 R6, PT, PT, R0, 0x11, RZ ;  /* 0x0000001100068810 */ /* 0x000fe40007ffe0ff */
[----:B------:R-:W-:Y:S02]  /*4ab0*/  @!P0 FSEL R7, R99, -INF , !P1 ;  /* 0xff80000063078808 */ /* 0x000fe40004800000 */
[----:B------:R-:W-:Y:S02]  /*4ac0*/  MOV R8, R246 ;  /* 0x000000f600087202 */ /* 0x000fe40000000f00 */
[----:B------:R-:W-:Y:S01]  /*4ad0*/  @!P0 ISETP.GE.AND P1, PT, R6, R5, PT ;  /* 0x000000050600820c */ /* 0x000fe20003f26270 */
[----:B------:R-:W-:Y:S01]  /*4ae0*/  FFMA.FTZ R7, R7, UR14, -R2 ;  /* 0x0000000e07077c23 */ /* 0x000fe20008010802 */
[----:B------:R-:W-:Y:S01]  /*4af0*/  @!P0 FSEL R8, R246, -INF , !P5 ;  /* 0xff800000f6088808 */ /* 0x000fe20006800000 */
[--C-:B-1----:R-:W-:Y:S01]  /*4b00*/  FFMA.FTZ R14, R12, UR14, -R3.reuse ;  /* 0x0000000e0c0e7c23 */ /* 0x102fe20008010803 */
[----:B------:R-:W-:Y:S01]  /*4b10*/  MOV R11, R87 ;  /* 0x00000057000b7202 */ /* 0x000fe20000000f00 */
[----:B------:R-:W-:Y:S01]  /*4b20*/  IMAD.MOV.U32 R12, RZ, RZ, R96 ;  /* 0x000000ffff0c7224 */ /* 0x000fe200078e0060 */
[----:B------:R-:W-:Y:S01]  /*4b30*/  @!P0 FSEL R11, R87, -INF , !P1 ;  /* 0xff800000570b8808 */ /* 0x000fe20004800000 */
[----:B------:R1:W-:Y:S01]  /*4b40*/  MUFU.EX2 R105, R7 ;  /* 0x0000000700697308 */ /* 0x0003e20000000800 */
[----:B------:R-:W-:Y:S01]  /*4b50*/  @!P0 ISETP.GE.AND P1, PT, R6, R4, PT ;  /* 0x000000040600820c */ /* 0x000fe20003f26270 */
[--C-:B------:R-:W-:Y:S01]  /*4b60*/  FFMA.FTZ R6, R8, UR14, -R2.reuse ;  /* 0x0000000e08067c23 */ /* 0x100fe20008010802 */
[----:B------:R-:W-:Y:S07]  /*4b70*/  @!P0 IADD3 R0, PT, PT, R0, 0x19, RZ ;  /* 0x0000001900008810 */ /* 0x000fee0007ffe0ff */
[----:B------:R-:W-:Y:S01]  /*4b80*/  MUFU.EX2 R251, R14 ;  /* 0x0000000e00fb7308 */ /* 0x000fe20000000800 */
[----:B------:R-:W-:Y:S02]  /*4b90*/  MOV R9, R90 ;  /* 0x0000005a00097202 */ /* 0x000fe40000000f00 */
[----:B------:R-:W-:Y:S07]  /*4ba0*/  @!P0 FSEL R9, R90, -INF , !P4 ;  /* 0xff8000005a098808 */ /* 0x000fee0006000000 */
[----:B------:R3:W-:Y:S01]  /*4bb0*/  MUFU.EX2 R104, R6 ;  /* 0x0000000600687308 */ /* 0x0007e20000000800 */
[-C--:B------:R-:W-:Y:S02]  /*4bc0*/  @!P0 ISETP.GE.AND P5, PT, R10, R5.reuse, PT ;  /* 0x000000050a00820c */ /* 0x080fe40003fa6270 */
[----:B------:R-:W-:Y:S01]  /*4bd0*/  @!P0 ISETP.GE.AND P4, PT, R0, R5, PT ;  /* 0x000000050000820c */ /* 0x000fe20003f86270 */
[--C-:B------:R-:W-:Y:S01]  /*4be0*/  FFMA.FTZ R5, R13, UR14, -R3.reuse ;  /* 0x0000000e0d057c23 */ /* 0x100fe20008010803 */
[----:B------:R-:W-:Y:S01]  /*4bf0*/  @!P0 FSEL R12, R96, -INF , !P6 ;  /* 0xff800000600c8808 */ /* 0x000fe20007000000 */
[--C-:B-1----:R-:W-:Y:S01]  /*4c00*/  FFMA.FTZ R7, R11, UR14, -R3.reuse ;  /* 0x0000000e0b077c23 */ /* 0x102fe20008010803 */
[----:B------:R-:W-:Y:S03]  /*4c10*/  @!P0 ISETP.GE.AND P6, PT, R10, R4, PT ;  /* 0x000000040a00820c */ /* 0x000fe60003fc6270 */
[----:B------:R1:W-:Y:S01]  /*4c20*/  MUFU.EX2 R248, R5 ;  /* 0x0000000500f87308 */ /* 0x0003e20000000800 */
[--C-:B------:R-:W-:Y:S09]  /*4c30*/  FFMA.FTZ R8, R9, UR14, -R3.reuse ;  /* 0x0000000e09087c23 */ /* 0x100ff20008010803 */
[----:B------:R-:W-:Y:S01]  /*4c40*/  MUFU.EX2 R249, R7 ;  /* 0x0000000700f97308 */ /* 0x000fe20000000800 */
[--C-:B---3--:R-:W-:Y:S09]  /*4c50*/  FFMA.FTZ R6, R12, UR14, -R2.reuse ;  /* 0x0000000e0c067c23 */ /* 0x108ff20008010802 */
[----:B------:R-:W3:Y:S01]  /*4c60*/  MUFU.EX2 R250, R8 ;  /* 0x0000000800fa7308 */ /* 0x000ee20000000800 */
[----:B----4-:R-:W-:Y:S09]  /*4c70*/  LEA R252, R68, UR4, 0x1 ;  /* 0x0000000444fc7c11 */ /* 0x010ff2000f8e08ff */
[----:B------:R4:W-:Y:S01]  /*4c80*/  MUFU.EX2 R103, R6 ;  /* 0x0000000600677308 */ /* 0x0009e20000000800 */
[----:B-1----:R-:W-:Y:S02]  /*4c90*/  MOV R5, R86 ;  /* 0x0000005600057202 */ /* 0x002fe40000000f00 */
[----:B------:R-:W-:Y:S02]  /*4ca0*/  @!P0 FSEL R5, R86, -INF , !P5 ;  /* 0xff80000056058808 */ /* 0x000fe40006800000 */
[----:B------:R-:W-:Y:S02]  /*4cb0*/  @!P0 ISETP.GE.AND P5, PT, R0, R4, PT ;  /* 0x000000040000820c */ /* 0x000fe40003fa6270 */
[----:B------:R-:W-:Y:S01]  /*4cc0*/  MOV R0, R95 ;  /* 0x0000005f00007202 */ /* 0x000fe20000000f00 */
[--C-:B------:R-:W-:Y:S01]  /*4cd0*/  FFMA.FTZ R5, R5, UR14, -R3.reuse ;  /* 0x0000000e05057c23 */ /* 0x100fe20008010803 */
[----:B------:R-:W-:Y:S02]  /*4ce0*/  @!P0 FSEL R0, R95, -INF , !P1 ;  /* 0xff8000005f008808 */ /* 0x000fe40004800000 */
[----:B------:R-:W-:Y:S01]  /*4cf0*/  MOV R4, R85 ;  /* 0x0000005500047202 */ /* 0x000fe20000000f00 */
[----:B------:R-:W-:Y:S01]  /*4d00*/  MUFU.EX2 R247, R5 ;  /* 0x0000000500f77308 */ /* 0x000fe20000000800 */
[----:B----4-:R-:W-:Y:S01]  /*4d10*/  MOV R6, R94 ;  /* 0x0000005e00067202 */ /* 0x010fe20000000f00 */
[--C-:B------:R-:W-:Y:S01]  /*4d20*/  FFMA.FTZ R0, R0, UR14, -R2.reuse ;  /* 0x0000000e00007c23 */ /* 0x100fe20008010802 */
[----:B------:R-:W-:Y:S02]  /*4d30*/  @!P0 FSEL R6, R94, -INF , !P6 ;  /* 0xff8000005e068808 */ /* 0x000fe40007000000 */
[----:B------:R-:W-:Y:S05]  /*4d40*/  @!P0 FSEL R4, R85, -INF , !P4 ;  /* 0xff80000055048808 */ /* 0x000fea0006000000 */
[----:B------:R1:W-:Y:S01]  /*4d50*/  MUFU.EX2 R102, R0 ;  /* 0x0000000000667308 */ /* 0x0003e20000000800 */
[----:B------:R-:W-:Y:S01]  /*4d60*/  MOV R7, R93 ;  /* 0x0000005d00077202 */ /* 0x000fe20000000f00 */
[--C-:B------:R-:W-:Y:S01]  /*4d70*/  FFMA.FTZ R6, R6, UR14, -R2.reuse ;  /* 0x0000000e06067c23 */ /* 0x100fe20008010802 */
[----:B------:R-:W-:Y:S01]  /*4d80*/  @!P0 FSEL R7, R93, -INF , !P5 ;  /* 0xff8000005d078808 */ /* 0x000fe20006800000 */
[----:B------:R-:W-:Y:S01]  /*4d90*/  FFMA.FTZ R3, R4, UR14, -R3 ;  /* 0x0000000e04037c23 */ /* 0x000fe20008010803 */
[----:B------:R-:W-:Y:S05]  /*4da0*/  LOP3.LUT P0, RZ, R110, 0x2, RZ, 0xc0, !PT ;  /* 0x000000026eff7812 */ /* 0x000fea000780c0ff */
[----:B------:R4:W-:Y:S01]  /*4db0*/  MUFU.EX2 R101, R6 ;  /* 0x0000000600657308 */ /* 0x0009e20000000800 */
[----:B------:R-:W-:Y:S01]  /*4dc0*/  FFMA.FTZ R2, R7, UR14, -R2 ;  /* 0x0000000e07027c23 */ /* 0x000fe20008010802 */
[----:B------:R-:W-:Y:S02]  /*4dd0*/  F2FP.F16.F32.PACK_AB R7, R108, R109 ;  /* 0x0000006d6c07723e */ /* 0x000fe400000000ff */
[----:B------:R-:W-:Y:S02]  /*4de0*/  SEL R76, R76, 0xffffffe0, !P0 ;  /* 0xffffffe04c4c7807 */ /* 0x000fe40004000000 */
[----:B-1----:R-:W-:Y:S01]  /*4df0*/  LEA R0, R70, UR5, 0x1 ;  /* 0x0000000546007c11 */ /* 0x002fe2000f8e08ff */
[----:B------:R-:W-:Y:S01]  /*4e00*/  STS [R82+0x14000], R7 ;  /* 0x0140000752007388 */ /* 0x000fe20000000800 */
[----:B------:R-:W-:Y:S02]  /*4e10*/  IADD3 R110, PT, PT, R76, R252, RZ ;  /* 0x000000fc4c6e7210 */ /* 0x000fe40007ffe0ff */
[----:B------:R-:W-:Y:S02]  /*4e20*/  IADD3 R83, PT, PT, R0, R69, RZ ;  /* 0x0000004500537210 */ /* 0x000fe40007ffe0ff */
[----:B----4-:R-:W-:Y:S01]  /*4e30*/  F2FP.F16.F32.PACK_AB R6, R106, R107 ;  /* 0x0000006b6a06723e */ /* 0x010fe200000000ff */
[----:B------:R-:W-:Y:S01]  /*4e40*/  STL [R1], R110 ;  /* 0x0000006e01007387 */ /* 0x000fe20000100800 */
[C---:B------:R-:W-:Y:S02]  /*4e50*/  IADD3 R81, PT, PT, R0.reuse, 0x20, RZ ;  /* 0x0000002000517810 */ /* 0x040fe40007ffe0ff */
[----:B------:R-:W-:Y:S02]  /*4e60*/  @P2 IADD3 R81, PT, PT, R0, -0x20, RZ ;  /* 0xffffffe000512810 */ /* 0x000fe40007ffe0ff */
[----:B------:R3:W-:Y:S02]  /*4e70*/  STS [R82+0x14400], R6 ;  /* 0x0144000652007388 */ /* 0x0007e40000000800 */
[----:B------:R-:W-:Y:S02]  /*4e80*/  IADD3 R84, PT, PT, R69, R81, RZ ;  /* 0x0000005145547210 */ /* 0x000fe40007ffe0ff */
[----:B---3--:R-:W-:Y:S02]  /*4e90*/  F2FP.F16.F32.PACK_AB R6, R249, R250 ;  /* 0x000000faf906723e */ /* 0x008fe400000000ff */
[C---:B--2---:R-:W-:Y:S02]  /*4ea0*/  LEA R4, P1, R72.reuse, R244, 0x2 ;  /* 0x000000f448047211 */ /* 0x044fe400078210ff */
[----:B------:R1:W-:Y:S02]  /*4eb0*/  MUFU.EX2 R244, R3 ;  /* 0x0000000300f47308 */ /* 0x0003e40000000800 */
[----:B------:R-:W-:Y:S08]  /*4ec0*/  LEA.HI.X R5, R72, R245, RZ, 0x2, P1 ;  /* 0x000000f548057211 */ /* 0x000ff000008f14ff */
[----:B------:R2:W3:Y:S01]  /*4ed0*/  MUFU.EX2 R245, R2 ;  /* 0x0000000200f57308 */ /* 0x0004e20000000800 */
[----:B------:R-:W4:Y:S01]  /*4ee0*/  LDG.E R80, desc[UR38][R4.64] ;  /* 0x0000002604507981 */ /* 0x000f22000c1e1900 */
[----:B-1----:R-:W-:Y:S02]  /*4ef0*/  F2FP.F16.F32.PACK_AB R3, R248, R251 ;  /* 0x000000fbf803723e */ /* 0x002fe400000000ff */
[----:B--2---:R-:W-:Y:S03]  /*4f00*/  F2FP.F16.F32.PACK_AB R2, R104, R105 ;  /* 0x000000696802723e */ /* 0x004fe600000000ff */
[----:B------:R1:W-:Y:S01]  /*4f10*/  STS [R83], R3 ;  /* 0x0000000353007388 */ /* 0x0003e20000000800 */
[----:B---3--:R-:W-:Y:S04]  /*4f20*/  F2FP.F16.F32.PACK_AB R0, R245, R101 ;  /* 0x00000065f500723e */ /* 0x008fe800000000ff */
[----:B------:R2:W-:Y:S05]  /*4f30*/  STS [R83+0x400], R2 ;  /* 0x0004000253007388 */ /* 0x0005ea0000000800 */
[----:B------:R-:W-:Y:S01]  /*4f40*/  STS [R81], R6 ;  /* 0x0000000651007388 */ /* 0x000fe20000000800 */
[----:B-1----:R-:W-:Y:S02]  /*4f50*/  F2FP.F16.F32.PACK_AB R3, R102, R103 ;  /* 0x000000676603723e */ /* 0x002fe400000000ff */
[----:B--2---:R-:W-:Y:S03]  /*4f60*/  F2FP.F16.F32.PACK_AB R2, R244, R247 ;  /* 0x000000f7f402723e */ /* 0x004fe600000000ff */
[----:B------:R1:W-:Y:S05]  /*4f70*/  STS [R81+0x400], R3 ;  /* 0x0004000351007388 */ /* 0x0003ea0000000800 */
[----:B------:R2:W-:Y:S05]  /*4f80*/  STS [R84], R2 ;  /* 0x0000000254007388 */ /* 0x0005ea0000000800 */
[----:B------:R3:W-:Y:S05]  /*4f90*/  STS [R84+0x400], R0 ;  /* 0x0004000054007388 */ /* 0x0007ea0000000800 */
[----:B------:R-:W3:Y:S05]  /*4fa0*/  LDSM.16.M88.4 R16, [R252+0x6000] ;  /* 0x00600000fc10783b */ /* 0x000eea0000000200 */
[----:B------:R-:W3:Y:S05]  /*4fb0*/  LDSM.16.M88.4 R68, [R110+0x6000] ;  /* 0x006000006e44783b */ /* 0x000eea0000000200 */
[----:B-1----:R1:W4:Y:S01]  /*4fc0*/  LDG.E R3, desc[UR38][R4.64+0x20] ;  /* 0x0000202604037981 */ /* 0x002322000c1e1900 */
[----:B--2---:R-:W-:Y:S05]  /*4fd0*/  IMAD.IADD R2, R252, 0x1, R100 ;  /* 0x00000001fc027824 */ /* 0x004fea00078e0264 */
[----:B------:R-:W2:Y:S01]  /*4fe0*/  LDSM.16.M88.4 R72, [R2+0x6000] ;  /* 0x006000000248783b */ /* 0x000ea20000000200 */
[----:B---3--:R-:W-:Y:S05]  /*4ff0*/  IADD3 R0, PT, PT, R76, R2, RZ ;  /* 0x000000024c007210 */ /* 0x008fea0007ffe0ff */
[----:B------:R-:W3:Y:S01]  /*5000*/  LDSM.16.M88.4 R76, [R0+0x6000] ;  /* 0x00600000004c783b */ /* 0x000ee20000000200 */
[C---:B-1----:R-:W-:Y:S08]  /*5010*/  HMMA.16816.F32 R4, R16.reuse, R148, RZ ;  /* 0x000000941004723c */ /* 0x042ff000000018ff */
[C---:B------:R-:W-:Y:S08]  /*5020*/  HMMA.16816.F32 R8, R16.reuse, R150, RZ ;  /* 0x000000961008723c */ /* 0x040ff000000018ff */
[C---:B------:R-:W-:Y:S08]  /*5030*/  HMMA.16816.F32 R12, R16.reuse, R152, RZ ;  /* 0x00000098100c723c */ /* 0x040ff000000018ff */
[----:B------:R-:W-:Y:S08]  /*5040*/  HMMA.16816.F32 R16, R16, R154, RZ ;  /* 0x0000009a1010723c */ /* 0x000ff000000018ff */
[C---:B------:R-:W-:Y:S08]  /*5050*/  HMMA.16816.F32 R4, R68.reuse, R156, R4 ;  /* 0x0000009c4404723c */ /* 0x040ff00000001804 */
        /* <DEDUP_REMOVED lines=28> */
[----:B------:R3:W4:Y:S07]  /*5220*/  LDSM.16.M88.4 R76, [R110+0xa000] ;  /* 0x00a000006e4c783b */ /* 0x00072e0000000200 */
[C---:B-1----:R-:W-:Y:S08]  /*5230*/  HMMA.16816.F32 R4, R68.reuse, R204, R4 ;  /* 0x000000cc4404723c */ /* 0x042ff00000001804 */
[C---:B------:R-:W-:Y:S08]  /*5240*/  HMMA.16816.F32 R8, R68.reuse, R206, R8 ;  /* 0x000000ce4408723c */ /* 0x040ff00000001808 */
[C---:B------:R-:W-:Y:S01]  /*5250*/  HMMA.16816.F32 R12, R68.reuse, R208, R12 ;  /* 0x000000d0440c723c */ /* 0x040fe2000000180c */
[----:B---3-5:R1:W5:Y:S07]  /*5260*/  LDL.LU R110, [R1+0x84] ;  /* 0x00008400016e7983 */ /* 0x02836e0000300800 */
[----:B------:R-:W-:Y:S01]  /*5270*/  HMMA.16816.F32 R16, R68, R210, R16 ;  /* 0x000000d24410723c */ /* 0x000fe20000001810 */
[----:B------:R-:W3:Y:S07]  /*5280*/  LDSM.16.M88.4 R68, [R2+0xa000] ;  /* 0x00a000000244783b */ /* 0x000eee0000000200 */
[C---:B--2---:R-:W-:Y:S08]  /*5290*/  HMMA.16816.F32 R4, R72.reuse, R212, R4 ;  /* 0x000000d44804723c */ /* 0x044ff00000001804 */
[C---:B------:R-:W-:Y:S08]  /*52a0*/  HMMA.16816.F32 R8, R72.reuse, R214, R8 ;  /* 0x000000d64808723c */ /* 0x040ff00000001808 */
[C---:B------:R-:W-:Y:S08]  /*52b0*/  HMMA.16816.F32 R12, R72.reuse, R216, R12 ;  /* 0x000000d8480c723c */ /* 0x040ff0000000180c */
[----:B------:R-:W-:Y:S01]  /*52c0*/  HMMA.16816.F32 R16, R72, R218, R16 ;  /* 0x000000da4810723c */ /* 0x000fe20000001810 */
[----:B------:R2:W1:Y:S07]  /*52d0*/  LDSM.16.M88.4 R72, [R0+0xa000] ;  /* 0x00a000000048783b */ /* 0x00046e0000000200 */
[C---:B----4-:R-:W-:Y:S08]  /*52e0*/  HMMA.16816.F32 R4, R76.reuse, R220, R4 ;  /* 0x000000dc4c04723c */ /* 0x050ff00000001804 */
[C---:B------:R-:W-:Y:S08]  /*52f0*/  HMMA.16816.F32 R8, R76.reuse, R222, R8 ;  /* 0x000000de4c08723c */ /* 0x040ff00000001808 */
[C---:B------:R-:W-:Y:S03]  /*5300*/  HMMA.16816.F32 R12, R76.reuse, R224, R12 ;  /* 0x000000e04c0c723c */ /* 0x040fe6000000180c */
[----:B--2---:R-:W-:Y:S04]  /*5310*/  FFMA.FTZ R0, -R89, R89, 1 ;  /* 0x3f80000059007423 */ /* 0x004fe80000010159 */
[----:B------:R-:W-:Y:S01]  /*5320*/  FMUL.FTZ R0, R0, UR15 ;  /* 0x0000000f00007c20 */ /* 0x000fe20008410000 */
        /* <DEDUP_REMOVED lines=9> */
[----:B------:R-:W-:Y:S01]  /*53c0*/  FFMA.FTZ R4, -R91, R91, 1 ;  /* 0x3f8000005b047423 */ /* 0x000fe2000001015b */
[----:B------:R-:W-:Y:S01]  /*53d0*/  FADD.FTZ R5, -R80, R5 ;  /* 0x0000000550057221 */ /* 0x000fe20000010100 */
[----:B------:R-:W-:Y:S01]  /*53e0*/  FADD.FTZ R6, -R3, R6 ;  /* 0x0000000603067221 */ /* 0x000fe20000010100 */
[----:B------:R-:W-:Y:S01]  /*53f0*/  FMUL.FTZ R2, R109, R2 ;  /* 0x000000026d027220 */ /* 0x000fe20000410000 */
[----:B------:R-:W-:Y:S01]  /*5400*/  HMMA.16816.F32 R16, R72, R242, R16 ;  /* 0x000000f24810723c */ /* 0x000fe20000001810 */
[----:B------:R1:W5:Y:S02]  /*5410*/  LDL.LU R109, [R1+0x80] ;  /* 0x00008000016d7983 */ /* 0x0003640000300800 */
[----:B------:R-:W-:Y:S01]  /*5420*/  FMUL.FTZ R4, R4, UR15 ;  /* 0x0000000f04047c20 */ /* 0x000fe20008410000 */
[----:B------:R-:W-:Y:S01]  /*5430*/  FMUL.FTZ R5, R108, R5 ;  /* 0x000000056c057220 */ /* 0x000fe20000410000 */
[C---:B------:R-:W-:Y:S01]  /*5440*/  FADD.FTZ R8, -R80.reuse, R8 ;  /* 0x0000000850087221 */ /* 0x040fe20000010100 */
[----:B------:R-:W-:Y:S01]  /*5450*/  FADD.FTZ R9, -R80, R9 ;  /* 0x0000000950097221 */ /* 0x000fe20000010100 */
[----:B------:R-:W-:Y:S01]  /*5460*/  FMUL.FTZ R4, R2, R4 ;  /* 0x0000000402047220 */ /* 0x000fe20000410000 */
[----:B------:R-:W-:Y:S01]  /*5470*/  FMUL.FTZ R0, R5, R0 ;  /* 0x0000000005007220 */ /* 0x000fe20000410000 */
[----:B------:R-:W-:Y:S01]  /*5480*/  FFMA.FTZ R2, -R92, R92, 1 ;  /* 0x3f8000005c027423 */ /* 0x000fe2000001015c */
[----:B------:R-:W-:Y:S01]  /*5490*/  FFMA.FTZ R5, -R88, R88, 1 ;  /* 0x3f80000058057423 */ /* 0x000fe20000010158 */
[----:B------:R-:W-:Y:S01]  /*54a0*/  FMUL.FTZ R8, R251, R8 ;  /* 0x00000008fb087220 */ /* 0x000fe20000410000 */
[----:B------:R-:W-:Y:S01]  /*54b0*/  FADD.FTZ R12, -R80, R12 ;  /* 0x0000000c500c7221 */ /* 0x000fe20000010100 */
[----:B------:R-:W-:Y:S01]  /*54c0*/  FMUL.FTZ R2, R2, UR15 ;  /* 0x0000000f02027c20 */ /* 0x000fe20008410000 */
[----:B------:R-:W-:Y:S01]  /*54d0*/  FMUL.FTZ R9, R248, R9 ;  /* 0x00000009f8097220 */ /* 0x000fe20000410000 */
[----:B------:R-:W-:Y:S01]  /*54e0*/  FMUL.FTZ R5, R5, UR15 ;  /* 0x0000000f05057c20 */ /* 0x000fe20008410000 */
[----:B------:R-:W-:Y:S01]  /*54f0*/  F2FP.F16.F32.PACK_AB R0, R0, R4 ;  /* 0x000000040000723e */ /* 0x000fe200000000ff */
[----:B------:R-:W-:Y:S01]  /*5500*/  FMUL.FTZ R2, R8, R2 ;  /* 0x0000000208027220 */ /* 0x000fe20000410000 */
[C---:B------:R-:W-:Y:S01]  /*5510*/  FADD.FTZ R13, -R80.reuse, R13 ;  /* 0x0000000d500d7221 */ /* 0x040fe20000010100 */
[C---:B------:R-:W-:Y:S01]  /*5520*/  FADD.FTZ R69, -R80.reuse, R16 ;  /* 0x0000001050457221 */ /* 0x040fe20000010100 */
[----:B------:R-:W-:Y:S01]  /*5530*/  FADD.FTZ R16, -R80, R17 ;  /* 0x0000001150107221 */ /* 0x000fe20000010100 */
[----:B------:R-:W-:Y:S01]  /*5540*/  FMUL.FTZ R17, R250, R12 ;  /* 0x0000000cfa117220 */ /* 0x000fe20000410000 */
[----:B------:R-:W-:Y:S01]  /*5550*/  FFMA.FTZ R8, -R90, R90, 1 ;  /* 0x3f8000005a087423 */ /* 0x000fe2000001015a */
[----:B------:R-:W-:Y:S01]  /*5560*/  FFMA.FTZ R4, -R87, R87, 1 ;  /* 0x3f80000057047423 */ /* 0x000fe20000010157 */
[----:B------:R-:W-:Y:S01]  /*5570*/  FMUL.FTZ R5, R9, R5 ;  /* 0x0000000509057220 */ /* 0x000fe20000410000 */
[----:B------:R-:W-:Y:S01]  /*5580*/  FFMA.FTZ R12, -R86, R86, 1 ;  /* 0x3f800000560c7423 */ /* 0x000fe20000010156 */
[----:B------:R-:W-:Y:S01]  /*5590*/  FFMA.FTZ R9, -R85, R85, 1 ;  /* 0x3f80000055097423 */ /* 0x000fe20000010155 */
[----:B------:R-:W-:Y:S01]  /*55a0*/  FMUL.FTZ R68, R249, R13 ;  /* 0x0000000df9447220 */ /* 0x000fe20000410000 */
[----:B------:R-:W-:Y:S01]  /*55b0*/  FMUL.FTZ R8, R8, UR15 ;  /* 0x0000000f08087c20 */ /* 0x000fe20008410000 */
[----:B------:R-:W-:Y:S01]  /*55c0*/  FMUL.FTZ R4, R4, UR15 ;  /* 0x0000000f04047c20 */ /* 0x000fe20008410000 */
[----:B------:R1:W5:Y:S01]  /*55d0*/  LDL.LU R108, [R1+0x7c] ;  /* 0x00007c00016c7983 */ /* 0x0003620000300800 */
[----:B------:R-:W-:Y:S01]  /*55e0*/  FMUL.FTZ R13, R247, R69 ;  /* 0x00000045f70d7220 */ /* 0x000fe20000410000 */
[----:B------:R-:W-:Y:S01]  /*55f0*/  FMUL.FTZ R16, R244, R16 ;  /* 0x00000010f4107220 */ /* 0x000fe20000410000 */
[----:B------:R-:W-:Y:S01]  /*5600*/  FMUL.FTZ R12, R12, UR15 ;  /* 0x0000000f0c0c7c20 */ /* 0x000fe20008410000 */
[----:B------:R-:W-:Y:S01]  /*5610*/  FMUL.FTZ R9, R9, UR15 ;  /* 0x0000000f09097c20 */ /* 0x000fe20008410000 */
[----:B------:R-:W-:Y:S01]  /*5620*/  FMUL.FTZ R6, R107, R6 ;  /* 0x000000066b067220 */ /* 0x000fe20000410000 */
[----:B------:R-:W-:Y:S01]  /*5630*/  FADD.FTZ R7, -R3, R7 ;  /* 0x0000000703077221 */ /* 0x000fe20000010100 */
[----:B------:R-:W-:Y:S01]  /*5640*/  FMUL.FTZ R8, R17, R8 ;  /* 0x0000000811087220 */ /* 0x000fe20000410000 */
[----:B------:R-:W-:Y:S01]  /*5650*/  FMUL.FTZ R4, R68, R4 ;  /* 0x0000000444047220 */ /* 0x000fe20000410000 */
[----:B------:R1:W5:Y:S01]  /*5660*/  LDL.LU R107, [R1+0x78] ;  /* 0x00007800016b7983 */ /* 0x0003620000300800 */
[----:B------:R-:W-:Y:S01]  /*5670*/  FMUL.FTZ R12, R13, R12 ;  /* 0x0000000c0d0c7220 */ /* 0x000fe20000410000 */
[----:B------:R-:W-:Y:S01]  /*5680*/  FMUL.FTZ R9, R16, R9 ;  /* 0x0000000910097220 */ /* 0x000fe20000410000 */
[----:B------:R-:W-:Y:S01]  /*5690*/  FMUL.FTZ R7, R106, R7 ;  /* 0x000000076a077220 */ /* 0x000fe20000410000 */
[C---:B------:R-:W-:Y:S01]  /*56a0*/  FADD.FTZ R10, -R3.reuse, R10 ;  /* 0x0000000a030a7221 */ /* 0x040fe20000010100 */
[----:B------:R1:W5:Y:S01]  /*56b0*/  LDL.LU R106, [R1+0x74] ;  /* 0x00007400016a7983 */ /* 0x0003620000300800 */
[----:B------:R-:W-:Y:S01]  /*56c0*/  F2FP.F16.F32.PACK_AB R4, R4, R8 ;  /* 0x000000080404723e */ /* 0x000fe200000000ff */
[----:B------:R-:W-:Y:S01]  /*56d0*/  FADD.FTZ R18, -R3, R18 ;  /* 0x0000001203127221 */ /* 0x000fe20000010100 */
[----:B------:R-:W-:Y:S01]  /*56e0*/  F2FP.F16.F32.PACK_AB R8, R9, R12 ;  /* 0x0000000c0908723e */ /* 0x000fe200000000ff */
[----:B------:R-:W-:Y:S01]  /*56f0*/  FMUL.FTZ R10, R105, R10 ;  /* 0x0000000a690a7220 */ /* 0x000fe20000410000 */
[C---:B------:R-:W-:Y:S01]  /*5700*/  FADD.FTZ R12, -R3.reuse, R11 ;  /* 0x0000000b030c7221 */ /* 0x040fe20000010100 */
[----:B------:R1:W5:Y:S01]  /*5710*/  LDL.LU R105, [R1+0x70] ;  /* 0x0000700001697983 */ /* 0x0003620000300800 */
[C---:B------:R-:W-:Y:S01]  /*5720*/  FADD.FTZ R9, -R3.reuse, R14 ;  /* 0x0000000e03097221 */ /* 0x040fe20000010100 */
[----:B------:R-:W-:Y:S01]  /*5730*/  FADD.FTZ R11, -R3, R15 ;  /* 0x0000000f030b7221 */ /* 0x000fe20000010100 */
[----:B------:R-:W-:Y:S02]  /*5740*/  FMUL.FTZ R12, R104, R12 ;  /* 0x0000000c680c7220 */ /* 0x000fe40000410000 */
[----:B------:R2:W-:Y:S01]  /*5750*/  STS [R82+0x12000], R0 ;  /* 0x0120000052007388 */ /* 0x0005e20000000800 */
[----:B------:R-:W-:Y:S01]  /*5760*/  FMUL.FTZ R9, R103, R9 ;  /* 0x0000000967097220 */ /* 0x000fe20000410000 */
[----:B------:R-:W-:Y:S01]  /*5770*/  FMUL.FTZ R11, R102, R11 ;  /* 0x0000000b660b7220 */ /* 0x000fe20000410000 */
[----:B------:R-:W-:Y:S02]  /*5780*/  F2FP.F16.F32.PACK_AB R5, R5, R2 ;  /* 0x000000020505723e */ /* 0x000fe400000000ff */
[----:B------:R1:W5:Y:S01]  /*5790*/  LDL.LU R104, [R1+0x6c] ;  /* 0x00006c0001687983 */ /* 0x0003620000300800 */
[----:B------:R-:W-:Y:S01]  /*57a0*/  FFMA.FTZ R2, -R98, R98, 1 ;  /* 0x3f80000062027423 */ /* 0x000fe20000010162 */
[----:B------:R-:W-:Y:S01]  /*57b0*/  FADD.FTZ R19, -R3, R19 ;  /* 0x0000001303137221 */ /* 0x000fe20000010100 */
[----:B------:R-:W-:Y:S02]  /*57c0*/  FFMA.FTZ R3, -R96, R96, 1 ;  /* 0x3f80000060037423 */ /* 0x000fe40000010160 */
[----:B------:R1:W5:Y:S01]  /*57d0*/  LDL.LU R103, [R1+0x68] ;  /* 0x0000680001677983 */ /* 0x0003620000300800 */
[----:B------:R-:W-:Y:S01]  /*57e0*/  FMUL.FTZ R2, R2, UR15 ;  /* 0x0000000f02027c20 */ /* 0x000fe20008410000 */
[----:B------:R-:W-:Y:S03]  /*57f0*/  FMUL.FTZ R3, R3, UR15 ;  /* 0x0000000f03037c20 */ /* 0x000fe60008410000 */
[----:B------:R1:W5:Y:S01]  /*5800*/  LDL.LU R102, [R1+0x64] ;  /* 0x0000640001667983 */ /* 0x0003620000300800 */
[----:B------:R-:W-:Y:S01]  /*5810*/  FMUL.FTZ R2, R6, R2 ;  /* 0x0000000206027220 */ /* 0x000fe20000410000 */
[----:B------:R-:W-:Y:S01]  /*5820*/  FFMA.FTZ R6, -R99, R99, 1 ;  /* 0x3f80000063067423 */ /* 0x000fe20000010163 */
[----:B------:R-:W-:Y:S02]  /*5830*/  FMUL.FTZ R3, R9, R3 ;  /* 0x0000000309037220 */ /* 0x000fe40000410000 */
[----:B------:R-:W3:Y:S01]  /*5840*/  LDL R14, [R1+0x1c] ;  /* 0x00001c00010e7983 */ /* 0x000ee20000100800 */
[----:B------:R-:W-:Y:S01]  /*5850*/  FFMA.FTZ R9, -R93, R93, 1 ;  /* 0x3f8000005d097423 */ /* 0x000fe2000001015d */
[----:B------:R-:W-:Y:S03]  /*5860*/  FMUL.FTZ R6, R6, UR15 ;  /* 0x0000000f06067c20 */ /* 0x000fe60008410000 */
[----:B------:R-:W4:Y:S01]  /*5870*/  LDL R13, [R1+0x24] ;  /* 0x00002400010d7983 */ /* 0x000f220000100800 */
[----:B------:R-:W-:Y:S01]  /*5880*/  FMUL.FTZ R9, R9, UR15 ;  /* 0x0000000f09097c20 */ /* 0x000fe20008410000 */
[----:B------:R-:W-:Y:S01]  /*5890*/  FMUL.FTZ R6, R10, R6 ;  /* 0x000000060a067220 */ /* 0x000fe20000410000 */
[----:B------:R-:W-:Y:S01]  /*58a0*/  FMUL.FTZ R10, R101, R18 ;  /* 0x00000012650a7220 */ /* 0x000fe20000410000 */
[----:B------:R-:W1:Y:S01]  /*58b0*/  S2R R250, SR_TID.X ;  /* 0x0000000000fa7919 */ /* 0x000e620000002100 */
[----:B--2---:R-:W-:Y:S01]  /*58c0*/  FFMA.FTZ R0, -R97, R97, 1 ;  /* 0x3f80000061007423 */ /* 0x004fe20000010161 */
[----:B------:R2:W5:Y:S03]  /*58d0*/  LDL.LU R101, [R1+0x60] ;  /* 0x0000600001657983 */ /* 0x0005660000300800 */
[----:B------:R-:W-:Y:S01]  /*58e0*/  FMUL.FTZ R0, R0, UR15 ;  /* 0x0000000f00007c20 */ /* 0x000fe20008410000 */
[----:B------:R-:W2:Y:S03]  /*58f0*/  S2R R251, SR_TID.X ;  /* 0x0000000000fb7919 */ /* 0x000ea60000002100 */
[----:B------:R-:W-:Y:S01]  /*5900*/  FMUL.FTZ R0, R7, R0 ;  /* 0x0000000007007220 */ /* 0x000fe20000410000 */
[----:B------:R-:W-:Y:S04]  /*5910*/  FFMA.FTZ R7, -R95, R95, 1 ;  /* 0x3f8000005f077423 */ /* 0x000fe8000001015f */
[----:B------:R-:W-:Y:S01]  /*5920*/  F2FP.F16.F32.PACK_AB R0, R0, R2 ;  /* 0x000000020000723e */ /* 0x000fe200000000ff */
[----:B------:R-:W-:Y:S01]  /*5930*/  FFMA.FTZ R2, -R246, R246, 1 ;  /* 0x3f800000f6027423 */ /* 0x000fe200000101f6 */
[----:B------:R-:W-:Y:S03]  /*5940*/  FMUL.FTZ R7, R7, UR15 ;  /* 0x0000000f07077c20 */ /* 0x000fe60008410000 */
[----:B------:R2:W-:Y:S01]  /*5950*/  STS [R82+0x12400], R0 ;  /* 0x0124000052007388 */ /* 0x0005e20000000800 */
[----:B------:R-:W-:Y:S04]  /*5960*/  FMUL.FTZ R2, R2, UR15 ;  /* 0x0000000f02027c20 */ /* 0x000fe80008410000 */
[----:B------:R-:W-:Y:S01]  /*5970*/  STS [R83+-0x2000], R5 ;  /* 0xffe0000553007388 */ /* 0x000fe20000000800 */
[----:B------:R-:W-:Y:S05]  /*5980*/  FMUL.FTZ R2, R12, R2 ;  /* 0x000000020c027220 */ /* 0x000fea0000410000 */
[----:B------:R-:W-:Y:S02]  /*5990*/  F2FP.F16.F32.PACK_AB R2, R2, R6 ;  /* 0x000000060202723e */ /* 0x000fe400000000ff */
[C---:B-1----:R-:W-:Y:S03]  /*59a0*/  SHF.L.U32 R248, R250.reuse, 0x6, RZ ;  /* 0x00000006faf87819 */ /* 0x042fe600000006ff */
[----:B------:R1:W-:Y:S01]  /*59b0*/  STS [R83+-0x1c00], R2 ;  /* 0xffe4000253007388 */ /* 0x0003e20000000800 */
[----:B------:R-:W-:Y:S02]  /*59c0*/  SHF.L.U32 R249, R250, 0x6, RZ ;  /* 0x00000006faf97819 */ /* 0x000fe400000006ff */
[----:B------:R-:W-:Y:S02]  /*59d0*/  LOP3.LUT R248, R248, 0x1c0, RZ, 0xc0, !PT ;  /* 0x000001c0f8f87812 */ /* 0x000fe400078ec0ff */
[----:B------:R-:W-:Y:S01]  /*59e0*/  STS [R81+-0x2000], R4 ;  /* 0xffe0000451007388 */ /* 0x000fe20000000800 */
[----:B------:R-:W-:Y:S02]  /*59f0*/  LOP3.LUT R249, R249, 0x200, RZ, 0xc0, !PT ;  /* 0x00000200f9f97812 */ /* 0x000fe400078ec0ff */
[----:B--2---:R-:W-:Y:S01]  /*5a00*/  SHF.L.U32 R251, R251, 0x3, RZ ;  /* 0x00000003fbfb7819 */ /* 0x004fe200000006ff */
[----:B------:R-:W-:Y:S01]  /*5a10*/  FMUL.FTZ R0, R11, R7 ;  /* 0x000000070b007220 */ /* 0x000fe20000410000 */
[----:B------:R-:W-:Y:S01]  /*5a20*/  FFMA.FTZ R7, -R94, R94, 1 ;  /* 0x3f8000005e077423 */ /* 0x000fe2000001015e */
[----:B------:R-:W-:Y:S01]  /*5a30*/  FMUL.FTZ R11, R245, R19 ;  /* 0x00000013f50b7220 */ /* 0x000fe20000410000 */
[----:B------:R-:W-:Y:S02]  /*5a40*/  LOP3.LUT R248, R248, 0x38, R251, 0xf8, !PT ;  /* 0x00000038f8f87812 */ /* 0x000fe400078ef8fb */
[----:B------:R-:W-:Y:S01]  /*5a50*/  FMUL.FTZ R7, R7, UR15 ;  /* 0x0000000f07077c20 */ /* 0x000fe20008410000 */
[----:B------:R-:W-:Y:S01]  /*5a60*/  F2FP.F16.F32.PACK_AB R0, R0, R3 ;  /* 0x000000030000723e */ /* 0x000fe200000000ff */
[----:B------:R-:W-:Y:S01]  /*5a70*/  FMUL.FTZ R3, R11, R9 ;  /* 0x000000090b037220 */ /* 0x000fe20000410000 */
[----:B------:R-:W-:Y:S01]  /*5a80*/  SHF.R.U32.HI R251, RZ, 0x1, R250 ;  /* 0x00000001fffb7819 */ /* 0x000fe200000116fa */
[----:B------:R-:W-:Y:S01]  /*5a90*/  FMUL.FTZ R6, R10, R7 ;  /* 0x000000070a067220 */ /* 0x000fe20000410000 */
[----:B------:R-:W-:Y:S01]  /*5aa0*/  SHF.L.U32 R250, R250, 0x5, RZ ;  /* 0x00000005fafa7819 */ /* 0x000fe200000006ff */
[----:B------:R-:W-:Y:S01]  /*5ab0*/  STS [R81+-0x1c00], R0 ;  /* 0xffe4000051007388 */ /* 0x000fe20000000800 */
[----:B------:R-:W-:Y:S02]  /*5ac0*/  LOP3.LUT R248, R248, 0x8, R251, 0x78, !PT ;  /* 0x00000008f8f87812 */ /* 0x000fe400078e78fb */
[----:B-1----:R-:W-:Y:S02]  /*5ad0*/  F2FP.F16.F32.PACK_AB R2, R3, R6 ;  /* 0x000000060302723e */ /* 0x002fe400000000ff */
[----:B------:R-:W-:Y:S05]  /*5ae0*/  STS [R84+-0x2000], R8 ;  /* 0xffe0000854007388 */ /* 0x000fea0000000800 */
[----:B------:R1:W-:Y:S01]  /*5af0*/  STS [R84+-0x1c00], R2 ;  /* 0xffe4000254007388 */ /* 0x0003e20000000800 */
[----:B------:R-:W-:Y:S01]  /*5b00*/  BAR.SYNC.DEFER_BLOCKING 0x0 ;  /* 0x0000000000007b1d */ /* 0x000fe20000010000 */
[----:B-1----:R-:W-:Y:S04]  /*5b10*/  LOP3.LUT R2, R249, 0x400, R250, 0xf8, !PT ;  /* 0x00000400f9027812 */ /* 0x002fe800078ef8fa */
[----:B------:R-:W-:Y:S04]  /*5b20*/  LOP3.LUT R2, R2, R248, RZ, 0xfc, !PT ;  /* 0x000000f802027212 */ /* 0x000fe800078efcff */
[----:B------:R-:W-:Y:S02]  /*5b30*/  LEA R2, R2, UR4, 0x1 ;  /* 0x0000000402027c11 */ /* 0x000fe4000f8e08ff */
[C---:B---3--:R-:W-:Y:S02]  /*5b40*/  LEA R3, R14.reuse, UR4, 0x1 ;  /* 0x000000040e037c11 */ /* 0x048fe4000f8e08ff */
[----:B------:R-:W-:Y:S02]  /*5b50*/  LEA R92, R14, UR5, 0x1 ;  /* 0x000000050e5c7c11 */ /* 0x000fe4000f8e08ff */
[----:B----4-:R-:W-:Y:S01]  /*5b60*/  LEA R0, R13, UR4, 0x1 ;  /* 0x000000040d007c11 */ /* 0x010fe2000f8e08ff */
[----:B------:R-:W-:Y:S01]  /*5b70*/  LDSM.16.MT88.4 R4, [R3+0x14000] ;  /* 0x014000000304783b */ /* 0x000fe20000004200 */
[----:B------:R-:W-:Y:S04]  /*5b80*/  IADD3 R92, PT, PT, R100, R92, RZ ;  /* 0x0000005c645c7210 */ /* 0x000fe80007ffe0ff */
[----:B------:R-:W1:Y:S05]  /*5b90*/  LDSM.16.MT88.4 R8, [R0+0x6000] ;  /* 0x006000000008783b */ /* 0x000e6a0000004200 */
[----:B------:R-:W2:Y:S05]  /*5ba0*/  LDSM.16.MT88.4 R12, [R92] ;  /* 0x000000005c0c783b */ /* 0x000eaa0000004200 */
[----:B------:R-:W3:Y:S05]  /*5bb0*/  LDSM.16.MT88.4 R16, [R0+0x8000] ;  /* 0x008000000010783b */ /* 0x000eea0000004200 */
[----:B------:R-:W4:Y:S05]  /*5bc0*/  LDSM.16.MT88.4 R68, [R0+0xa000] ;  /* 0x00a000000044783b */ /* 0x000f2a0000004200 */
[----:B------:R-:W-:Y:S05]  /*5bd0*/  LDSM.16.MT88.4 R72, [R3+0x14800] ;  /* 0x014800000348783b */ /* 0x000fea0000004200 */
[----:B------:R-:W4:Y:S05]  /*5be0*/  LDSM.16.MT88.4 R76, [R0+0x6800] ;  /* 0x00680000004c783b */ /* 0x000f2a0000004200 */
[----:B------:R-:W4:Y:S05]  /*5bf0*/  LDSM.16.MT88.4 R80, [R92+0x800] ;  /* 0x000800005c50783b */ /* 0x000f2a0000004200 */
[----:B------:R-:W4:Y:S01]  /*5c00*/  LDSM.16.MT88.4 R84, [R0+0x8800] ;  /* 0x008800000054783b */ /* 0x000f220000004200 */
[-C--:B-1----:R-:W-:Y:S04]  /*5c10*/  HMMA.16816.F32 R20, R4, R8.reuse, R20 ;  /* 0x000000080414723c */ /* 0x082fe80000001814 */
[----:B------:R-:W-:Y:S05]  /*5c20*/  LDSM.16.MT88.4 R88, [R0+0x7800] ;  /* 0x007800000058783b */ /* 0x000fea0000004200 */
[----:B------:R-:W-:Y:S01]  /*5c30*/  LDSM.16.MT88.4 R96, [R0+0x9800] ;  /* 0x009800000060783b */ /* 0x000fe20000004200 */
[C---:B--2---:R-:W-:Y:S04]  /*5c40*/  HMMA.16816.F32 R24, R12.reuse, R8, R24 ;  /* 0x000000080c18723c */ /* 0x044fe80000001818 */
[----:B------:R-:W-:Y:S04]  /*5c50*/  LDSM.16.MT88.4 R244, [R0+0xb800] ;  /* 0x00b8000000f4783b */ /* 0x000fe80000004200 */
[-C--:B------:R-:W-:Y:S01]  /*5c60*/  HMMA.16816.F32 R28, R12, R10.reuse, R28 ;  /* 0x0000000a0c1c723c */ /* 0x080fe2000000181c */
[----:B------:R1:W5:Y:S07]  /*5c70*/  LDL.LU R100, [R1+0x58] ;  /* 0x0000580001647983 */ /* 0x00036e0000300800 */
        /* <DEDUP_REMOVED lines=38> */
[-C--:B-1----:R-:W-:Y:S08]  /*5ee0*/  HMMA.16816.F32 R52, R4, R76.reuse, R52 ;  /* 0x0000004c0434723c */ /* 0x082ff00000001834 */
        /* <DEDUP_REMOVED lines=18> */
[----:B------:R-:W2:Y:S01]  /*6010*/  LDL.LU R249, [R1+0x38] ;  /* 0x0000380001f97983 */ /* 0x000ea20000300800 */
[----:B------:R-:W-:Y:S01]  /*6020*/  IADD3 R5, P0, PT, RZ, -UR35, RZ ;  /* 0x80000023ff057c10 */ /* 0x000fe2000ff1e0ff */
[----:B------:R-:W-:Y:S02]  /*6030*/  IMAD.U32 R10, RZ, RZ, UR18 ;  /* 0x00000012ff0a7e24 */ /* 0x000fe4000f8e00ff */
[----:B------:R-:W3:Y:S01]  /*6040*/  LDL.LU R248, [R1+0x3c] ;  /* 0x00003c0001f87983 */ /* 0x000ee20000300800 */
[----:B------:R-:W-:Y:S02]  /*6050*/  IMAD.U32 R8, RZ, RZ, UR18 ;  /* 0x00000012ff087e24 */ /* 0x000fe4000f8e00ff */
[----:B------:R-:W-:Y:S01]  /*6060*/  IMAD.X R4, RZ, RZ, ~UR16, P0 ;  /* 0x80000010ff047e24 */ /* 0x000fe200080e06ff */
[----:B------:R-:W1:Y:S01]  /*6070*/  S2R R251, SR_TID.X ;  /* 0x0000000000fb7919 */ /* 0x000e620000002100 */
[----:B------:R-:W-:Y:S02]  /*6080*/  IMAD.U32 R12, RZ, RZ, UR18 ;  /* 0x00000012ff0c7e24 */ /* 0x000fe4000f8e00ff */
[----:B------:R-:W-:Y:S01]  /*6090*/  IMAD.U32 R9, RZ, RZ, UR22 ;  /* 0x00000016ff097e24 */ /* 0x000fe2000f8e00ff */
[----:B------:R-:W-:Y:S04]  /*60a0*/  SHF.R.S64 R5, R5, 0x1f, R4 ;  /* 0x0000001f05057819 */ /* 0x000fe80000001004 */
[----:B---3--:R-:W-:Y:S01]  /*60b0*/  IADD3 R248, P0, PT, R5, R248, RZ ;  /* 0x000000f805f87210 */ /* 0x008fe20007f1e0ff */
[----:B-1----:R-:W-:Y:S02]  /*60c0*/  IMAD.SHL.U32 R251, R251, 0x8, RZ ;  /* 0x00000008fbfb7824 */ /* 0x002fe400078e00ff */
[----:B------:R-:W-:Y:S01]  /*60d0*/  IMAD.U32 R5, RZ, RZ, UR18 ;  /* 0x00000012ff057e24 */ /* 0x000fe2000f8e00ff */
[----:B--2---:R-:W-:Y:S01]  /*60e0*/  LEA.HI.X.SX32 R249, R4, R249, 0x1, P0 ;  /* 0x000000f904f97211 */ /* 0x004fe200000f0eff */
[----:B------:R1:W-:Y:S01]  /*60f0*/  STL [R1+0x3c], R248 ;  /* 0x00003cf801007387 */ /* 0x0003e20000100800 */
[----:B------:R-:W-:Y:S01]  /*6100*/  LOP3.LUT R250, R251, 0x38, RZ, 0xc0, !PT ;  /* 0x00000038fbfa7812 */ /* 0x000fe200078ec0ff */
[----:B------:R-:W-:Y:S01]  /*6110*/  IMAD.U32 R4, RZ, RZ, UR22 ;  /* 0x00000016ff047e24 */ /* 0x000fe2000f8e00ff */
[----:B------:R-:W2:Y:S02]  /*6120*/  S2R R251, SR_TID.X ;  /* 0x0000000000fb7919 */ /* 0x000ea40000002100 */
[C---:B------:R-:W-:Y:S02]  /*6130*/  ISETP.GE.AND P6, PT, R250.reuse, UR8, PT ;  /* 0x00000008fa007c0c */ /* 0x040fe4000bfc6270 */
[----:B------:R-:W-:Y:S01]  /*6140*/  LOP3.LUT R6, R250, 0x40, RZ, 0xfc, !PT ;  /* 0x00000040fa067812 */ /* 0x000fe200078efcff */
[----:B------:R1:W-:Y:S03]  /*6150*/  STL [R1+0x38], R249 ;  /* 0x000038f901007387 */ /* 0x0003e60000100800 */
[----:B------:R-:W-:Y:S02]  /*6160*/  ISETP.GE.AND P5, PT, R6, UR8, PT ;  /* 0x0000000806007c0c */ /* 0x000fe4000bfa6270 */
[----:B------:R-:W-:Y:S04]  /*6170*/  LOP3.LUT R6, R250, 0x80, RZ, 0xfc, !PT ;  /* 0x00000080fa067812 */ /* 0x000fe800078efcff */
[----:B------:R-:W-:Y:S01]  /*6180*/  ISETP.GE.AND P4, PT, R6, UR8, PT ;  /* 0x0000000806007c0c */ /* 0x000fe2000bf86270 */
[----:B------:R-:W-:Y:S01]  /*6190*/  @!P6 IMAD.MOV.U32 R13, RZ, RZ, R249 ;  /* 0x000000ffff0de224 */ /* 0x000fe200078e00f9 */
[-C--:B------:R-:W-:Y:S01]  /*61a0*/  @!P6 LEA R10, P0, R10, R248.reuse, 0x1 ;  /* 0x000000f80a0ae211 */ /* 0x080fe200078008ff */
[----:B------:R-:W-:Y:S03]  /*61b0*/  IMAD.U32 R6, RZ, RZ, UR18 ;  /* 0x00000012ff067e24 */ /* 0x000fe6000f8e00ff */
[-C--:B------:R-:W-:Y:S01]  /*61c0*/  @!P6 LEA.HI.X R11, R5, R249.reuse, R4, 0x1, P0 ;  /* 0x000000f9050be211 */ /* 0x080fe200000f0c04 */
[----:B------:R-:W-:Y:S01]  /*61d0*/  IMAD.U32 R5, RZ, RZ, UR22 ;  /* 0x00000016ff057e24 */ /* 0x000fe2000f8e00ff */
[-C--:B------:R-:W-:Y:S04]  /*61e0*/  @!P5 LEA R8, P1, R8, R248.reuse, 0x1 ;  /* 0x000000f80808d211 */ /* 0x080fe800078208ff */
[-C--:B------:R-:W-:Y:S01]  /*61f0*/  @!P5 LEA.HI.X R9, R12, R249.reuse, R9, 0x1, P1 ;  /* 0x000000f90c09d211 */ /* 0x080fe200008f0c09 */
[----:B------:R-:W-:Y:S01]  /*6200*/  @!P6 IMAD.MOV.U32 R12, RZ, RZ, R248 ;  /* 0x000000ffff0ce224 */ /* 0x000fe200078e00f8 */
[----:B------:R-:W-:Y:S01]  /*6210*/  @!P4 LEA R6, P0, R6, R248, 0x1 ;  /* 0x000000f80606c211 */ /* 0x000fe200078008ff */
[----:B--2---:R-:W-:Y:S05]  /*6220*/  IMAD.SHL.U32 R250, R251, 0x8, RZ ;  /* 0x00000008fbfa7824 */ /* 0x004fea00078e00ff */
[----:B------:R-:W-:Y:S04]  /*6230*/  LOP3.LUT R7, R250, 0x1f8, RZ, 0xc0, !PT ;  /* 0x000001f8fa077812 */ /* 0x000fe800078ec0ff */
[----:B------:R-:W-:Y:S01]  /*6240*/  LOP3.LUT R4, R7, 0x38, R88, 0x78, !PT ;  /* 0x0000003807047812 */ /* 0x000fe200078e7858 */
[----:B------:R-:W-:Y:S03]  /*6250*/  IMAD.U32 R7, RZ, RZ, UR18 ;  /* 0x00000012ff077e24 */ /* 0x000fe6000f8e00ff */
[----:B------:R-:W-:Y:S02]  /*6260*/  LOP3.LUT R4, R4, 0x1e00, R250, 0xf8, !PT ;  /* 0x00001e0004047812 */ /* 0x000fe400078ef8fa */
[----:B------:R-:W-:Y:S02]  /*6270*/  @!P4 LEA.HI.X R7, R7, R249, R5, 0x1, P0 ;  /* 0x000000f90707c211 */ /* 0x000fe400000f0c05 */
[----:B------:R-:W-:Y:S05]  /*6280*/  LEA R4, R4, UR4, 0x1 ;  /* 0x0000000404047c11 */ /* 0x000fea000f8e08ff */
        /* <DEDUP_REMOVED lines=35> */
.L_x_465:
        /* <DEDUP_REMOVED lines=265> */
[----:B------:R1:W5:Y:S02]  /*7550*/  LDL.LU.64 R30, [R1+0x88] ;  /* 0x00008800011e7983 */ /* 0x0003640000300a00 */
[-C--:B---3-5:R-:W-:Y:S02]  /*7560*/  HMMA.16816.F32 R100, R4, R8.reuse, R100 ;  /* 0x000000080464723c */ /* 0x0a8fe40000001864 */
        /* <DEDUP_REMOVED lines=131> */
.L_x_466:
[----:B------:R-:W2:Y:S02]  /*7da0*/  LDL.LU R0, [R1+0x40] ;  /* 0x0000400001007983 */ /* 0x000ea40000300800 */
[----:B--2---:R-:W-:Y:S05]  /*7db0*/  IADD3 R0, PT, PT, R0, -0x40, RZ ;  /* 0xffffffc000007810 */ /* 0x004fea0007ffe0ff */
[----:B------:R2:W-:Y:S01]  /*7dc0*/  STL [R1+0x40], R0 ;  /* 0x0000400001007387 */ /* 0x0005e20000100800 */
[----:B------:R-:W-:Y:S05]  /*7dd0*/  BRA.U UP1, `(.L_x_467) ;  /* 0xffffffbd01b87547 */ /* 0x000fea000b83ffff */
[----:B--2---:R-:W2:Y:S01]  /*7de0*/  S2R R0, SR_TID.X ;  /* 0x0000000000007919 */ /* 0x004ea20000002100 */
[C---:B-1----:R-:W-:Y:S01]  /*7df0*/  IMAD.SHL.U32 R2, R249.reuse, 0x20, RZ ;  /* 0x00000020f9027824 */ /* 0x042fe200078e00ff */
[----:B------:R-:W-:Y:S01]  /*7e00*/  SHF.R.U32.HI R74, RZ, 0x3, R249 ;  /* 0x00000003ff4a7819 */ /* 0x000fe200000116f9 */
[----:B------:R-:W1:Y:S01]  /*7e10*/  LDCU UR8, c[0x0][0x500] ;  /* 0x0000a000ff0877ac */ /* 0x000e620008000800 */
[C---:B------:R-:W-:Y:S01]  /*7e20*/  IMAD.SHL.U32 R3, R249.reuse, 0x2, RZ ;  /* 0x00000002f9037824 */ /* 0x040fe200078e00ff */
[----:B------:R-:W-:Y:S02]  /*7e30*/  LOP3.LUT P0, RZ, R249, 0x10, RZ, 0xc0, !PT ;  /* 0x00000010f9ff7812 */ /* 0x000fe4000780c0ff */
[----:B------:R-:W-:Y:S01]  /*7e40*/  LOP3.LUT R2, R2, 0x400, RZ, 0xc0, !PT ;  /* 0x0000040002027812 */ /* 0x000fe200078ec0ff */
[----:B------:R-:W-:Y:S01]  /*7e50*/  UISETP.NE.AND UP0, UPT, UR44, -0x1, UPT ;  /* 0xffffffff2c00788c */ /* 0x000fe2000bf05270 */
[----:B-----5:R-:W-:Y:S01]  /*7e60*/  F2FP.F16.F32.PACK_AB R70, R27, R26 ;  /* 0x0000001a1b46723e */ /* 0x020fe200000000ff */
[----:B------:R-:W-:Y:S01]  /*7e70*/  UMOV UR45, UR7 ;  /* 0x00000007002d7c82 */ /* 0x000fe20008000000 */
[----:B------:R-:W-:Y:S01]  /*7e80*/  LOP3.LUT R2, R2, 0x6, R3, 0xf8, !PT ;  /* 0x0000000602027812 */ /* 0x000fe200078ef803 */
[----:B------:R-:W-:Y:S01]  /*7e90*/  UISETP.NE.AND UP1, UPT, UR44, -0x1, UPT ;  /* 0xffffffff2c00788c */ /* 0x000fe2000bf25270 */
[----:B------:R-:W-:-:S02]  /*7ea0*/  F2FP.F16.F32.PACK_AB R72, R23, R22 ;  /* 0x000000161748723e */ /* 0x000fc400000000ff */
        /* <DEDUP_REMOVED lines=15> */
[----:B--2---:R-:W-:-:S02]  /*7fa0*/  IMAD.SHL.U32 R0, R0, 0x10, RZ ;  /* 0x0000001000007824 */ /* 0x004fc400078e00ff */
[----:B------:R-:W-:Y:S01]  /*7fb0*/  FMUL.FTZ R24, R107, UR8 ;  /* 0x000000086b187c20 */ /* 0x000fe20008410000 */
[----:B------:R-:W-:Y:S01]  /*7fc0*/  FMUL.FTZ R108, R108, UR8 ;  /* 0x000000086c6c7c20 */ /* 0x000fe20008410000 */
[----:B------:R-:W-:Y:S01]  /*7fd0*/  FMUL.FTZ R21, R109, UR8 ;  /* 0x000000086d157c20 */ /* 0x000fe20008410000 */
[----:B------:R-:W-:Y:S01]  /*7fe0*/  FMUL.FTZ R110, R110, UR8 ;  /* 0x000000086e6e7c20 */ /* 0x000fe20008410000 */
[----:B------:R-:W-:Y:S01]  /*7ff0*/  LOP3.LUT R0, R0, 0x1c0, RZ, 0xc0, !PT ;  /* 0x000001c000007812 */ /* 0x000fe200078ec0ff */
        /* <DEDUP_REMOVED lines=20> */
[C---:B------:R-:W-:Y:S01]  /*8140*/  VIADD R3, R0.reuse, 0xc000 ;  /* 0x0000c00000037836 */ /* 0x040fe20000000000 */
[----:B------:R-:W-:Y:S01]  /*8150*/  F2FP.F16.F32.PACK_AB R23, R23, R112 ;  /* 0x000000701717723e */ /* 0x000fe200000000ff */
[----:B------:R-:W-:Y:S01]  /*8160*/  VIADD R2, R0, 0xc040 ;  /* 0x0000c04000027836 */ /* 0x000fe20000000000 */
[----:B------:R-:W-:Y:S01]  /*8170*/  F2FP.F16.F32.PACK_AB R22, R22, R114 ;  /* 0x000000721616723e */ /* 0x000fe200000000ff */
[----:B------:R-:W-:-:S02]  /*8180*/  @P0 VIADD R2, R3, 0xffffffc0 ;  /* 0xffffffc003020836 */ /* 0x000fc40000000000 */
        /* <DEDUP_REMOVED lines=122> */
.L_x_468:
        /* <DEDUP_REMOVED lines=12> */
.L_x_469:
[----:B------:R-:W2:Y:S01]  /*89f0*/  LDCU.64 UR8, c[0x0][0x5c8] ;  /* 0x0000b900ff0877ac */ /* 0x000ea20008000a00 */
[----:B------:R-:W-:-:S04]  /*8a00*/  UIADD3 UR14, UPT, UPT, UR40, UR44, URZ ;  /* 0x0000002c280e7290 */ /* 0x000fc8000fffe0ff */
[----:B--2---:R-:W-:Y:S02]  /*8a10*/  UIMAD.WIDE.U32 UR22, UR14, UR8, URZ ;  /* 0x000000080e1672a5 */ /* 0x004fe4000f8e00ff */
[----:B------:R-:W-:-:S04]  /*8a20*/  UIMAD UR14, UR14, UR9, URZ ;  /* 0x000000090e0e72a4 */ /* 0x000fc8000f8e02ff */
[----:B------:R-:W-:-:S06]  /*8a30*/  UIADD3 UR14, UPT, UPT, UR23, UR14, URZ ;  /* 0x0000000e170e7290 */ /* 0x000fcc000fffe0ff */
[----:B-1----:R-:W-:-:S07]  /*8a40*/  MOV R26, UR14 ;  /* 0x0000000e001a7c02 */ /* 0x002fce0008000f00 */
.L_x_470:
        /* <DEDUP_REMOVED lines=51> */
.L_x_472:
[----:B------:R-:W-:Y:S05]  /*8d80*/  BSYNC.RECONVERGENT B0 ;  /* 0x0000000000007941 */ /* 0x000fea0003800200 */
.L_x_471:
        /* <DEDUP_REMOVED lines=19> */
.L_x_474:
[----:B------:R-:W-:Y:S05]  /*8ec0*/  BSYNC.RECONVERGENT B0 ;  /* 0x0000000000007941 */ /* 0x000fea0003800200 */
.L_x_473:
        /* <DEDUP_REMOVED lines=25> */
.L_x_476:
[----:B------:R-:W-:Y:S05]  /*9060*/  BSYNC.RECONVERGENT B0 ;  /* 0x0000000000007941 */ /* 0x000fea0003800200 */
.L_x_475:
        /* <DEDUP_REMOVED lines=17> */
.L_x_436:
[----:B------:R-:W-:Y:S05]  /*9180*/  BSYNC.RECONVERGENT B1 ;  /* 0x0000000000017941 */ /* 0x000fea0003800200 */
.L_x_414:
        /* <DEDUP_REMOVED lines=11> */
.L_x_478:
        /* <DEDUP_REMOVED lines=12> */
.L_x_1088:


//--------------------- .text._ZN5flash44flash_bwd_dq_dk_dv_loop_seqk_parallel_kernelI23Flash_bwd_kernel_traitsILi192ELi64ELi64ELi8ELi4ELi2ELi2ELb1ELb1EN7cutlass6half_tE19Flash_kernel_traitsILi192ELi64ELi64ELi8ES3_EELb1ELb1ELb0ELb0ELb0ELb1ELb0EEEvNS_16Flash_bwd_paramsE --------------------------
	.section	.text._ZN5flash44flash_bwd_dq_dk_dv_loop_seqk_parallel_kernelI23Flash_bwd_kernel_traitsILi192ELi64ELi64ELi8ELi4ELi2ELi2ELb1ELb1EN7cutlass6half_tE19Flash_kernel_traitsILi192ELi64ELi64ELi8ES3_EELb1ELb1ELb0ELb0ELb0ELb1ELb0EEEvNS_16Flash_bwd_paramsE,"ax",@progbits
	.align	128
        .global         _ZN5flash44flash_bwd_dq_dk_dv_loop_seqk_parallel_kernelI23Flash_bwd_kernel_traitsILi192ELi64ELi64ELi8ELi4ELi2ELi2ELb1ELb1EN7cutlass6half_tE19Flash_kernel_traitsILi192ELi64ELi64ELi8ES3_EELb1ELb1ELb0ELb0ELb0ELb1ELb0EEEvNS_16Flash_bwd_paramsE
        .type           _ZN5flash44flash_bwd_dq_dk_dv_loop_seqk_parallel_kernelI23Flash_bwd_kernel_traitsILi192ELi64ELi64ELi8ELi4ELi2ELi2ELb1ELb1EN7cutlass6half_tE19Flash_kernel_traitsILi192ELi64ELi64ELi8ES3_EELb1ELb1ELb0ELb0ELb0ELb1ELb0EEEvNS_16Flash_bwd_paramsE,@function
        .size           _ZN5flash44flash_bwd_dq_dk_dv_loop_seqk_parallel_kernelI23Flash_bwd_kernel_traitsILi192ELi64ELi64ELi8ELi4ELi2ELi2ELb1ELb1EN7cutlass6half_tE19Flash_kernel_traitsILi192ELi64ELi64ELi8ES3_EELb1ELb1ELb0ELb0ELb0ELb1ELb0EEEvNS_16Flash_bwd_paramsE,(.L_x_1089 - _ZN5flash44flash_bwd_dq_dk_dv_loop_seqk_parallel_kernelI23Flash_bwd_kernel_traitsILi192ELi64ELi64ELi8ELi4ELi2ELi2ELb1ELb1EN7cutlass6half_tE19Flash_kernel_traitsILi192ELi64ELi64ELi8ES3_EELb1ELb1ELb0ELb0ELb0ELb1ELb0EEEvNS_16Flash_bwd_paramsE)
        .other          _ZN5flash44flash_bwd_dq_dk_dv_loop_seqk_parallel_kernelI23Flash_bwd_kernel_traitsILi192ELi64ELi64ELi8ELi4ELi2ELi2ELb1ELb1EN7cutlass6half_tE19Flash_kernel_traitsILi192ELi64ELi64ELi8ES3_EELb1ELb1ELb0ELb0ELb0ELb1ELb0EEEvNS_16Flash_bwd_paramsE,@"STO_CUDA_ENTRY STV_DEFAULT"
_ZN5flash44flash_bwd_dq_dk_dv_loop_seqk_parallel_kernelI23Flash_bwd_kernel_traitsILi192ELi64ELi64ELi8ELi4ELi2ELi2ELb1ELb1EN7cutlass6half_tE19Flash_kernel_traitsILi192ELi64ELi64ELi8ES3_EELb1ELb1ELb0ELb0ELb0ELb1ELb0EEEvNS_16Flash_bwd_paramsE:
.text._ZN5flash44flash_bwd_dq_dk_dv_loop_seqk_parallel_kernelI23Flash_bwd_kernel_traitsILi192ELi64ELi64ELi8ELi4ELi2ELi2ELb1ELb1EN7cutlass6half_tE19Flash_kernel_traitsILi192ELi64ELi64ELi8ES3_EELb1ELb1ELb0ELb0ELb0ELb1ELb0EEEvNS_16Flash_bwd_paramsE:
        /* <DEDUP_REMOVED lines=49> */
.L_x_515:
        /* <DEDUP_REMOVED lines=52> */
.L_x_479:
        /* <DEDUP_REMOVED lines=34> */
.L_x_481:
[----:B------:R-:W1:Y:S01]  /*0870*/  LDCU.64 UR16, c[0x0][0x3b8] ;  /* 0x00007700ff1077ac */ /* 0x000e620008000a00 */
[----:B------:R-:W-:-:S04]  /*0880*/  UIADD3 UR8, UPT, UPT, UR39, UR44, URZ ;  /* 0x0000002c27087290 */ /* 0x000fc8000fffe0ff */
[----:B-1----:R-:W-:Y:S02]  /*0890*/  UIMAD.WIDE.U32 UR50, UR8, UR16, URZ ;  /* 0x00000010083272a5 */ /* 0x002fe4000f8e00ff */
[----:B------:R-:W-:-:S04]  /*08a0*/  UIMAD UR8, UR8, UR17, URZ ;  /* 0x00000011080872a4 */ /* 0x000fc8000f8e02ff */
[----:B------:R-:W-:-:S06]  /*08b0*/  UIADD3 UR8, UPT, UPT, UR51, UR8, URZ ;  /* 0x0000000833087290 */ /* 0x000fcc000fffe0ff */
[----:B------:R-:W-:Y:S02]  /*08c0*/  MOV R21, UR8 ;  /* 0x0000000800157c02 */ /* 0x000fe40008000f00 */
.L_x_482:
        /* <DEDUP_REMOVED lines=43> */
.L_x_483:
[----:B------:R-:W1:Y:S01]  /*0b80*/  LDCU.64 UR14, c[0x0][0x3c0] ;  /* 0x00007800ff0e77ac */ /* 0x000e620008000a00 */
[----:B------:R-:W-:-:S04]  /*0b90*/  UIADD3 UR8, UPT, UPT, UR39, UR44, URZ ;  /* 0x0000002c27087290 */ /* 0x000fc8000fffe0ff */
[----:B-1----:R-:W-:Y:S02]  /*0ba0*/  UIMAD.WIDE.U32 UR52, UR8, UR14, URZ ;  /* 0x0000000e083472a5 */ /* 0x002fe4000f8e00ff */
[----:B------:R-:W-:-:S04]  /*0bb0*/  UIMAD UR8, UR8, UR15, URZ ;  /* 0x0000000f080872a4 */ /* 0x000fc8000f8e02ff */
[----:B------:R-:W-:-:S06]  /*0bc0*/  UIADD3 UR8, UPT, UPT, UR53, UR8, URZ ;  /* 0x0000000835087290 */ /* 0x000fcc000fffe0ff */
[----:B------:R-:W-:-:S07]  /*0bd0*/  MOV R20, UR8 ;  /* 0x0000000800147c02 */ /* 0x000fce0008000f00 */
.L_x_484:
        /* <DEDUP_REMOVED lines=28> */
.L_x_485:
[----:B------:R-:W-:Y:S02]  /*0da0*/  IMAD R0, R5, UR21, RZ ;  /* 0x0000001505007c24 */ /* 0x000fe4000f8e02ff */
[----:B------:R-:W-:-:S05]  /*0db0*/  IMAD.WIDE.U32 R2, R4, UR21, RZ ;  /* 0x0000001504027c25 */ /* 0x000fca000f8e00ff */
[----:B------:R-:W-:Y:S02]  /*0dc0*/  IADD3 R7, PT, PT, R3, R0, RZ ;  /* 0x0000000003077210 */ /* 0x000fe40007ffe0ff */
[----:B------:R-:W-:-:S07]  /*0dd0*/  MOV R6, R2 ;  /* 0x0000000200067202 */ /* 0x000fce0000000f00 */
.L_x_486:
        /* <DEDUP_REMOVED lines=20> */
.L_x_487:
[----:B------:R-:W1:Y:S01]  /*0f20*/  LDCU UR56, c[0x0][0x434] ;  /* 0x00008680ff3877ac */ /* 0x000e620008000800 */
[----:B------:R-:W-:-:S04]  /*0f30*/  UIMAD UR8, UR29, UR51, UR28 ;  /* 0x000000331d0872a4 */ /* 0x000fc8000f8e021c */
[----:B-1----:R-:W-:-:S12]  /*0f40*/  UIMAD UR56, UR8, UR56, URZ ;  /* 0x00000038083872a4 */ /* 0x002fd8000f8e02ff */
.L_x_488:
        /* <DEDUP_REMOVED lines=10> */
.L_x_489:
[----:B------:R-:W1:Y:S01]  /*0ff0*/  LDCU UR55, c[0x0][0x444] ;  /* 0x00008880ff3777ac */ /* 0x000e620008000800 */
[----:B------:R-:W-:-:S04]  /*1000*/  UIMAD UR8, UR29, UR51, UR28 ;  /* 0x000000331d0872a4 */ /* 0x000fc8000f8e021c */
[----:B-1----:R-:W-:-:S12]  /*1010*/  UIMAD UR55, UR8, UR55, URZ ;  /* 0x00000037083772a4 */ /* 0x002fd8000f8e02ff */
.L_x_490:
        /* <DEDUP_REMOVED lines=25> */
[----:B------:R-:W2:Y:S04]  /*11b0*/  LDCU.64 UR58, c[0x0][0x420] ;  /* 0x00008400ff3a77ac */ /* 0x000ea80008000a00 */
[----:B------:R-:W-:Y:S01]  /*11c0*/  IMAD.X R3, RZ, RZ, UR22, P0 ;  /* 0x00000016ff037e24 */ /* 0x000fe200080e06ff */
[----:B------:R-:W4:Y:S01]  /*11d0*/  LDCU.64 UR22, c[0x0][0x3c8] ;  /* 0x00007900ff1677ac */ /* 0x000f220008000a00 */
[----:B------:R-:W-:Y:S01]  /*11e0*/  IADD3 R13, P1, P0, R4, R6, R11 ;  /* 0x00000006040d7210 */ /* 0x000fe2000783e00b */
[----:B------:R-:W-:-:S02]  /*11f0*/  UISETP.GT.AND UP0, UPT, UR47, UR53, UPT ;  /* 0x000000352f00728c */ /* 0x000fc4000bf04270 */
[----:B-1----:R-:W-:Y:S01]  /*1200*/  UIMAD UR21, UR19, UR8, URZ ;  /* 0x00000008131572a4 */ /* 0x002fe2000f8e02ff */
[----:B------:R-:W-:Y:S02]  /*1210*/  IMAD.U32 R0, RZ, RZ, UR8 ;  /* 0x00000008ff007e24 */ /* 0x000fe4000f8e00ff */
[----:B------:R-:W-:Y:S01]  /*1220*/  IMAD.U32 R5, RZ, RZ, UR11 ;  /* 0x0000000bff057e24 */ /* 0x000fe2000f8e00ff */
[----:B------:R-:W-:Y:S01]  /*1230*/  UIMAD UR21, UR49, UR9, UR21 ;  /* 0x00000009311572a4 */ /* 0x000fe2000f8e0215 */
[----:B------:R-:W-:Y:S01]  /*1240*/  IMAD.WIDE.U32 R2, R0, UR49, R2 ;  /* 0x0000003100027c25 */ /* 0x000fe2000f8e0002 */
[----:B------:R-:W-:Y:S01]  /*1250*/  MOV R0, UR10 ;  /* 0x0000000a00007c02 */ /* 0x000fe20008000f00 */
[----:B------:R-:W1:Y:S03]  /*1260*/  LDCU.64 UR10, c[0x0][0x570] ;  /* 0x0000ae00ff0a77ac */ /* 0x000e660008000a00 */
[----:B------:R-:W-:Y:S01]  /*1270*/  VIADD R3, R3, UR21 ;  /* 0x0000001503037c36 */ /* 0x000fe20008000000 */
[----:B--2---:R-:W-:Y:S01]  /*1280*/  UIMAD.WIDE UR58, UR56, 0x4, UR58 ;  /* 0x00000004383a78a5 */ /* 0x004fe2000f8e023a */
[----:B------:R-:W-:Y:S01]  /*1290*/  IMAD.WIDE.U32 R2, R0, UR28, R2 ;  /* 0x0000001c00027c25 */ /* 0x000fe2000f8e0002 */
[----:B------:R-:W-:-:S03]  /*12a0*/  SHF.R.S32.HI R0, RZ, 0x1f, R11 ;  /* 0x0000001fff007819 */ /* 0x000fc6000001140b */
[----:B------:R-:W-:Y:S01]  /*12b0*/  IMAD.MOV.U32 R11, RZ, RZ, RZ ;  /* 0x000000ffff0b7224 */ /* 0x000fe200078e00ff */
[----:B------:R-:W-:Y:S01]  /*12c0*/  IADD3.X R18, PT, PT, R8, R7, R0, P1, P0 ;  /* 0x0000000708127210 */ /* 0x000fe20000fe0400 */
[----:B------:R-:W-:Y:S02]  /*12d0*/  IMAD R5, R5, UR28, R3 ;  /* 0x0000001c05057c24 */ /* 0x000fe4000f8e0203 */
[----:B------:R-:W-:Y:S02]  /*12e0*/  IMAD.MOV.U32 R4, RZ, RZ, R2 ;  /* 0x000000ffff047224 */ /* 0x000fe400078e0002 */
[----:B---3--:R-:W-:-:S04]  /*12f0*/  IMAD.WIDE.U32 R2, R14, UR49, R10 ;  /* 0x000000310e027c25 */ /* 0x008fc8000f8e000a */
[----:B------:R-:W-:Y:S01]  /*1300*/  IMAD R0, R14, UR19, RZ ;  /* 0x000000130e007c24 */ /* 0x000fe2000f8e02ff */
[----:B------:R-:W-:Y:S01]  /*1310*/  IADD3 R2, P0, PT, R2, UR18, RZ ;  /* 0x0000001202027c10 */ /* 0x000fe2000ff1e0ff */
[----:B------:R-:W2:Y:S01]  /*1320*/  LDCU.64 UR18, c[0x0][0x550] ;  /* 0x0000aa00ff1277ac */ /* 0x000ea20008000a00 */
[----:B-----5:R-:W-:-:S04]  /*1330*/  IMAD.WIDE.U32 R6, R16, UR26, RZ ;  /* 0x0000001a10067c25 */ /* 0x020fc8000f8e00ff */
[----:B------:R-:W-:Y:S01]  /*1340*/  IMAD R0, R15, UR49, R0 ;  /* 0x000000310f007c24 */ /* 0x000fe2000f8e0200 */
[----:B------:R-:W-:Y:S01]  /*1350*/  SEL R6, R6, RZ, P3 ;  /* 0x000000ff06067207 */ /* 0x000fe20001800000 */
[----:B------:R-:W-:Y:S02]  /*1360*/  IMAD R8, R19, R28, R29 ;  /* 0x0000001c13087224 */ /* 0x000fe400078e021d */
[----:B------:R-:W-:Y:S01]  /*1370*/  IMAD R12, R17, UR26, R7 ;  /* 0x0000001a110c7c24 */ /* 0x000fe2000f8e0207 */
[----:B------:R-:W-:Y:S01]  /*1380*/  IADD3.X R3, PT, PT, R3, UR20, R0, P0, !PT ;  /* 0x0000001403037c10 */ /* 0x000fe200087fe400 */
[----:B------:R-:W3:Y:S01]  /*1390*/  LDCU.64 UR20, c[0x0][0x380] ;  /* 0x00007000ff1477ac */ /* 0x000ee20008000a00 */
[----:B----4-:R-:W-:Y:S01]  /*13a0*/  MOV R0, UR22 ;  /* 0x0000001600007c02 */ /* 0x010fe20008000f00 */
[----:B------:R-:W-:Y:S01]  /*13b0*/  IMAD.WIDE.U32 R4, R24, UR8, R4 ;  /* 0x0000000818047c25 */ /* 0x000fe2000f8e0004 */
[----:B------:R-:W-:Y:S01]  /*13c0*/  IADD3 R13, P1, P0, R8, R13, R6 ;  /* 0x0000000d080d7210 */ /* 0x000fe2000783e006 */
[----:B------:R-:W-:Y:S01]  /*13d0*/  USHF.L.U64.HI UR22, UR8, 0x5, UR9 ;  /* 0x0000000508167899 */ /* 0x000fe20008010209 */
[----:B------:R-:W-:Y:S01]  /*13e0*/  SHF.R.S32.HI R8, RZ, 0x1f, R8 ;  /* 0x0000001fff087819 */ /* 0x000fe20000011408 */
[----:B------:R-:W-:Y:S01]  /*13f0*/  IMAD.WIDE.U32 R2, R0, UR28, R2 ;  /* 0x0000001c00027c25 */ /* 0x000fe2000f8e0002 */
[----:B------:R-:W-:-:S02]  /*1400*/  SEL R6, R12, RZ, P3 ;  /* 0x000000ff0c067207 */ /* 0x000fc40001800000 */
[----:B--2---:R-:W-:Y:S01]  /*1410*/  LEA R32, P2, R4, UR18, 0x1 ;  /* 0x0000001204207c11 */ /* 0x004fe2000f8408ff */
[----:B------:R-:W-:Y:S01]  /*1420*/  IMAD.U32 R0, RZ, RZ, UR23 ;  /* 0x00000017ff007e24 */ /* 0x000fe2000f8e00ff */
[----:B------:R-:W-:Y:S01]  /*1430*/  IADD3.X R6, PT, PT, R8, R18, R6, P1, P0 ;  /* 0x0000001208067210 */ /* 0x000fe20000fe0406 */
[----:B------:R-:W-:Y:S01]  /*1440*/  IMAD.SHL.U32 R7, R19, 0x40, RZ ;  /* 0x0000004013077824 */ /* 0x000fe200078e00ff */
[----:B------:R-:W-:Y:S01]  /*1450*/  SHF.L.U64.HI R8, R14, 0x5, R15 ;  /* 0x000000050e087819 */ /* 0x000fe2000001020f */
[----:B------:R-:W-:Y:S01]  /*1460*/  IMAD R3, R0, UR28, R3 ;  /* 0x0000001c00037c24 */ /* 0x000fe2000f8e0203 */
[----:B------:R-:W-:Y:S01]  /*1470*/  USHF.L.U32 UR18, UR8, 0x5, URZ ;  /* 0x0000000508127899 */ /* 0x000fe200080006ff */
[C---:B------:R-:W-:Y:S01]  /*1480*/  IMAD R0, R24.reuse, UR9, R5 ;  /* 0x0000000918007c24 */ /* 0x040fe2000f8e0205 */
[----:B------:R-:W-:Y:S01]  /*1490*/  IADD3 R5, P0, PT, R7, R13, RZ ;  /* 0x0000000d07057210 */ /* 0x000fe20007f1e0ff */
[----:B------:R-:W-:-:S03]  /*14a0*/  IMAD.WIDE.U32 R2, R24, R14, R2 ;  /* 0x0000000e18027225 */ /* 0x000fc600078e0002 */
[----:B------:R-:W-:Y:S01]  /*14b0*/  LEA.HI.X R33, R4, UR19, R0, 0x1, P2 ;  /* 0x0000001304217c11 */ /* 0x000fe200090f0c00 */
[----:B------:R-:W-:Y:S01]  /*14c0*/  IMAD R0, R24, R15, R3 ;  /* 0x0000000f18007224 */ /* 0x000fe200078e0203 */
[----:B------:R-:W-:Y:S01]  /*14d0*/  LEA.HI.X.SX32 R4, R7, R6, 0x1, P0 ;  /* 0x0000000607047211 */ /* 0x000fe200000f0eff */
[----:B------:R-:W-:Y:S01]  /*14e0*/  IMAD.SHL.U32 R7, R14, 0x20, RZ ;  /* 0x000000200e077824 */ /* 0x000fe200078e00ff */
[C---:B-1----:R-:W-:Y:S01]  /*14f0*/  LEA R34, P0, R5.reuse, UR10, 0x2 ;  /* 0x0000000a05227c11 */ /* 0x042fe2000f8010ff */
        /* <DEDUP_REMOVED lines=25> */
.L_x_492:
[----:B------:R-:W2:Y:S01]  /*1690*/  LDCU.64 UR14, c[0x0][0x5c0] ;  /* 0x0000b800ff0e77ac */ /* 0x000ea20008000a00 */
[----:B------:R-:W-:-:S04]  /*16a0*/  UIADD3 UR8, UPT, UPT, UR39, UR44, URZ ;  /* 0x0000002c27087290 */ /* 0x000fc8000fffe0ff */
[----:B--2---:R-:W-:Y:S02]  /*16b0*/  UIMAD.WIDE.U32 UR18, UR8, UR14, URZ ;  /* 0x0000000e081272a5 */ /* 0x004fe4000f8e00ff */
[----:B------:R-:W-:-:S04]  /*16c0*/  UIMAD UR8, UR8, UR15, URZ ;  /* 0x0000000f080872a4 */ /* 0x000fc8000f8e02ff */
[----:B------:R-:W-:-:S06]  /*16d0*/  UIADD3 UR8, UPT, UPT, UR19, UR8, URZ ;  /* 0x0000000813087290 */ /* 0x000fcc000fffe0ff */
[----:B------:R-:W-:Y:S02]  /*16e0*/  MOV R0, UR8 ;  /* 0x0000000800007c02 */ /* 0x000fe40008000f00 */
.L_x_493:
        /* <DEDUP_REMOVED lines=13> */
.L_x_494:
[----:B------:R-:W2:Y:S01]  /*17c0*/  LDCU.64 UR10, c[0x0][0x5c8] ;  /* 0x0000b900ff0a77ac */ /* 0x000ea20008000a00 */
[----:B------:R-:W-:-:S04]  /*17d0*/  UIADD3 UR39, UPT, UPT, UR39, UR44, URZ ;  /* 0x0000002c27277290 */ /* 0x000fc8000fffe0ff */
[----:B--2---:R-:W-:Y:S02]  /*17e0*/  UIMAD.WIDE.U32 UR16, UR39, UR10, URZ ;  /* 0x0000000a271072a5 */ /* 0x004fe4000f8e00ff */
[----:B------:R-:W-:-:S04]  /*17f0*/  UIMAD UR39, UR39, UR11, URZ ;  /* 0x0000000b272772a4 */ /* 0x000fc8000f8e02ff */
[----:B------:R-:W-:-:S06]  /*1800*/  UIADD3 UR39, UPT, UPT, UR17, UR39, URZ ;  /* 0x0000002711277290 */ /* 0x000fcc000fffe0ff */
[----:B------:R-:W-:-:S07]  /*1810*/  MOV R8, UR39 ;  /* 0x0000002700087c02 */ /* 0x000fce0008000f00 */
.L_x_495:
        /* <DEDUP_REMOVED lines=26> */
.L_x_497:
[----:B------:R-:W-:Y:S05]  /*19c0*/  BSYNC.RECONVERGENT B0 ;  /* 0x0000000000007941 */ /* 0x000fea0003800200 */
.L_x_496:
        /* <DEDUP_REMOVED lines=13> */
.L_x_499:
[----:B------:R-:W-:Y:S05]  /*1aa0*/  BSYNC.RECONVERGENT B0 ;  /* 0x0000000000007941 */ /* 0x000fea0003800200 */
.L_x_498:
        /* <DEDUP_REMOVED lines=23> */
.L_x_501:
[----:B------:R-:W-:Y:S05]  /*1c20*/  BSYNC.RECONVERGENT B0 ;  /* 0x0000000000007941 */ /* 0x000fea0003800200 */
.L_x_500:
        /* <DEDUP_REMOVED lines=13> */
.L_x_491:
[----:B------:R-:W-:Y:S01]  /*1d00*/  UIADD3 UR21, UPT, UPT, -UR41, UR38, URZ ;  /* 0x0000002629157290 */ /* 0x000fe2000fffe1ff */
[----:B------:R-:W-:Y:S01]  /*1d10*/  IMAD.U32 R2, RZ, RZ, UR14 ;  /* 0x0000000eff027e24 */ /* 0x000fe2000f8e00ff */
[----:B------:R-:W-:Y:S01]  /*1d20*/  UIMAD UR23, UR45, UR14, URZ ;  /* 0x0000000e2d1772a4 */ /* 0x000fe2000f8e02ff */
[----:B------:R-:W-:Y:S01]  /*1d30*/  IMAD.U32 R4, RZ, RZ, UR16 ;  /* 0x00000010ff047e24 */ /* 0x000fe2000f8e00ff */
[----:B------:R-:W2:Y:S01]  /*1d40*/  LDCU.64 UR10, c[0x0][0x3d8] ;  /* 0x00007b00ff0a77ac */ /* 0x000ea20008000a00 */
[--C-:B------:R-:W-:Y:S01]  /*1d50*/  IMAD.WIDE.U32 R2, R2, UR41, R10.reuse ;  /* 0x0000002902027c25 */ /* 0x100fe2000f8e000a */
[----:B------:R-:W-:Y:S01]  /*1d60*/  ISETP.GE.AND P5, PT, R24, UR21, PT ;  /* 0x0000001518007c0c */ /* 0x000fe2000bfa6270 */
[----:B------:R-:W-:Y:S02]  /*1d70*/  UIADD3 UR49, UPT, UPT, -UR49, UR46, URZ ;  /* 0x0000002e31317290 */ /* 0x000fe4000fffe1ff */
[----:B------:R-:W-:Y:S01]  /*1d80*/  IMAD.WIDE.U32 R4, R4, UR41, R10 ;  /* 0x0000002904047c25 */ /* 0x000fe2000f8e000a */
[----:B------:R-:W-:Y:S01]  /*1d90*/  UIMAD UR45, UR45, UR16, URZ ;  /* 0x000000102d2d72a4 */ /* 0x000fe2000f8e02ff */
[----:B------:R-:W-:Y:S01]  /*1da0*/  IADD3 R2, P1, PT, R2, UR52, RZ ;  /* 0x0000003402027c10 */ /* 0x000fe2000ff3e0ff */
[----:B------:R-:W-:Y:S01]  /*1db0*/  UIMAD UR23, UR41, UR15, UR23 ;  /* 0x0000000f291772a4 */ /* 0x000fe2000f8e0217 */
[----:B------:R-:W-:Y:S01]  /*1dc0*/  SHF.R.U32.HI R27, RZ, 0x1, R25 ;  /* 0x00000001ff1b7819 */ /* 0x000fe20000011619 */
[----:B------:R-:W-:Y:S01]  /*1dd0*/  UIMAD UR45, UR41, UR17, UR45 ;  /* 0x00000011292d72a4 */ /* 0x000fe2000f8e022d */
[----:B------:R-:W-:Y:S01]  /*1de0*/  ISETP.GE.AND P2, PT, R6, UR49, PT ;  /* 0x0000003106007c0c */ /* 0x000fe2000bf46270 */
[----:B------:R-:W3:Y:S01]  /*1df0*/  LDCU.64 UR8, c[0x0][0x3d0] ;  /* 0x00007a00ff0877ac */ /* 0x000ee20008000a00 */
[----:B------:R-:W-:Y:S01]  /*1e00*/  IADD3 R4, P0, PT, R4, UR50, RZ ;  /* 0x0000003204047c10 */ /* 0x000fe2000ff1e0ff */
[----:B------:R-:W-:Y:S01]  /*1e10*/  IMAD.U32 R14, RZ, RZ, UR18 ;  /* 0x00000012ff0e7e24 */ /* 0x000fe2000f8e00ff */
[----:B------:R-:W-:Y:S01]  /*1e20*/  IADD3.X R3, PT, PT, R20, UR23, R3, P1, !PT ;  /* 0x0000001714037c10 */ /* 0x000fe20008ffe403 */
[----:B------:R-:W-:Y:S01]  /*1e30*/  IMAD.U32 R11, RZ, RZ, UR18 ;  /* 0x00000012ff0b7e24 */ /* 0x000fe2000f8e00ff */
[----:B------:R-:W-:Y:S01]  /*1e40*/  IADD3.X R5, PT, PT, R21, UR45, R5, P0, !PT ;  /* 0x0000002d15057c10 */ /* 0x000fe200087fe405 */
[----:B------:R-:W-:Y:S01]  /*1e50*/  @P3 BAR.SYNC.DEFER_BLOCKING 0x0 ;  /* 0x0000000000003b1d */ /* 0x000fe20000010000 */
[----:B------:R-:W-:Y:S01]  /*1e60*/  ISETP.GE.AND P4, PT, R6, UR21, PT ;  /* 0x0000001506007c0c */ /* 0x000fe2000bf86270 */
[----:B--2---:R-:W-:Y:S01]  /*1e70*/  IMAD.WIDE.U32 R2, R9, UR10, R2 ;  /* 0x0000000a09027c25 */ /* 0x004fe2000f8e0002 */
[----:B------:R-:W-:-:S02]  /*1e80*/  SHF.R.U32.HI R10, RZ, 0x2, R25 ;  /* 0x00000002ff0a7819 */ /* 0x000fc40000011619 */
[----:B------:R-:W-:-:S03]  /*1e90*/  LOP3.LUT R0, R27, 0x30, RZ, 0xc0, !PT ;  /* 0x000000301b007812 */ /* 0x000fc600078ec0ff */
[----:B------:R-:W2:Y:S01]  /*1ea0*/  @!P5 LDC.64 R20, c[0x0][0x390] ;  /* 0x0000e400ff14db82 */ /* 0x000ea20000000a00 */
[----:B------:R-:W-:Y:S02]  /*1eb0*/  @!P2 LEA R14, P0, R14, R32, 0x1 ;  /* 0x000000200e0ea211 */ /* 0x000fe400078008ff */
[----:B------:R-:W-:Y:S01]  /*1ec0*/  LOP3.LUT R68, R0, 0x7, R10, 0xf8, !PT ;  /* 0x0000000700447812 */ /* 0x000fe200078ef80a */
[----:B------:R-:W-:Y:S01]  /*1ed0*/  IMAD R0, R22, UR10, RZ ;  /* 0x0000000a16007c24 */ /* 0x000fe2000f8e02ff */
[----:B------:R-:W-:Y:S01]  /*1ee0*/  LOP3.LUT R16, R26, 0x1f8, RZ, 0xc0, !PT ;  /* 0x000001f81a107812 */ /* 0x000fe200078ec0ff */
[----:B------:R-:W-:Y:S01]  /*1ef0*/  IMAD.U32 R10, RZ, RZ, UR22 ;  /* 0x00000016ff0a7e24 */ /* 0x000fe2000f8e00ff */
[----:B------:R-:W-:Y:S01]  /*1f00*/  ISETP.GE.AND P3, PT, R24, UR49, PT ;  /* 0x0000003118007c0c */ /* 0x000fe2000bf66270 */
[----:B------:R-:W-:Y:S01]  /*1f10*/  IMAD R6, R9, UR11, R0 ;  /* 0x0000000b09067c24 */ /* 0x000fe2000f8e0200 */
[----:B------:R-:W-:Y:S01]  /*1f20*/  LOP3.LUT R16, R16, 0x38, R25, 0x78, !PT ;  /* 0x0000003810107812 */ /* 0x000fe200078e7819 */
[----:B---3--:R-:W-:Y:S01]  /*1f30*/  IMAD R0, R22, UR8, RZ ;  /* 0x0000000816007c24 */ /* 0x008fe2000f8e02ff */
[----:B------:R-:W-:Y:S01]  /*1f40*/  @!P2 LEA.HI.X R15, R11, R33, R10, 0x1, P0 ;  /* 0x000000210b0fa211 */ /* 0x000fe200000f0c0a */
[----:B------:R-:W3:Y:S01]  /*1f50*/  @!P4 LDC.64 R22, c[0x0][0x390] ;  /* 0x0000e400ff16cb82 */ /* 0x000ee20000000a00 */
[----:B------:R-:W-:Y:S01]  /*1f60*/  @!P2 LEA R12, P0, R7, R30, 0x1 ;  /* 0x0000001e070ca211 */ /* 0x000fe200078008ff */
[----:B------:R-:W-:Y:S01]  /*1f70*/  IMAD.IADD R3, R3, 0x1, R6 ;  /* 0x0000000103037824 */ /* 0x000fe200078e0206 */
[----:B------:R-:W-:Y:S01]  /*1f80*/  STL [R1+0x48], R68 ;  /* 0x0000484401007387 */ /* 0x000fe20000100800 */
[----:B------:R-:W-:Y:S01]  /*1f90*/  @!P4 IMAD.MOV.U32 R6, RZ, RZ, R2 ;  /* 0x000000ffff06c224 */ /* 0x000fe200078e0002 */
[----:B------:R-:W-:Y:S01]  /*1fa0*/  @!P2 LEA.HI.X R13, R7, R31, R8, 0x1, P0 ;  /* 0x0000001f070da211 */ /* 0x000fe200000f0c08 */
[--C-:B------:R-:W-:Y:S01]  /*1fb0*/  @!P4 IMAD.MOV.U32 R7, RZ, RZ, R3.reuse ;  /* 0x000000ffff07c224 */ /* 0x100fe200078e0003 */
[----:B------:R-:W-:Y:S01]  /*1fc0*/  UIMAD UR51, UR29, UR51, UR28 ;  /* 0x000000331d3372a4 */ /* 0x000fe2000f8e021c */
[----:B------:R-:W-:Y:S01]  /*1fd0*/  @!P5 IMAD.WIDE.U32 R2, R24, UR14, R2 ;  /* 0x0000000e1802dc25 */ /* 0x000fe2000f8e0002 */
[----:B------:R-:W-:-:S02]  /*1fe0*/  CS2R R142, SRZ ;  /* 0x00000000008e7805 */ /* 0x000fc4000001ff00 */
[----:B------:R-:W-:Y:S02]  /*1ff0*/  CS2R R140, SRZ ;  /* 0x00000000008c7805 */ /* 0x000fe4000001ff00 */
[----:B------:R-:W-:Y:S01]  /*2000*/  CS2R R146, SRZ ;  /* 0x0000000000927805 */ /* 0x000fe2000001ff00 */
[C---:B------:R-:W-:Y:S01]  /*2010*/  IMAD R0, R9.reuse, UR9, R0 ;  /* 0x0000000909007c24 */ /* 0x040fe2000f8e0200 */
[----:B--2---:R-:W-:Y:S01]  /*2020*/  @!P5 LEA R8, P0, R2, R20, 0x1 ;  /* 0x000000140208d211 */ /* 0x004fe200078008ff */
[----:B------:R-:W-:Y:S01]  /*2030*/  IMAD.WIDE.U32 R4, R9, UR8, R4 ;  /* 0x0000000809047c25 */ /* 0x000fe2000f8e0004 */
[----:B------:R-:W-:Y:S02]  /*2040*/  CS2R R144, SRZ ;  /* 0x0000000000907805 */ /* 0x000fe4000001ff00 */
[----:B------:R-:W-:Y:S02]  /*2050*/  CS2R R138, SRZ ;  /* 0x00000000008a7805 */ /* 0x000fe4000001ff00 */
[----:B------:R-:W-:Y:S01]  /*2060*/  CS2R R136, SRZ ;  /* 0x0000000000887805 */ /* 0x000fe2000001ff00 */
[----:B------:R-:W-:Y:S01]  /*2070*/  @!P5 IMAD R3, R24, UR15, R3 ;  /* 0x0000000f1803dc24 */ /* 0x000fe2000f8e0203 */
[----:B------:R-:W-:Y:S01]  /*2080*/  CS2R R134, SRZ ;  /* 0x0000000000867805 */ /* 0x000fe2000001ff00 */
[----:B------:R-:W-:Y:S01]  /*2090*/  IMAD.IADD R5, R5, 0x1, R0 ;  /* 0x0000000105057824 */ /* 0x000fe200078e0200 */
[----:B------:R-:W-:Y:S01]  /*20a0*/  CS2R R132, SRZ ;  /* 0x0000000000847805 */ /* 0x000fe2000001ff00 */
[----:B------:R-:W-:Y:S01]  /*20b0*/  @!P4 IMAD R0, R18, UR14, RZ ;  /* 0x0000000e1200cc24 */ /* 0x000fe2000f8e02ff */
[----:B------:R-:W-:Y:S01]  /*20c0*/  @!P5 LEA.HI.X R9, R2, R21, R3, 0x1, P0 ;  /* 0x000000150209d211 */ /* 0x000fe200000f0c03 */
[C---:B------:R-:W-:Y:S01]  /*20d0*/  @!P4 IMAD.WIDE.U32 R6, R17.reuse, UR14, R6 ;  /* 0x0000000e1106cc25 */ /* 0x040fe2000f8e0006 */
[----:B------:R-:W-:Y:S01]  /*20e0*/  LOP3.LUT R3, R16, 0x1e00, R26, 0xf8, !PT ;  /* 0x00001e0010037812 */ /* 0x000fe200078ef81a */
[----:B------:R-:W2:Y:S01]  /*20f0*/  @!P4 LDC.64 R20, c[0x0][0x388] ;  /* 0x0000e200ff14cb82 */ /* 0x000ea20000000a00 */
[----:B------:R-:W-:Y:S01]  /*2100*/  USHF.L.U32 UR51, UR51, 0x5, URZ ;  /* 0x0000000533337899 */ /* 0x000fe200080006ff */
[----:B------:R-:W-:Y:S01]  /*2110*/  @!P4 IMAD R16, R18, UR16, RZ ;  /* 0x000000101210cc24 */ /* 0x000fe2000f8e02ff */
[C---:B---3--:R-:W-:Y:S01]  /*2120*/  @!P4 LEA R2, P0, R6.reuse, R22, 0x1 ;  /* 0x000000160602c211 */ /* 0x048fe200078008ff */
[----:B------:R-:W-:Y:S01]  /*2130*/  @!P4 IMAD R0, R17, UR15, R0 ;  /* 0x0000000f1100cc24 */ /* 0x000fe2000f8e0200 */
[----:B------:R-:W-:Y:S01]  /*2140*/  CS2R R126, SRZ ;  /* 0x00000000007e7805 */ /* 0x000fe2000001ff00 */
[----:B------:R-:W-:Y:S01]  /*2150*/  @!P4 IMAD.MOV.U32 R10, RZ, RZ, R4 ;  /* 0x000000ffff0ac224 */ /* 0x000fe200078e0004 */
[----:B------:R-:W-:Y:S01]  /*2160*/  CS2R R124, SRZ ;  /* 0x00000000007c7805 */ /* 0x000fe2000001ff00 */
[----:B------:R-:W3:Y:S01]  /*2170*/  @!P5 LDC.64 R18, c[0x0][0x388] ;  /* 0x0000e200ff12db82 */ /* 0x000ee20000000a00 */
[----:B------:R-:W-:Y:S01]  /*2180*/  @!P4 IMAD.IADD R7, R7, 0x1, R0 ;  /* 0x000000010707c824 */ /* 0x000fe200078e0200 */
[----:B------:R-:W-:Y:S01]  /*2190*/  LEA R0, R3, UR6, 0x1 ;  /* 0x0000000603007c11 */ /* 0x000fe2000f8e08ff */
[----:B------:R-:W-:Y:S01]  /*21a0*/  @!P4 IMAD.MOV.U32 R11, RZ, RZ, R5 ;  /* 0x000000ffff0bc224 */ /* 0x000fe200078e0005 */
[----:B------:R-:W-:Y:S01]  /*21b0*/  CS2R R130, SRZ ;  /* 0x0000000000827805 */ /* 0x000fe2000001ff00 */
[----:B------:R-:W-:Y:S01]  /*21c0*/  @!P4 IMAD R16, R17, UR17, R16 ;  /* 0x000000111110cc24 */ /* 0x000fe2000f8e0210 */
[----:B------:R-:W-:Y:S01]  /*21d0*/  @!P4 LEA.HI.X R3, R6, R23, R7, 0x1, P0 ;  /* 0x000000170603c211 */ /* 0x000fe200000f0c07 */
[----:B------:R-:W-:Y:S01]  /*21e0*/  @!PT LDS RZ, [RZ] ;  /* 0x00000000fffff984 */ /* 0x000fe20000000800 */
[----:B------:R-:W-:Y:S01]  /*21f0*/  @!PT LDS RZ, [RZ] ;  /* 0x00000000fffff984 */ /* 0x000fe20000000800 */
[----:B------:R-:W-:Y:S01]  /*2200*/  @!PT LDS RZ, [RZ] ;  /* 0x00000000fffff984 */ /* 0x000fe20000000800 */
[----:B------:R-:W-:Y:S01]  /*2210*/  @!P5 LDGSTS.E.BYPASS.LTC128B.128 [R0+0x12000], desc[UR36][R8.64] ;  /* 0x120000000800dfae */ /* 0x000fe2000b981a24 */
[----:B------:R-:W-:Y:S01]  /*2220*/  @!P5 IMAD.WIDE.U32 R6, R24, UR16, R4 ;  /* 0x000000101806dc25 */ /* 0x000fe2000f8e0004 */
[----:B------:R-:W-:-:S02]  /*2230*/  CS2R R128, SRZ ;  /* 0x0000000000807805 */ /* 0x000fc4000001ff00 */
[----:B------:R-:W-:Y:S01]  /*2240*/  CS2R R122, SRZ ;  /* 0x00000000007a7805 */ /* 0x000fe2000001ff00 */
[----:B------:R-:W-:Y:S01]  /*2250*/  @!P5 LDGSTS.E.BYPASS.LTC128B.128 [R0+0x14000], desc[UR36][R8.64+0x80] ;  /* 0x140000800800dfae */ /* 0x000fe2000b981a24 */
[----:B------:R-:W-:Y:S01]  /*2260*/  @!P4 IMAD.WIDE.U32 R10, R17, UR16, R10 ;  /* 0x00000010110acc25 */ /* 0x000fe2000f8e000a */
[----:B------:R-:W-:Y:S02]  /*2270*/  CS2R R120, SRZ ;  /* 0x0000000000787805 */ /* 0x000fe4000001ff00 */
[----:B------:R-:W-:Y:S01]  /*2280*/  CS2R R118, SRZ ;  /* 0x0000000000767805 */ /* 0x000fe2000001ff00 */
[----:B------:R4:W-:Y:S01]  /*2290*/  @!P5 LDGSTS.E.BYPASS.LTC128B.128 [R0+0x16000], desc[UR36][R8.64+0x100] ;  /* 0x160001000800dfae */ /* 0x0009e2000b981a24 */
        /* <DEDUP_REMOVED lines=8> */
[----:B---3--:R-:W-:Y:S02]  /*2320*/  @!P5 LEA R4, P1, R6, R18, 0x1 ;  /* 0x000000120604d211 */ /* 0x008fe400078208ff */
        /* <DEDUP_REMOVED lines=16> */
[----:B------:R-:W-:Y:S01]  /*2430*/  CS2R R44, SRZ ;  /* 0x00000000002c7805 */ /* 0x000fe2000001ff00 */
[----:B----4-:R-:W3:Y:S01]  /*2440*/  LDC.64 R8, c[0x0][0x528] ;  /* 0x00014a00ff087b82 */ /* 0x010ee20000000a00 */
[----:B------:R-:W-:Y:S01]  /*2450*/  @!PT LDS RZ, [RZ] ;  /* 0x00000000fffff984 */ /* 0x000fe20000000800 */
[----:B------:R-:W-:Y:S01]  /*2460*/  @!PT LDS RZ, [RZ] ;  /* 0x00000000fffff984 */ /* 0x000fe20000000800 */
[----:B------:R-:W-:Y:S01]  /*2470*/  @!PT LDS RZ, [RZ] ;  /* 0x00000000fffff984 */ /* 0x000fe20000000800 */
[----:B------:R-:W-:Y:S01]  /*2480*/  @!P4 LDGSTS.E.BYPASS.LTC128B.128 [R0+0x13000], desc[UR36][R2.64] ;  /* 0x130000000200cfae */ /* 0x000fe2000b981a24 */
[----:B------:R-:W-:Y:S02]  /*2490*/  CS2R R50, SRZ ;  /* 0x0000000000327805 */ /* 0x000fe4000001ff00 */
[----:B------:R-:W-:-:S02]  /*24a0*/  CS2R R48, SRZ ;  /* 0x0000000000307805 */ /* 0x000fc4000001ff00 */
[----:B------:R-:W-:Y:S01]  /*24b0*/  CS2R R42, SRZ ;  /* 0x00000000002a7805 */ /* 0x000fe2000001ff00 */
[----:B------:R-:W-:Y:S01]  /*24c0*/  @!P4 LDGSTS.E.BYPASS.LTC128B.128 [R0+0x15000], desc[UR36][R2.64+0x80] ;  /* 0x150000800200cfae */ /* 0x000fe2000b981a24 */
[----:B------:R-:W-:Y:S02]  /*24d0*/  CS2R R40, SRZ ;  /* 0x0000000000287805 */ /* 0x000fe4000001ff00 */
[----:B------:R-:W-:Y:S02]  /*24e0*/  CS2R R38, SRZ ;  /* 0x0000000000267805 */ /* 0x000fe4000001ff00 */
[----:B------:R-:W-:Y:S01]  /*24f0*/  CS2R R36, SRZ ;  /* 0x0000000000247805 */ /* 0x000fe2000001ff00 */
[----:B------:R4:W-:Y:S01]  /*2500*/  @!P4 LDGSTS.E.BYPASS.LTC128B.128 [R0+0x17000], desc[UR36][R2.64+0x100] ;  /* 0x170001000200cfae */ /* 0x0009e2000b981a24 */
[----:B-1----:R-:W-:Y:S01]  /*2510*/  CS2R R34, SRZ ;  /* 0x0000000000227805 */ /* 0x002fe2000001ff00 */
[----:B------:R-:W-:Y:S02]  /*2520*/  UIADD3 UR54, UPT, UPT, UR54, 0x40, -UR38 ;  /* 0x0000004036367890 */ /* 0x000fe4000fffe826 */
[----:B------:R-:W0:Y:S01]  /*2530*/  LDGDEPBAR ;  /* 0x00000000000079af */ /* 0x000e220000000000 */
[----:B------:R-:W-:Y:S01]  /*2540*/  UIADD3 UR41, UPT, UPT, UR41, 0x40, URZ ;  /* 0x0000004029297890 */ /* 0x000fe2000fffe0ff */
[----:B------:R-:W1:Y:S02]  /*2550*/  LDCU UR8, c[0x0][0x3e0] ;  /* 0x00007c00ff0877ac */ /* 0x000e640008000800 */
[----:B------:R-:W-:Y:S01]  /*2560*/  @!P3 LDGSTS.E.BYPASS.LTC128B.128 [R0+0x6000], desc[UR36][R32.64] ;  /* 0x060000002000bfae */ /* 0x000fe2000b981a24 */
[----:B------:R-:W1:Y:S03]  /*2570*/  LDCU UR10, c[0x0][0x45c] ;  /* 0x00008b80ff0a77ac */ /* 0x000e660008000800 */
[----:B------:R-:W-:Y:S01]  /*2580*/  @!P3 LDGSTS.E.BYPASS.LTC128B.128 [R0+0x8000], desc[UR36][R32.64+0x80] ;  /* 0x080000802000bfae */ /* 0x000fe2000b981a24 */
[----:B------:R-:W1:Y:S03]  /*2590*/  LDCU.U8 UR9, c[0x0][0x4f8] ;  /* 0x00009f00ff0977ac */ /* 0x000e660008000000 */
[----:B------:R-:W-:Y:S04]  /*25a0*/  @!P3 LDGSTS.E.BYPASS.LTC128B.128 [R0+0xa000], desc[UR36][R32.64+0x100] ;  /* 0x0a0001002000bfae */ /* 0x000fe8000b981a24 */
[----:B------:R-:W-:Y:S04]  /*25b0*/  @P3 STS.128 [R0+0x6000], RZ ;  /* 0x006000ff00003388 */ /* 0x000fe80000000c00 */
[----:B------:R-:W-:Y:S01]  /*25c0*/  @P3 STS.128 [R0+0x8000], RZ ;  /* 0x008000ff00003388 */ /* 0x000fe20000000c00 */
[----:B----4-:R-:W-:-:S03]  /*25d0*/  @!P5 IMAD R3, R24, UR17, R7 ;  /* 0x000000111803dc24 */ /* 0x010fc6000f8e0207 */
[----:B------:R-:W-:Y:S01]  /*25e0*/  @P3 STS.128 [R0+0xa000], RZ ;  /* 0x00a000ff00003388 */ /* 0x000fe20000000c00 */
[----:B------:R-:W-:Y:S01]  /*25f0*/  @!P4 IMAD.IADD R7, R11, 0x1, R16 ;  /* 0x000000010b07c824 */ /* 0x000fe200078e0210 */
[----:B--2---:R-:W-:Y:S02]  /*2600*/  @!P4 LEA R2, P0, R10, R20, 0x1 ;  /* 0x000000140a02c211 */ /* 0x004fe400078008ff */
[----:B------:R-:W-:Y:S01]  /*2610*/  @P2 STS.128 [R0+0x7000], RZ ;  /* 0x007000ff00002388 */ /* 0x000fe20000000c00 */
[----:B------:R-:W-:Y:S01]  /*2620*/  @!P5 LEA.HI.X R5, R6, R19, R3, 0x1, P1 ;  /* 0x000000130605d211 */ /* 0x000fe200008f0c03 */
[----:B------:R-:W-:Y:S01]  /*2630*/  IMAD.MOV.U32 R6, RZ, RZ, 0x7f800000 ;  /* 0x7f800000ff067424 */ /* 0x000fe200078e00ff */
[----:B------:R-:W-:Y:S01]  /*2640*/  @!P4 LEA.HI.X R3, R10, R21, R7, 0x1, P0 ;  /* 0x000000150a03c211 */ /* 0x000fe200000f0c07 */
[----:B------:R-:W-:Y:S01]  /*2650*/  @P2 STS.128 [R0+0x9000], RZ ;  /* 0x009000ff00002388 */ /* 0x000fe20000000c00 */
[----:B------:R-:W-:Y:S01]  /*2660*/  ISETP.GE.AND P1, PT, R68, UR49, PT ;  /* 0x0000003144007c0c */ /* 0x000fe2000bf26270 */
[----:B------:R-:W-:-:S02]  /*2670*/  IMAD.MOV.U32 R7, RZ, RZ, 0x7f800000 ;  /* 0x7f800000ff077424 */ /* 0x000fc400078e00ff */
[----:B------:R-:W-:Y:S04]  /*2680*/  @P2 STS.128 [R0+0xb000], RZ ;  /* 0x00b000ff00002388 */ /* 0x000fe80000000c00 */
[----:B------:R-:W-:Y:S01]  /*2690*/  @!PT LDS RZ, [RZ] ;  /* 0x00000000fffff984 */ /* 0x000fe20000000800 */
[----:B------:R-:W-:Y:S01]  /*26a0*/  @!PT LDS RZ, [RZ] ;  /* 0x00000000fffff984 */ /* 0x000fe20000000800 */
[----:B------:R-:W-:Y:S01]  /*26b0*/  @!PT LDS RZ, [RZ] ;  /* 0x00000000fffff984 */ /* 0x000fe20000000800 */
[----:B------:R-:W-:Y:S04]  /*26c0*/  @!P2 LDGSTS.E.BYPASS.LTC128B.128 [R0+0x7000], desc[UR36][R14.64] ;  /* 0x070000000e00afae */ /* 0x000fe8000b981a24 */
[----:B------:R-:W-:Y:S04]  /*26d0*/  @!P2 LDGSTS.E.BYPASS.LTC128B.128 [R0+0x9000], desc[UR36][R14.64+0x80] ;  /* 0x090000800e00afae */ /* 0x000fe8000b981a24 */
[----:B------:R-:W-:Y:S04]  /*26e0*/  @!P2 LDGSTS.E.BYPASS.LTC128B.128 [R0+0xb000], desc[UR36][R14.64+0x100] ;  /* 0x0b0001000e00afae */ /* 0x000fe8000b981a24 */
        /* <DEDUP_REMOVED lines=17> */
[----:B------:R-:W-:Y:S04]  /*2800*/  @!P5 LDGSTS.E.BYPASS.LTC128B.128 [R0+0x10000], desc[UR36][R4.64+0x100] ;  /* 0x100001000400dfae */ /* 0x000fe8000b981a24 */
[----:B------:R-:W-:Y:S04]  /*2810*/  @P5 STS.128 [R0+0xc000], RZ ;  /* 0x00c000ff00005388 */ /* 0x000fe80000000c00 */
[----:B------:R-:W-:Y:S04]  /*2820*/  @P5 STS.128 [R0+0xe000], RZ ;  /* 0x00e000ff00005388 */ /* 0x000fe80000000c00 */
[----:B------:R-:W-:Y:S04]  /*2830*/  @P5 STS.128 [R0+0x10000], RZ ;  /* 0x010000ff00005388 */ /* 0x000fe80000000c00 */
[----:B------:R-:W-:Y:S04]  /*2840*/  @P4 STS.128 [R0+0xd000], RZ ;  /* 0x00d000ff00004388 */ /* 0x000fe80000000c00 */
[----:B------:R-:W-:Y:S04]  /*2850*/  @P4 STS.128 [R0+0xf000], RZ ;  /* 0x00f000ff00004388 */ /* 0x000fe80000000c00 */
[----:B------:R2:W-:Y:S04]  /*2860*/  @P4 STS.128 [R0+0x11000], RZ ;  /* 0x011000ff00004388 */ /* 0x0005e80000000c00 */
[----:B------:R-:W-:Y:S01]  /*2870*/  @!PT LDS RZ, [RZ] ;  /* 0x00000000fffff984 */ /* 0x000fe20000000800 */
[----:B------:R-:W-:Y:S01]  /*2880*/  @!PT LDS RZ, [RZ] ;  /* 0x00000000fffff984 */ /* 0x000fe20000000800 */
[----:B------:R-:W-:Y:S01]  /*2890*/  @!PT LDS RZ, [RZ] ;  /* 0x00000000fffff984 */ /* 0x000fe20000000800 */
[----:B------:R-:W-:Y:S04]  /*28a0*/  @!P4 LDGSTS.E.BYPASS.LTC128B.128 [R0+0xd000], desc[UR36][R2.64] ;  /* 0x0d0000000200cfae */ /* 0x000fe8000b981a24 */
[----:B------:R-:W-:Y:S04]  /*28b0*/  @!P4 LDGSTS.E.BYPASS.LTC128B.128 [R0+0xf000], desc[UR36][R2.64+0x80] ;  /* 0x0f0000800200cfae */ /* 0x000fe8000b981a24 */
[----:B------:R2:W-:Y:S04]  /*28c0*/  @!P4 LDGSTS.E.BYPASS.LTC128B.128 [R0+0x11000], desc[UR36][R2.64+0x100] ;  /* 0x110001000200cfae */ /* 0x0005e8000b981a24 */
[----:B------:R-:W0:Y:S01]  /*28d0*/  LDGDEPBAR ;  /* 0x00000000000079af */ /* 0x000e220000000000 */
[----:B--2---:R-:W-:Y:S01]  /*28e0*/  VIADD R0, R68, 0x8 ;  /* 0x0000000844007836 */ /* 0x004fe20000000000 */
[----:B------:R-:W-:-:S04]  /*28f0*/  DEPBAR.LE SB0, 0x1 ;  /* 0x000080400000791a */ /* 0x000fc80000000000 */
[----:B------:R-:W-:Y:S01]  /*2900*/  ISETP.GE.AND P0, PT, R0, UR49, PT ;  /* 0x0000003100007c0c */ /* 0x000fe2000bf06270 */
[----:B------:R-:W-:-:S04]  /*2910*/  IMAD.MOV.U32 R2, RZ, RZ, 0x4 ;  /* 0x00000004ff027424 */ /* 0x000fc800078e00ff */
[----:B------:R-:W-:-:S05]  /*2920*/  IMAD.WIDE.U32 R2, R68, R2, UR58 ;  /* 0x0000003a44027e25 */ /* 0x000fca000f8e0002 */
[----:B------:R-:W2:Y:S04]  /*2930*/  @!P1 LDG.E R7, desc[UR36][R2.64] ;  /* 0x0000002402079981 */ /* 0x000ea8000c1e1900 */
[----:B------:R-:W4:Y:S01]  /*2940*/  @!P0 LDG.E R6, desc[UR36][R2.64+0x20] ;  /* 0x0000202402068981 */ /* 0x000f22000c1e1900 */
[----:B------:R-:W-:Y:S06]  /*2950*/  BAR.SYNC.DEFER_BLOCKING 0x0 ;  /* 0x0000000000007b1d */ /* 0x000fec0000010000 */
[----:B------:R-:W5:Y:S01]  /*2960*/  S2R R15, SR_TID.X ;  /* 0x00000000000f7919 */ /* 0x000f620000002100 */
[----:B------:R-:W-:-:S02]  /*2970*/  IMAD.U32 R0, RZ, RZ, UR47 ;  /* 0x0000002fff007e24 */ /* 0x000fc4000f8e00ff */
[C---:B------:R-:W-:Y:S01]  /*2980*/  IMAD.SHL.U32 R5, R25.reuse, 0x20, RZ ;  /* 0x0000002019057824 */ /* 0x040fe200078e00ff */
[----:B----4-:R-:W-:Y:S04]  /*2990*/  STL [R1+0x4c], R6 ;  /* 0x00004c0601007387 */ /* 0x010fe80000100800 */
[----:B--2---:R3:W-:Y:S04]  /*29a0*/  STL [R1+0x50], R7 ;  /* 0x0000500701007387 */ /* 0x0047e80000100800 */
[----:B---3--:R-:W2:Y:S04]  /*29b0*/  LDG.E.64 R6, desc[UR36][R8.64+0x8] ;  /* 0x0000082408067981 */ /* 0x008ea8000c1e1b00 */
[----:B------:R-:W3:Y:S01]  /*29c0*/  LDG.E.64 R8, desc[UR36][R8.64] ;  /* 0x0000002408087981 */ /* 0x000ee2000c1e1b00 */
[C---:B------:R-:W-:Y:S01]  /*29d0*/  IMAD.SHL.U32 R2, R25.reuse, 0x40, RZ ;  /* 0x0000004019027824 */ /* 0x040fe200078e00ff */
[----:B------:R-:W-:Y:S01]  /*29e0*/  LOP3.LUT R3, R28, 0x3, RZ, 0xc0, !PT ;  /* 0x000000031c037812 */ /* 0x000fe200078ec0ff */
[----:B------:R-:W-:Y:S01]  /*29f0*/  IMAD.SHL.U32 R11, R25, 0x10, RZ ;  /* 0x00000010190b7824 */ /* 0x000fe200078e00ff */
[----:B------:R-:W-:Y:S01]  /*2a00*/  LOP3.LUT R10, R5, 0x200, RZ, 0xc0, !PT ;  /* 0x00000200050a7812 */ /* 0x000fe200078ec0ff */
[C---:B-----5:R-:W-:Y:S01]  /*2a10*/  IMAD.SHL.U32 R17, R15.reuse, 0x2, RZ ;  /* 0x000000020f117824 */ /* 0x060fe200078e00ff */
[----:B------:R-:W-:Y:S01]  /*2a20*/  LOP3.LUT R4, R2, 0x1c0, RZ, 0xc0, !PT ;  /* 0x000001c002047812 */ /* 0x000fe200078ec0ff */
[----:B------:R-:W-:Y:S01]  /*2a30*/  IMAD R3, R0, 0x4, R3 ;  /* 0x0000000400037824 */ /* 0x000fe200078e0203 */
[----:B------:R-:W-:Y:S01]  /*2a40*/  LOP3.LUT R2, R2, 0x200, RZ, 0xc0, !PT ;  /* 0x0000020002027812 */ /* 0x000fe200078ec0ff */
[----:B------:R-:W-:Y:S01]  /*2a50*/  IMAD.SHL.U32 R13, R15, 0x20, RZ ;  /* 0x000000200f0d7824 */ /* 0x000fe200078e00ff */
[----:B------:R-:W-:Y:S01]  /*2a60*/  LOP3.LUT R0, R4, 0x38, R26, 0xf8, !PT ;  /* 0x0000003804007812 */ /* 0x000fe200078ef81a */
[----:B------:R-:W-:Y:S01]  /*2a70*/  USHF.R.S32.HI UR11, URZ, 0x1f, UR51 ;  /* 0x0000001fff0b7899 */ /* 0x000fe20008011433 */
[----:B------:R4:W-:Y:S01]  /*2a80*/  STL [R1+0x54], R3 ;  /* 0x0000540301007387 */ /* 0x0009e20000100800 */
[----:B------:R-:W-:-:S02]  /*2a90*/  LOP3.LUT R4, R10, 0x3800, R11, 0xf8, !PT ;  /* 0x000038000a047812 */ /* 0x000fc400078ef80b */
[----:B------:R-:W-:Y:S02]  /*2aa0*/  CS2R R30, SRZ ;  /* 0x00000000001e7805 */ /* 0x000fe4000001ff00 */
[----:B------:R-:W-:Y:S02]  /*2ab0*/  LOP3.LUT R5, R2, 0xc00, R5, 0xf8, !PT ;  /* 0x00000c0002057812 */ /* 0x000fe400078ef805 */
[----:B------:R-:W-:Y:S02]  /*2ac0*/  CS2R R32, SRZ ;  /* 0x0000000000207805 */ /* 0x000fe4000001ff00 */
[----:B------:R-:W-:Y:S02]  /*2ad0*/  LOP3.LUT R2, R0, 0x8, R27, 0x78, !PT ;  /* 0x0000000800027812 */ /* 0x000fe400078e781b */
[----:B------:R-:W-:Y:S02]  /*2ae0*/  CS2R R26, SRZ ;  /* 0x00000000001a7805 */ /* 0x000fe4000001ff00 */
[----:B------:R-:W-:-:S02]  /*2af0*/  SHF.R.U32.HI R11, RZ, 0x3, R15 ;  /* 0x00000003ff0b7819 */ /* 0x000fc4000001160f */
[----:B------:R-:W-:Y:S02]  /*2b00*/  CS2R R22, SRZ ;  /* 0x0000000000167805 */ /* 0x000fe4000001ff00 */
[----:B------:R-:W-:Y:S01]  /*2b10*/  LOP3.LUT R252, R5, R2, RZ, 0xfc, !PT ;  /* 0x0000000205fc7212 */ /* 0x000fe200078efcff */
[----:B------:R-:W-:Y:S01]  /*2b20*/  IMAD.MOV.U32 R5, RZ, RZ, 0x40 ;  /* 0x00000040ff057424 */ /* 0x000fe200078e00ff */
[----:B------:R-:W-:Y:S02]  /*2b30*/  LOP3.LUT R10, R17, 0x20, RZ, 0xc0, !PT ;  /* 0x00000020110a7812 */ /* 0x000fe400078ec0ff */
[----:B------:R-:W-:Y:S02]  /*2b40*/  CS2R R20, SRZ ;  /* 0x0000000000147805 */ /* 0x000fe4000001ff00 */
[----:B------:R-:W-:Y:S02]  /*2b50*/  SHF.R.U32.HI R16, RZ, 0x2, R15 ;  /* 0x00000002ff107819 */ /* 0x000fe4000001160f */
[----:B------:R-:W-:-:S02]  /*2b60*/  LOP3.LUT R2, R13, 0xc00, RZ, 0xc0, !PT ;  /* 0x00000c000d027812 */ /* 0x000fc400078ec0ff */
[----:B------:R-:W-:Y:S02]  /*2b70*/  LOP3.LUT R10, R10, 0x18, R11, 0xf8, !PT ;  /* 0x000000180a0a7812 */ /* 0x000fe400078ef80b */
[----:B------:R-:W-:Y:S02]  /*2b80*/  LOP3.LUT R2, R2, 0x6, R17, 0xf8, !PT ;  /* 0x0000000602027812 */ /* 0x000fe400078ef811 */
[C---:B------:R-:W-:Y:S02]  /*2b90*/  LOP3.LUT P2, RZ, R25.reuse, 0x2, RZ, 0xc0, !PT ;  /* 0x0000000219ff7812 */ /* 0x040fe4000784c0ff */
[----:B------:R-:W-:Y:S02]  /*2ba0*/  LOP3.LUT P3, RZ, R25, 0x4, RZ, 0xc0, !PT ;  /* 0x0000000419ff7812 */ /* 0x000fe4000786c0ff */
[----:B----4-:R-:W-:Y:S02]  /*2bb0*/  LOP3.LUT R3, R0, 0x8, R25, 0x78, !PT ;  /* 0x0000000800037812 */ /* 0x010fe400078e7819 */
[----:B------:R-:W-:-:S02]  /*2bc0*/  CS2R R24, SRZ ;  /* 0x0000000000187805 */ /* 0x000fc4000001ff00 */
[----:B------:R-:W-:Y:S02]  /*2bd0*/  LEA R252, R252, UR6, 0x1 ;  /* 0x00000006fcfc7c11 */ /* 0x000fe4000f8e08ff */
[----:B------:R-:W-:Y:S01]  /*2be0*/  LOP3.LUT R0, R4, R3, RZ, 0xfc, !PT ;  /* 0x0000000304007212 */ /* 0x000fe200078efcff */
[----:B------:R-:W-:Y:S01]  /*2bf0*/  IMAD.SHL.U32 R4, R15, 0x10, RZ ;  /* 0x000000100f047824 */ /* 0x000fe200078e00ff */
[----:B------:R-:W-:Y:S02]  /*2c00*/  LOP3.LUT R3, R17, 0x38, RZ, 0xc0, !PT ;  /* 0x0000003811037812 */ /* 0x000fe400078ec0ff */
[----:B------:R-:W-:Y:S02]  /*2c10*/  LEA R12, R0, UR6, 0x1 ;  /* 0x00000006000c7c11 */ /* 0x000fe4000f8e08ff */
[----:B------:R-:W-:Y:S01]  /*2c20*/  LOP3.LUT R14, R4, 0x1c0, RZ, 0xc0, !PT ;  /* 0x000001c0040e7812 */ /* 0x000fe200078ec0ff */
[----:B------:R-:W-:Y:S01]  /*2c30*/  IMAD.SHL.U32 R4, R15, 0x40, RZ ;  /* 0x000000400f047824 */ /* 0x000fe200078e00ff */
[----:B------:R-:W-:Y:S01]  /*2c40*/  LOP3.LUT R0, R3, 0x20, R16, 0x78, !PT ;  /* 0x0000002003007812 */ /* 0x000fe200078e7810 */
[----:B------:R-:W-:Y:S01]  /*2c50*/  STL [R1+0xc], R12 ;  /* 0x00000c0c01007387 */ /* 0x000fe20000100800 */
[----:B------:R-:W-:-:S02]  /*2c60*/  IMAD.SHL.U32 R16, R15, 0x8, RZ ;  /* 0x000000080f107824 */ /* 0x000fc400078e00ff */
[----:B------:R-:W-:Y:S01]  /*2c70*/  LOP3.LUT R0, R2, R0, R14, 0xfe, !PT ;  /* 0x0000000002007212 */ /* 0x000fe200078efe0e */
[----:B------:R-:W-:Y:S01]  /*2c80*/  VIADD R3, R12, 0x12000 ;  /* 0x000120000c037836 */ /* 0x000fe20000000000 */
[----:B------:R-:W-:Y:S01]  /*2c90*/  LOP3.LUT R2, R10, 0x1c0, R4, 0xf8, !PT ;  /* 0x000001c00a027812 */ /* 0x000fe200078ef804 */
[----:B------:R-:W-:Y:S01]  /*2ca0*/  VIADD R232, R12, 0x12040 ;  /* 0x000120400ce87836 */ /* 0x000fe20000000000 */
[----:B------:R-:W-:Y:S01]  /*2cb0*/  LOP3.LUT R10, R4, 0x200, RZ, 0xc0, !PT ;  /* 0x00000200040a7812 */ /* 0x000fe200078ec0ff */
[----:B------:R-:W-:Y:S01]  /*2cc0*/  @P3 VIADD R232, R3, 0xffffffc0 ;  /* 0xffffffc003e83836 */ /* 0x000fe20000000000 */
[----:B------:R-:W-:Y:S01]  /*2cd0*/  LOP3.LUT R2, R2, 0x38, R16, 0x78, !PT ;  /* 0x0000003802027812 */ /* 0x000fe200078e7810 */
[----:B------:R-:W-:Y:S01]  /*2ce0*/  IMAD.MOV.U32 R3, RZ, RZ, 0x40 ;  /* 0x00000040ff037424 */ /* 0x000fe200078e00ff */
[----:B------:R-:W-:Y:S01]  /*2cf0*/  SHF.R.U32.HI R14, RZ, 0x1, R15 ;  /* 0x00000001ff0e7819 */ /* 0x000fe2000001160f */
[----:B------:R-:W4:Y:S01]  /*2d00*/  LDSM.16.M88.4 R148, [R12+0x12000] ;  /* 0x012000000c94783b */ /* 0x000f220000000200 */
[----:B------:R-:W-:-:S02]  /*2d10*/  LOP3.LUT R2, R2, 0x200, R4, 0xf8, !PT ;  /* 0x0000020002027812 */ /* 0x000fc400078ef804 */
[----:B------:R-:W-:Y:S01]  /*2d20*/  SEL R3, R3, 0xffffffc0, !P3 ;  /* 0xffffffc003037807 */ /* 0x000fe20005800000 */
[----:B------:R-:W1:Y:S04]  /*2d30*/  LDSM.16.M88.4 R164, [R232] ;  /* 0x00000000e8a4783b */ /* 0x000e680000000200 */
[----:B------:R-:W1:Y:S04]  /*2d40*/  LDSM.16.M88.4 R168, [R232+0x800] ;  /* 0x00080000e8a8783b */ /* 0x000e680000000200 */
[----:B------:R-:W1:Y:S04]  /*2d50*/  LDSM.16.M88.4 R196, [R232+0x2000] ;  /* 0x00200000e8c4783b */ /* 0x000e680000000200 */
[----:B------:R-:W1:Y:S04]  /*2d60*/  LDSM.16.M88.4 R200, [R232+0x2800] ;  /* 0x00280000e8c8783b */ /* 0x000e680000000200 */
[----:B------:R-:W1:Y:S04]  /*2d70*/  LDSM.16.M88.4 R228, [R232+0x4000] ;  /* 0x00400000e8e4783b */ /* 0x000e680000000200 */
[----:B------:R-:W1:Y:S04]  /*2d80*/  LDSM.16.M88.4 R152, [R12+0x12800] ;  /* 0x012800000c98783b */ /* 0x000e680000000200 */
[----:B------:R-:W1:Y:S04]  /*2d90*/  LDSM.16.M88.4 R180, [R12+0x14000] ;  /* 0x014000000cb4783b */ /* 0x000e680000000200 */
[----:B------:R-:W1:Y:S04]  /*2da0*/  LDSM.16.M88.4 R184, [R12+0x14800] ;  /* 0x014800000cb8783b */ /* 0x000e680000000200 */
[----:B------:R-:W1:Y:S04]  /*2db0*/  LDSM.16.M88.4 R212, [R12+0x16000] ;  /* 0x016000000cd4783b */ /* 0x000e680000000200 */
[----:B------:R-:W1:Y:S01]  /*2dc0*/  LDSM.16.M88.4 R216, [R12+0x16800] ;  /* 0x016800000cd8783b */ /* 0x000e620000000200 */
[----:B--2---:R-:W-:Y:S01]  /*2dd0*/  IADD3 R11, P1, P0, R6, UR51, R29 ;  /* 0x00000033060b7c10 */ /* 0x004fe2000f83e01d */
[----:B------:R-:W-:Y:S01]  /*2de0*/  IMAD.MOV.U32 R6, RZ, RZ, 0x20 ;  /* 0x00000020ff067424 */ /* 0x000fe200078e00ff */
[----:B------:R-:W-:-:S02]  /*2df0*/  CS2R R28, SRZ ;  /* 0x00000000001c7805 */ /* 0x000fc4000001ff00 */
[----:B------:R-:W-:Y:S01]  /*2e00*/  IADD3.X R0, PT, PT, R7, UR11, RZ, P1, P0 ;  /* 0x0000000b07007c10 */ /* 0x000fe20008fe04ff */
[----:B------:R-:W-:Y:S01]  /*2e10*/  IMAD.U32 R7, RZ, RZ, UR48 ;  /* 0x00000030ff077e24 */ /* 0x000fe2000f8e00ff */
[C---:B------:R-:W-:Y:S01]  /*2e20*/  LOP3.LUT P0, RZ, R15.reuse, 0x2, RZ, 0xc0, !PT ;  /* 0x000000020fff7812 */ /* 0x040fe2000780c0ff */
[----:B------:R-:W2:Y:S01]  /*2e30*/  LDCU UR11, c[0x0][0x590] ;  /* 0x0000b200ff0b77ac */ /* 0x000ea20008000800 */
[----:B------:R-:W-:Y:S01]  /*2e40*/  LOP3.LUT P1, RZ, R15, 0x4, RZ, 0xc0, !PT ;  /* 0x000000040fff7812 */ /* 0x000fe2000782c0ff */
[----:B------:R5:W-:Y:S03]  /*2e50*/  STL [R1+0x64], R0 ;  /* 0x0000640001007387 */ /* 0x000be60000100800 */
[----:B------:R-:W-:Y:S01]  /*2e60*/  SEL R5, R5, 0xffffffc0, !P1 ;  /* 0xffffffc005057807 */ /* 0x000fe20004800000 */
[----:B------:R4:W-:Y:S01]  /*2e70*/  STL [R1+0x24], R2 ;  /* 0x0000240201007387 */ /* 0x0009e20000100800 */
[----:B------:R-:W-:-:S04]  /*2e80*/  LOP3.LUT R5, R14, 0x10, RZ, 0xc0, !PT ;  /* 0x000000100e057812 */ /* 0x000fc800078ec0ff */
[----:B------:R-:W-:Y:S02]  /*2e90*/  LOP3.LUT R5, R5, 0x8, R15, 0xf8, !PT ;  /* 0x0000000805057812 */ /* 0x000fe400078ef80f */
[----:B---3--:R-:W-:Y:S01]  /*2ea0*/  R2UR UR23, R8 ;  /* 0x00000000081772ca */ /* 0x008fe200000e0000 */
[----:B--2---:R-:W-:Y:S01]  /*2eb0*/  USHF.L.U32 UR11, UR11, 0x6, URZ ;  /* 0x000000060b0b7899 */ /* 0x004fe200080006ff */
[----:B------:R-:W-:Y:S02]  /*2ec0*/  LOP3.LUT R8, R4, 0x1c0, RZ, 0xc0, !PT ;  /* 0x000001c004087812 */ /* 0x000fe400078ec0ff */
[----:B------:R-:W-:Y:S02]  /*2ed0*/  SEL R4, R6, 0xffffffe0, !P0 ;  /* 0xffffffe006047807 */ /* 0x000fe40004000000 */
[----:B------:R-:W-:Y:S01]  /*2ee0*/  R2UR UR21, R9 ;  /* 0x00000000091572ca */ /* 0x000fe200000e0000 */
[----:B------:R-:W-:Y:S01]  /*2ef0*/  IMAD.MOV.U32 R9, RZ, RZ, 0x10 ;  /* 0x00000010ff097424 */ /* 0x000fe200078e00ff */
[----:B------:R-:W-:Y:S01]  /*2f00*/  LOP3.LUT R6, R10, 0xc00, R13, 0xf8, !PT ;  /* 0x00000c000a067812 */ /* 0x000fe200078ef80d */
[----:B-----5:R-:W-:-:S03]  /*2f10*/  IMAD.MOV.U32 R0, RZ, RZ, 0x20 ;  /* 0x00000020ff007424 */ /* 0x020fc600078e00ff */
[----:B----4-:R-:W-:Y:S01]  /*2f20*/  SEL R2, R9, 0xfffffff0, !P1 ;  /* 0xfffffff009027807 */ /* 0x010fe20004800000 */
[----:B------:R-:W-:Y:S01]  /*2f30*/  UIADD3 UR17, UPT, UPT, UR23, -0x61c88647, URZ ;  /* 0x9e3779b917117890 */ /* 0x000fe2000fffe0ff */
[----:B------:R-:W-:Y:S01]  /*2f40*/  SEL R0, R0, 0xffffffe0, !P2 ;  /* 0xffffffe000007807 */ /* 0x000fe20005000000 */
[----:B------:R-:W-:Y:S01]  /*2f50*/  UIADD3 UR15, UPT, UPT, UR23, 0x3c6ef372, URZ ;  /* 0x3c6ef372170f7890 */ /* 0x000fe2000fffe0ff */
[----:B------:R-:W-:Y:S01]  /*2f60*/  LOP3.LUT R2, R8, 0x38, R16, 0xf8, !PT ;  /* 0x0000003808027812 */ /* 0x000fe200078ef810 */
[----:B------:R-:W-:Y:S01]  /*2f70*/  UIADD3 UR57, UPT, UPT, UR23, -0x255992d5, URZ ;  /* 0xdaa66d2b17397890 */ /* 0x000fe2000fffe0ff */
[----:B------:R-:W-:Y:S01]  /*2f80*/  LOP3.LUT P2, RZ, R15, 0x8, RZ, 0xc0, !PT ;  /* 0x000000080fff7812 */ /* 0x000fe2000784c0ff */
[----:B------:R-:W-:Y:S01]  /*2f90*/  IMAD.IADD R17, R12, 0x1, R0 ;  /* 0x000000010c117824 */ /* 0x000fe200078e0200 */
[----:B------:R-:W-:Y:S01]  /*2fa0*/  UIADD3 UR16, UPT, UPT, UR21, -0x4498517b, URZ ;  /* 0xbb67ae8515107890 */ /* 0x000fe2000fffe0ff */
[----:B------:R-:W-:Y:S01]  /*2fb0*/  IMAD.IADD R240, R0, 0x1, R232 ;  /* 0x0000000100f07824 */ /* 0x000fe200078e02e8 */
[----:B------:R-:W-:Y:S01]  /*2fc0*/  UIADD3 UR14, UPT, UPT, UR21, 0x76cf5d0a, URZ ;  /* 0x76cf5d0a150e7890 */ /* 0x000fe2000fffe0ff */
[----:B------:R-:W2:Y:S01]  /*2fd0*/  LDSM.16.M88.4 R232, [R232+0x4800] ;  /* 0x00480000e8e8783b */ /* 0x000ea20000000200 */
[----:B------:R-:W-:-:S02]  /*2fe0*/  UIADD3 UR56, UPT, UPT, UR21, 0x32370b8f, URZ ;  /* 0x32370b8f15387890 */ /* 0x000fc4000fffe0ff */
[----:B------:R-:W-:Y:S01]  /*2ff0*/  UIADD3 UR55, UPT, UPT, UR23, 0x78dde6e4, URZ ;  /* 0x78dde6e417377890 */ /* 0x000fe2000fffe0ff */
[----:B------:R-:W-:Y:S01]  /*3000*/  STL [R1+0x10], R17 ;  /* 0x0000101101007387 */ /* 0x000fe20000100800 */
[----:B------:R-:W-:Y:S02]  /*3010*/  UIADD3 UR52, UPT, UPT, UR21, -0x126145ec, URZ ;  /* 0xed9eba1415347890 */ /* 0x000fe4000fffe0ff */
[----:B------:R-:W-:Y:S01]  /*3020*/  UIADD3 UR51, UPT, UPT, UR23, 0x1715609d, URZ ;  /* 0x1715609d17337890 */ /* 0x000fe2000fffe0ff */
[----:B------:R3:W-:Y:S01]  /*3030*/  STL [R1+0x1c], R4 ;  /* 0x00001c0401007387 */ /* 0x0007e20000100800 */
[----:B------:R-:W-:Y:S02]  /*3040*/  UIADD3 UR50, UPT, UPT, UR21, -0x56f99767, URZ ;  /* 0xa906689915327890 */ /* 0x000fe4000fffe0ff */
[----:B------:R-:W-:Y:S01]  /*3050*/  UIADD3 UR49, UPT, UPT, UR23, -0x4ab325aa, URZ ;  /* 0xb54cda5617317890 */ /* 0x000fe2000fffe0ff */
[----:B------:R-:W4:Y:S04]  /*3060*/  LDSM.16.M88.4 R172, [R240] ;  /* 0x00000000f0ac783b */ /* 0x000f280000000200 */
[----:B------:R-:W1:Y:S04]  /*3070*/  LDSM.16.M88.4 R176, [R240+0x800] ;  /* 0x00080000f0b0783b */ /* 0x000e680000000200 */
[----:B------:R-:W1:Y:S04]  /*3080*/  LDSM.16.M88.4 R204, [R240+0x2000] ;  /* 0x00200000f0cc783b */ /* 0x000e680000000200 */
[----:B------:R-:W1:Y:S04]  /*3090*/  LDSM.16.M88.4 R208, [R240+0x2800] ;  /* 0x00280000f0d0783b */ /* 0x000e680000000200 */
[----:B------:R-:W1:Y:S04]  /*30a0*/  LDSM.16.M88.4 R236, [R240+0x4000] ;  /* 0x00400000f0ec783b */ /* 0x000e680000000200 */
[----:B------:R-:W1:Y:S01]  /*30b0*/  LDSM.16.M88.4 R240, [R240+0x4800] ;  /* 0x00480000f0f0783b */ /* 0x000e620000000200 */
[----:B---3--:R-:W-:-:S03]  /*30c0*/  IADD3 R4, PT, PT, R7, UR38, R68 ;  /* 0x0000002607047c10 */ /* 0x008fc6000fffe044 */
[----:B------:R-:W3:Y:S02]  /*30d0*/  LDSM.16.M88.4 R156, [R17+0x12000] ;  /* 0x01200000119c783b */ /* 0x000ee40000000200 */
[----:B------:R-:W-:Y:S01]  /*30e0*/  VIADD R7, R4, -UR46 ;  /* 0x8000002e04077c36 */ /* 0x000fe20008000000 */
[----:B------:R-:W-:Y:S01]  /*30f0*/  LOP3.LUT R4, R5, R2, RZ, 0x3c, !PT ;  /* 0x0000000205047212 */ /* 0x000fe200078e3cff */
[----:B------:R-:W1:Y:S01]  /*3100*/  LDSM.16.M88.4 R160, [R17+0x12800] ;  /* 0x0128000011a0783b */ /* 0x000e620000000200 */
[----:B------:R-:W-:Y:S01]  /*3110*/  IMAD.IADD R5, R0, 0x1, R252 ;  /* 0x0000000100057824 */ /* 0x000fe200078e02fc */
[----:B------:R-:W-:Y:S01]  /*3120*/  UIADD3 UR46, UPT, UPT, UR21, 0x646e171e, URZ ;  /* 0x646e171e152e7890 */ /* 0x000fe2000fffe0ff */
[----:B------:R-:W-:Y:S01]  /*3130*/  LOP3.LUT R4, R4, 0x200, R13, 0xf8, !PT ;  /* 0x0000020004047812 */ /* 0x000fe200078ef80d */
[----:B------:R5:W-:Y:S04]  /*3140*/  STL [R1+0x30], R7 ;  /* 0x0000300701007387 */ /* 0x000be80000100800 */
[----:B------:R2:W-:Y:S04]  /*3150*/  STL [R1+0x20], R4 ;  /* 0x0000200401007387 */ /* 0x0005e80000100800 */
[----:B------:R-:W1:Y:S04]  /*3160*/  LDSM.16.M88.4 R188, [R17+0x14000] ;  /* 0x0140000011bc783b */ /* 0x000e680000000200 */
[----:B------:R-:W1:Y:S04]  /*3170*/  LDSM.16.M88.4 R192, [R17+0x14800] ;  /* 0x0148000011c0783b */ /* 0x000e680000000200 */
[----:B------:R-:W1:Y:S04]  /*3180*/  LDSM.16.M88.4 R220, [R17+0x16000] ;  /* 0x0160000011dc783b */ /* 0x000e680000000200 */
[----:B------:R-:W1:Y:S01]  /*3190*/  LDSM.16.M88.4 R224, [R17+0x16800] ;  /* 0x0168000011e0783b */ /* 0x000e620000000200 */
[----:B-----5:R-:W-:-:S04]  /*31a0*/  LOP3.LUT R7, R2, 0x8, R14, 0x78, !PT ;  /* 0x0000000802077812 */ /* 0x020fc800078e780e */
[----:B------:R-:W-:Y:S01]  /*31b0*/  LOP3.LUT R2, R6, R7, RZ, 0xfc, !PT ;  /* 0x0000000706027212 */ /* 0x000fe200078efcff */
[----:B--2---:R-:W-:-:S04]  /*31c0*/  IMAD.IADD R4, R12, 0x1, R3 ;  /* 0x000000010c047824 */ /* 0x004fc800078e0203 */
[----:B------:R2:W-:Y:S04]  /*31d0*/  STL [R1+0x60], R2 ;  /* 0x0000600201007387 */ /* 0x0005e80000100800 */
[----:B------:R-:W-:Y:S01]  /*31e0*/  STL [R1+0x14], R4 ;  /* 0x0000140401007387 */ /* 0x000fe20000100800 */
[----:B--2---:R-:W-:Y:S02]  /*31f0*/  IMAD.IADD R2, R3, 0x1, R252 ;  /* 0x0000000103027824 */ /* 0x004fe400078e02fc */
[C---:B------:R-:W-:Y:S02]  /*3200*/  IMAD.IADD R3, R0.reuse, 0x1, R4 ;  /* 0x0000000100037824 */ /* 0x040fe400078e0204 */
[----:B------:R-:W-:Y:S01]  /*3210*/  IMAD.IADD R0, R0, 0x1, R2 ;  /* 0x0000000100007824 */ /* 0x000fe200078e0202 */
[----:B------:R-:W-:Y:S04]  /*3220*/  STL [R1], R2 ;  /* 0x0000000201007387 */ /* 0x000fe80000100800 */
[----:B------:R-:W-:Y:S04]  /*3230*/  STL [R1+0x4], R5 ;  /* 0x0000040501007387 */ /* 0x000fe80000100800 */
[----:B------:R2:W-:Y:S02]  /*3240*/  STL [R1+0x18], R3 ;  /* 0x0000180301007387 */ /* 0x0005e40000100800 */
[----:B--2---:R-:W-:-:S05]  /*3250*/  IMAD.WIDE.U32 R2, R11, -0x2daee0ad, RZ ;  /* 0xd2511f530b027825 */ /* 0x004fca00078e00ff */
[----:B------:R2:W-:Y:S04]  /*3260*/  STL.64 [R1+0x58], R2 ;  /* 0x0000580201007387 */ /* 0x0005e80000100a00 */
[----:B-1-34-:R2:W-:Y:S02]  /*3270*/  STL [R1+0x8], R0 ;  /* 0x0000080001007387 */ /* 0x01a5e40000100800 */
.L_x_505:
[----:B------:R-:W3:Y:S01]  /*3280*/  LDL R249, [R1+0xc] ;  /* 0x00000c0001f97983 */ /* 0x000ee20000100800 */
[----:B------:R-:W-:Y:S01]  /*3290*/  UIADD3 UR48, UPT, UPT, UR48, -0x40, URZ ;  /* 0xffffffc030307890 */ /* 0x000fe2000fffe0ff */
[----:B------:R-:W-:Y:S01]  /*32a0*/  IMAD.U32 R244, RZ, RZ, UR20 ;  /* 0x00000014fff47e24 */ /* 0x000fe2000f8e00ff */
[----:B------:R-:W-:Y:S02]  /*32b0*/  UIADD3 UR47, UPT, UPT, UR47, -0x1, URZ ;  /* 0xffffffff2f2f7890 */ /* 0x000fe4000fffe0ff */
[----:B------:R-:W4:Y:S01]  /*32c0*/  LDL.LU R246, [R1+0x4] ;  /* 0x0000040001f67983 */ /* 0x000f220000300800 */
[----:B------:R-:W-:Y:S01]  /*32d0*/  UISETP.GE.AND UP0, UPT, UR48, UR54, UPT ;  /* 0x000000363000728c */ /* 0x000fe2000bf06270 */
[----:B------:R-:W-:Y:S03]  /*32e0*/  IMAD.U32 R245, RZ, RZ, UR19 ;  /* 0x00000013fff57e24 */ /* 0x000fe6000f8e00ff */
[----:B--2---:R-:W2:Y:S01]  /*32f0*/  LDL R2, [R1+0x10] ;  /* 0x0000100001027983 */ /* 0x004ea20000100800 */
[----:B------:R-:W-:Y:S04]  /*3300*/  UISETP.LT.AND UP0, UPT, UR41, UR38, UP0 ;  /* 0x000000262900728c */ /* 0x000fe80008701270 */
[----:B-----5:R-:W5:Y:S02]  /*3310*/  LDL.LU R248, [R1] ;  /* 0x0000000001f87983 */ /* 0x020f640000300800 */
[----:B------:R-:W-:Y:S03]  /*3320*/  PLOP3.LUT P0, PT, PT, PT, UP0, 0x80, 0x8 ;  /* 0x000000000008781c */ /* 0x000fe60003f0f008 */
[----:B------:R-:W5:Y:S01]  /*3330*/  LDL R3, [R1+0x14] ;  /* 0x0000140001037983 */ /* 0x000f620000100800 */
[----:B------:R-:W-:Y:S04]  /*3340*/  UISETP.GT.AND UP0, UPT, UR47, UR53, UPT ;  /* 0x000000352f00728c */ /* 0x000fe8000bf04270 */
        /* <DEDUP_REMOVED lines=12> */
[----:B---3--:R-:W1:Y:S05]  /*3410*/  LDSM.16.M88.4 R8, [R249+0xc000] ;  /* 0x00c00000f908783b */ /* 0x008e6a0000000200 */
[----:B------:R-:W3:Y:S05]  /*3420*/  LDSM.16.M88.4 R68, [R249+0xc800] ;  /* 0x00c80000f944783b */ /* 0x000eea0000000200 */
[----:B----4-:R-:W-:Y:S05]  /*3430*/  LDSM.16.M88.4 R72, [R246] ;  /* 0x00000000f648783b */ /* 0x010fea0000000200 */
[----:B--2---:R-:W2:Y:S05]  /*3440*/  LDSM.16.M88.4 R76, [R2+0xc000] ;  /* 0x00c00000024c783b */ /* 0x004eaa0000000200 */
[----:B------:R-:W4:Y:S05]  /*3450*/  LDSM.16.M88.4 R80, [R2+0xc800] ;  /* 0x00c800000250783b */ /* 0x000f2a0000000200 */
[----:B-----5:R-:W-:Y:S05]  /*3460*/  LDSM.16.M88.4 R84, [R248] ;  /* 0x00000000f854783b */ /* 0x020fea0000000200 */
[----:B------:R-:W5:Y:S05]  /*3470*/  LDSM.16.M88.4 R88, [R3+0xc000] ;  /* 0x00c000000358783b */ /* 0x000f6a0000000200 */
[----:B------:R-:W-:Y:S01]  /*3480*/  LDSM.16.M88.4 R92, [R0] ;  /* 0x00000000005c783b */ /* 0x000fe20000000200 */
[C---:B-1----:R-:W-:Y:S04]  /*3490*/  HMMA.16816.F32 R4, R16.reuse, R8, RZ ;  /* 0x000000081004723c */ /* 0x042fe800000018ff */
[----:B------:R-:W-:Y:S04]  /*34a0*/  LDSM.16.M88.4 R96, [R247+0xc000] ;  /* 0x00c00000f760783b */ /* 0x000fe80000000200 */
[C---:B------:R-:W-:Y:S08]  /*34b0*/  HMMA.16816.F32 R8, R16.reuse, R10, RZ ;  /* 0x0000000a1008723c */ /* 0x040ff000000018ff */
[C---:B---3--:R-:W-:Y:S08]  /*34c0*/  HMMA.16816.F32 R12, R16.reuse, R68, RZ ;  /* 0x00000044100c723c */ /* 0x048ff000000018ff */
[----:B------:R-:W-:Y:S01]  /*34d0*/  HMMA.16816.F32 R16, R16, R70, RZ ;  /* 0x000000461010723c */ /* 0x000fe200000018ff */
[----:B------:R-:W1:Y:S07]  /*34e0*/  LDSM.16.M88.4 R68, [R3+0xc800] ;  /* 0x00c800000344783b */ /* 0x000e6e0000000200 */
[C---:B--2---:R-:W-:Y:S08]  /*34f0*/  HMMA.16816.F32 R4, R72.reuse, R76, R4 ;  /* 0x0000004c4804723c */ /* 0x044ff00000001804 */
        /* <DEDUP_REMOVED lines=85> */
[----:B------:R-:W-:Y:S02]  /*3a50*/  IMAD.U32 R0, RZ, RZ, UR40 ;  /* 0x00000028ff007e24 */ /* 0x000fe4000f8e00ff */
[----:B-1----:R-:W-:Y:S05]  /*3a60*/  IMAD.WIDE.U32 R2, R2, -0x326172a9, RZ ;  /* 0xcd9e8d5702027825 */ /* 0x002fea00078e00ff */
[----:B----4-:R-:W-:Y:S02]  /*3a70*/  LOP3.LUT R3, R246, UR23, R3, 0x96, !PT ;  /* 0x00000017f6037c12 */ /* 0x010fe4000f8e9603 */
[----:B------:R-:W1:Y:S01]  /*3a80*/  S2R R246, SR_TID.X ;  /* 0x0000000000f67919 */ /* 0x000e620000002100 */
[----:B------:R-:W-:Y:S02]  /*3a90*/  LOP3.LUT R82, R2, UR17, R89, 0x96, !PT ;  /* 0x0000001102527c12 */ /* 0x000fe4000f8e9659 */
[----:B------:R-:W-:Y:S01]  /*3aa0*/  IMAD.WIDE.U32 R90, R3, -0x2daee0ad, RZ ;  /* 0xd2511f53035a7825 */ /* 0x000fe200078e00ff */
[----:B---3--:R-:W-:Y:S03]  /*3ab0*/  LEA R78, P3, R94, R244, 0x2 ;  /* 0x000000f45e4e7211 */ /* 0x008fe600078610ff */
[----:B------:R-:W-:Y:S01]  /*3ac0*/  IMAD.WIDE.U32 R82, R82, -0x2daee0ad, RZ ;  /* 0xd2511f5352527825 */ /* 0x000fe200078e00ff */
[----:B------:R-:W-:Y:S02]  /*3ad0*/  LOP3.LUT R80, R248, UR16, R91, 0x96, !PT ;  /* 0x00000010f8507c12 */ /* 0x000fe4000f8e965b */
[C---:B------:R-:W-:Y:S01]  /*3ae0*/  @!P0 VIADDMNMX R76, R95.reuse, -R99, UR38, PT ;  /* 0x000000265f4c8e46 */ /* 0x040fe2000b800963 */
[----:B------:R-:W3:Y:S01]  /*3af0*/  S2R R248, SR_TID.X ;  /* 0x0000000000f87919 */ /* 0x000ee20000002100 */
[----:B------:R-:W-:Y:S01]  /*3b00*/  LOP3.LUT R83, R90, UR14, R83, 0x96, !PT ;  /* 0x0000000e5a537c12 */ /* 0x000fe2000f8e9653 */
[----:B------:R-:W-:Y:S01]  /*3b10*/  IMAD.WIDE.U32 R80, R80, -0x326172a9, RZ ;  /* 0xcd9e8d5750507825 */ /* 0x000fe200078e00ff */
[----:B------:R-:W-:Y:S01]  /*3b20*/  @!P0 VIADDMNMX R77, R95, -R97, UR38, PT ;  /* 0x000000265f4d8e46 */ /* 0x000fe2000b800961 */
[----:B------:R-:W4:Y:S01]  /*3b30*/  LDL R99, [R1+0x60] ;  /* 0x0000600001637983 */ /* 0x000f220000100800 */
[----:B------:R-:W-:Y:S02]  /*3b40*/  LEA.HI.X R79, R94, R245, RZ, 0x2, P3 ;  /* 0x000000f55e4f7211 */ /* 0x000fe400018f14ff */
        /* <DEDUP_REMOVED lines=11> */
[--C-:B------:R-:W-:Y:S01]  /*3c00*/  @!P0 LOP3.LUT R2, R2, 0xe0, R96.reuse, 0xf8, !PT ;  /* 0x000000e002028812 */ /* 0x100fe200078ef860 */
[----:B------:R-:W-:Y:S01]  /*3c10*/  IMAD.SHL.U32 R247, R246, 0x20, RZ ;  /* 0x00000020f6f77824 */ /* 0x000fe200078e00ff */
[----:B------:R-:W-:Y:S01]  /*3c20*/  LOP3.LUT R97, R98, 0x38, RZ, 0xc0, !PT ;  /* 0x0000003862617812 */ /* 0x000fe200078ec0ff */
[----:B------:R-:W-:Y:S03]  /*3c30*/  IMAD.WIDE.U32 R82, R82, -0x2daee0ad, RZ ;  /* 0xd2511f5352527825 */ /* 0x000fe600078e00ff */
[----:B------:R-:W-:Y:S01]  /*3c40*/  LOP3.LUT R97, R97, 0x20, R96, 0x78, !PT ;  /* 0x0000002061617812 */ /* 0x000fe200078e7860 */
[----:B------:R-:W-:Y:S01]  /*3c50*/  @!P0 IMAD R0, R0, 0x40, R2 ;  /* 0x0000004000008824 */ /* 0x000fe200078e0202 */
[----:B------:R-:W-:Y:S01]  /*3c60*/  LOP3.LUT R68, R68, UR50, R83, 0x96, !PT ;  /* 0x0000003244447c12 */ /* 0x000fe2000f8e9653 */
[----:B------:R-:W-:Y:S01]  /*3c70*/  IMAD.SHL.U32 R246, R246, 0x10, RZ ;  /* 0x00000010f6f67824 */ /* 0x000fe200078e00ff */
[----:B------:R-:W-:Y:S01]  /*3c80*/  LOP3.LUT R96, R247, 0xc00, RZ, 0xc0, !PT ;  /* 0x00000c00f7607812 */ /* 0x000fe200078ec0ff */
[C---:B------:R-:W-:Y:S02]  /*3c90*/  @!P0 VIADD R2, R0.reuse, 0x1 ;  /* 0x0000000100028836 */ /* 0x040fe40000000000 */
[----:B------:R-:W-:Y:S01]  /*3ca0*/  @!P0 VIADD R80, R0, 0x9 ;  /* 0x0000000900508836 */ /* 0x000fe20000000000 */
[----:B------:R-:W-:Y:S01]  /*3cb0*/  LOP3.LUT R246, R246, 0x1c0, RZ, 0xc0, !PT ;  /* 0x000001c0f6f67812 */ /* 0x000fe200078ec0ff */
[----:B------:R-:W-:Y:S01]  /*3cc0*/  @!P0 VIADD R81, R0, 0x8 ;  /* 0x0000000800518836 */ /* 0x000fe20000000000 */
[-C--:B------:R-:W-:Y:S01]  /*3cd0*/  @!P0 ISETP.GE.AND P3, PT, R2, R76.reuse, PT ;  /* 0x0000004c0200820c */ /* 0x080fe20003f66270 */
[----:B------:R-:W-:Y:S01]  /*3ce0*/  @!P0 VIADD R83, R0, 0x18 ;  /* 0x0000001800538836 */ /* 0x000fe20000000000 */
[-C--:B------:R-:W-:Y:S01]  /*3cf0*/  @!P0 ISETP.GE.AND P4, PT, R2, R77.reuse, PT ;  /* 0x0000004d0200820c */ /* 0x080fe20003f86270 */
[----:B---3--:R-:W-:Y:S01]  /*3d00*/  IMAD.SHL.U32 R249, R248, 0x8, RZ ;  /* 0x00000008f8f97824 */ /* 0x008fe200078e00ff */
[----:B------:R-:W-:Y:S01]  /*3d10*/  @!P0 FSEL R5, R5, -INF , !P3 ;  /* 0xff80000005058808 */ /* 0x000fe20005800000 */
[----:B------:R-:W-:Y:S01]  /*3d20*/  IMAD.SHL.U32 R248, R250, 0x40, RZ ;  /* 0x00000040faf87824 */ /* 0x000fe200078e00ff */
        /* <DEDUP_REMOVED lines=22> */
[--C-:B------:R-:W-:Y:S01]  /*3e90*/  FFMA.FTZ R92, R5, UR10, -R3.reuse ;  /* 0x0000000a055c7c23 */ /* 0x100fe20008010803 */
        /* <DEDUP_REMOVED lines=10> */
[----:B------:R-:W-:Y:S05]  /*3f40*/  @!P0 FSEL R9, R9, -INF , !P6 ;  /* 0xff80000009098808 */ /* 0x000fea0007000000 */
[----:B------:R-:W-:Y:S01]  /*3f50*/  MUFU.EX2 R94, R7 ;  /* 0x00000007005e7308 */ /* 0x000fe20000000800 */
[----:B------:R-:W-:Y:S01]  /*3f60*/  @!P0 FSEL R8, R8, -INF , !P5 ;  /* 0xff80000008088808 */ /* 0x000fe20006800000 */
[--C-:B------:R-:W-:Y:S01]  /*3f70*/  FFMA.FTZ R6, R6, UR10, -R2.reuse ;  /* 0x0000000a06067c23 */ /* 0x100fe20008010802 */
[CC--:B------:R-:W-:Y:S01]  /*3f80*/  @!P0 ISETP.GE.AND P5, PT, R80.reuse, R76.reuse, PT ;  /* 0x0000004c5000820c */ /* 0x0c0fe20003fa6270 */
[----:B------:R-:W-:Y:S01]  /*3f90*/  FFMA.FTZ R9, R9, UR10, -R3 ;  /* 0x0000000a09097c23 */ /* 0x000fe20008010803 */
[-C--:B------:R-:W-:Y:S01]  /*3fa0*/  @!P0 ISETP.GE.AND P6, PT, R80, R77.reuse, PT ;  /* 0x0000004d5000820c */ /* 0x080fe20003fc6270 */
[----:B------:R-:W-:Y:S01]  /*3fb0*/  @!P0 VIADD R80, R0, 0x11 ;  /* 0x0000001100508836 */ /* 0x000fe20000000000 */
[----:B------:R-:W-:Y:S01]  /*3fc0*/  LOP3.LUT R81, R88, UR52, R69, 0x96, !PT ;  /* 0x0000003458517c12 */ /* 0x000fe2000f8e9645 */
[----:B------:R-:W-:Y:S01]  /*3fd0*/  @!P0 VIADD R0, R0, 0x19 ;  /* 0x0000001900008836 */ /* 0x000fe20000000000 */
[----:B------:R-:W-:Y:S01]  /*3fe0*/  @!P0 FSEL R14, R14, -INF , !P6 ;  /* 0xff8000000e0e8808 */ /* 0x000fe20007000000 */
[----:B------:R-:W-:Y:S01]  /*3ff0*/  IMAD.WIDE.U32 R68, R68, -0x326172a9, RZ ;  /* 0xcd9e8d5744447825 */ /* 0x000fe200078e00ff */
[CC--:B------:R-:W-:Y:S01]  /*4000*/  @!P0 ISETP.GE.AND P3, PT, R80.reuse, R76.reuse, PT ;  /* 0x0000004c5000820c */ /* 0x0c0fe20003f66270 */
[----:B------:R-:W1:Y:S01]  /*4010*/  MUFU.EX2 R87, R9 ;  /* 0x0000000900577308 */ /* 0x000e620000000800 */
[-C--:B------:R-:W-:Y:S01]  /*4020*/  @!P0 ISETP.GE.AND P4, PT, R80, R77.reuse, PT ;  /* 0x0000004d5000820c */ /* 0x080fe20003f86270 */
[----:B------:R-:W-:Y:S01]  /*4030*/  IMAD.WIDE.U32 R80, R81, -0x326172a9, RZ ;  /* 0xcd9e8d5751507825 */ /* 0x000fe200078e00ff */
[----:B------:R-:W-:Y:S07]  /*4040*/  @!P0 FSEL R12, R12, -INF , !P5 ;  /* 0xff8000000c0c8808 */ /* 0x000fee0006800000 */
[----:B------:R2:W3:Y:S01]  /*4050*/  MUFU.EX2 R93, R4 ;  /* 0x00000004005d7308 */ /* 0x0004e20000000800 */
[----:B------:R-:W-:Y:S01]  /*4060*/  @!P0 FSEL R15, R15, -INF , !P4 ;  /* 0xff8000000f0f8808 */ /* 0x000fe20006000000 */
[--C-:B------:R-:W-:Y:S01]  /*4070*/  FFMA.FTZ R8, R8, UR10, -R3.reuse ;  /* 0x0000000a08087c23 */ /* 0x100fe20008010803 */
[----:B------:R-:W-:Y:S07]  /*4080*/  @!P0 FSEL R13, R13, -INF , !P3 ;  /* 0xff8000000d0d8808 */ /* 0x000fee0005800000 */
[----:B------:R-:W-:Y:S01]  /*4090*/  MUFU.EX2 R91, R10 ;  /* 0x0000000a005b7308 */ /* 0x000fe20000000800 */
[CC--:B------:R-:W-:Y:S01]  /*40a0*/  @!P0 ISETP.GE.AND P5, PT, R83.reuse, R76.reuse, PT ;  /* 0x0000004c5300820c */ /* 0x0c0fe20003fa6270 */
[--C-:B------:R-:W-:Y:S01]  /*40b0*/  FFMA.FTZ R14, R14, UR10, -R2.reuse ;  /* 0x0000000a0e0e7c23 */ /* 0x100fe20008010802 */
[C---:B------:R-:W-:Y:S07]  /*40c0*/  @!P0 ISETP.GE.AND P3, PT, R0.reuse, R76, PT ;  /* 0x0000004c0000820c */ /* 0x040fee0003f66270 */
[----:B------:R-:W5:Y:S01]  /*40d0*/  MUFU.EX2 R89, R8 ;  /* 0x0000000800597308 */ /* 0x000f620000000800 */
[-C--:B------:R-:W-:Y:S01]  /*40e0*/  @!P0 ISETP.GE.AND P6, PT, R83, R77.reuse, PT ;  /* 0x0000004d5300820c */ /* 0x080fe20003fc6270 */
[--C-:B------:R-:W-:Y:S01]  /*40f0*/  FFMA.FTZ R11, R11, UR10, -R2.reuse ;  /* 0x0000000a0b0b7c23 */ /* 0x100fe20008010802 */
[----:B------:R-:W-:Y:S07]  /*4100*/  @!P0 ISETP.GE.AND P4, PT, R0, R77, PT ;  /* 0x0000004d0000820c */ /* 0x000fee0003f86270 */
[----:B------:R-:W4:Y:S01]  /*4110*/  MUFU.EX2 R95, R6 ;  /* 0x00000006005f7308 */ /* 0x000f220000000800 */
[----:B------:R-:W-:Y:S01]  /*4120*/  PRMT R73, R68, 0x7771, RZ ;  /* 0x0000777144497816 */ /* 0x000fe200000000ff */
[--C-:B------:R-:W-:Y:S01]  /*4130*/  FFMA.FTZ R12, R12, UR10, -R3.reuse ;  /* 0x0000000a0c0c7c23 */ /* 0x100fe20008010803 */
[----:B------:R-:W-:Y:S07]  /*4140*/  @!P0 FSEL R17, R17, -INF , !P3 ;  /* 0xff80000011118808 */ /* 0x000fee0005800000 */
[----:B------:R-:W-:Y:S01]  /*4150*/  MUFU.EX2 R88, R14 ;  /* 0x0000000e00587308 */ /* 0x000fe20000000800 */
[----:B------:R-:W-:Y:S01]  /*4160*/  @!P0 FSEL R18, R18, -INF , !P6 ;  /* 0xff80000012128808 */ /* 0x000fe20007000000 */
[----:B------:R-:W-:Y:S01]  /*4170*/  FFMA.FTZ R13, R13, UR10, -R3 ;  /* 0x0000000a0d0d7c23 */ /* 0x000fe20008010803 */
[----:B------:R-:W-:Y:S07]  /*4180*/  @!P0 FSEL R16, R16, -INF , !P5 ;  /* 0xff80000010108808 */ /* 0x000fee0006800000 */
[----:B------:R-:W-:Y:S01]  /*4190*/  MUFU.EX2 R90, R11 ;  /* 0x0000000b005a7308 */ /* 0x000fe20000000800 */
[----:B------:R-:W-:Y:S01]  /*41a0*/  @!P0 FSEL R19, R19, -INF , !P4 ;  /* 0xff80000013138808 */ /* 0x000fe20006000000 */
[--C-:B------:R-:W-:Y:S01]  /*41b0*/  FFMA.FTZ R15, R15, UR10, -R2.reuse ;  /* 0x0000000a0f0f7c23 */ /* 0x100fe20008010802 */
[----:B------:R-:W-:Y:S07]  /*41c0*/  ISETP.GT.U32.AND P0, PT, R73, UR9, PT ;  /* 0x0000000949007c0c */ /* 0x000fee000bf04070 */
[----:B------:R-:W4:Y:S01]  /*41d0*/  MUFU.EX2 R85, R12 ;  /* 0x0000000c00557308 */ /* 0x000f220000000800 */
[----:B------:R-:W-:Y:S01]  /*41e0*/  LOP3.LUT R84, R84, UR51, R81, 0x96, !PT ;  /* 0x0000003354547c12 */ /* 0x000fe2000f8e9651 */
[----:B------:R-:W-:Y:S01]  /*41f0*/  FFMA.FTZ R16, R16, UR10, -R3 ;  /* 0x0000000a10107c23 */ /* 0x000fe20008010803 */
[----:B------:R-:W-:Y:S01]  /*4200*/  LOP3.LUT R69, R80, UR49, R69, 0x96, !PT ;  /* 0x0000003150457c12 */ /* 0x000fe2000f8e9645 */
[--C-:B------:R-:W-:Y:S01]  /*4210*/  FFMA.FTZ R18, R18, UR10, -R2.reuse ;  /* 0x0000000a12127c23 */ /* 0x100fe20008010802 */
[----:B------:R-:W-:Y:S01]  /*4220*/  PRMT R72, R68, 0x7770, RZ ;  /* 0x0000777044487816 */ /* 0x000fe200000000ff */
[----:B------:R-:W-:Y:S01]  /*4230*/  IMAD.WIDE.U32 R70, R84, -0x2daee0ad, RZ ;  /* 0xd2511f5354467825 */ /* 0x000fe200078e00ff */
[C---:B------:R-:W-:Y:S03]  /*4240*/  PRMT R75, R68.reuse, 0x7772, RZ ;  /* 0x00007772444b7816 */ /* 0x040fe600000000ff */
[----:B------:R-:W4:Y:S01]  /*4250*/  MUFU.EX2 R84, R13 ;  /* 0x0000000d00547308 */ /* 0x000f220000000800 */
[----:B------:R-:W-:Y:S01]  /*4260*/  PRMT R74, R68, 0x7773, RZ ;  /* 0x00007773444a7816 */ /* 0x000fe200000000ff */
[----:B------:R-:W-:Y:S01]  /*4270*/  FFMA.FTZ R3, R17, UR10, -R3 ;  /* 0x0000000a11037c23 */ /* 0x000fe20008010803 */
[----:B------:R-:W-:Y:S01]  /*4280*/  PRMT R76, R70, 0x7770, RZ ;  /* 0x00007770464c7816 */ /* 0x000fe200000000ff */
[----:B-1----:R-:W-:Y:S01]  /*4290*/  @P0 FADD.FTZ R87, -R87, -RZ ;  /* 0x800000ff57570221 */ /* 0x002fe20000010100 */
[----:B------:R-:W-:Y:S01]  /*42a0*/  LOP3.LUT R0, R82, UR46, R71, 0x96, !PT ;  /* 0x0000002e52007c12 */ /* 0x000fe2000f8e9647 */
[----:B------:R-:W-:Y:S01]  /*42b0*/  FFMA.FTZ R19, R19, UR10, -R2 ;  /* 0x0000000a13137c23 */ /* 0x000fe20008010802 */
[----:B------:R-:W-:Y:S03]  /*42c0*/  ISETP.LE.U32.AND P0, PT, R76, UR9, PT ;  /* 0x000000094c007c0c */ /* 0x000fe6000bf03070 */
[----:B------:R-:W-:Y:S01]  /*42d0*/  MUFU.EX2 R86, R15 ;  /* 0x0000000f00567308 */ /* 0x000fe20000000800 */
[----:B------:R-:W4:Y:S01]  /*42e0*/  LDL R76, [R1+0x1c] ;  /* 0x00001c00014c7983 */ /* 0x000f220000100800 */
[C---:B------:R-:W-:Y:S02]  /*42f0*/  LOP3.LUT R71, R69.reuse, 0xff, RZ, 0xc0, !PT ;  /* 0x000000ff45477812 */ /* 0x040fe400078ec0ff */
[----:B------:R-:W-:Y:S06]  /*4300*/  LOP3.LUT R68, R69, 0xffff, RZ, 0xc0, !PT ;  /* 0x0000ffff45447812 */ /* 0x000fec00078ec0ff */
[----:B------:R-:W1:Y:S01]  /*4310*/  MUFU.EX2 R83, R18 ;  /* 0x0000001200537308 */ /* 0x000e620000000800 */
[----:B------:R-:W-:Y:S01]  /*4320*/  ISETP.LE.U32.AND P5, PT, R71, UR9, PT ;  /* 0x0000000947007c0c */ /* 0x000fe2000bfa3070 */
[----:B------:R-:W4:Y:S01]  /*4330*/  LDG.E R2, desc[UR36][R78.64] ;  /* 0x000000244e027981 */ /* 0x000f22000c1e1900 */
[----:B------:R-:W-:Y:S07]  /*4340*/  SHF.R.U32.HI R68, RZ, 0x8, R68 ;  /* 0x00000008ff447819 */ /* 0x000fee0000011644 */
[----:B------:R-:W1:Y:S01]  /*4350*/  MUFU.EX2 R82, R19 ;  /* 0x0000001300527308 */ /* 0x000e620000000800 */
[----:B------:R-:W-:Y:S02]  /*4360*/  PRMT R77, R70, 0x7771, RZ ;  /* 0x00007771464d7816 */ /* 0x000fe400000000ff */
[----:B--2---:R-:W-:Y:S02]  /*4370*/  LOP3.LUT R4, R68, 0xffff, RZ, 0xc0, !PT ;  /* 0x0000ffff44047812 */ /* 0x004fe400078ec0ff */
[C---:B------:R-:W-:Y:S02]  /*4380*/  PRMT R81, R70.reuse, 0x7772, RZ ;  /* 0x0000777246517816 */ /* 0x040fe400000000ff */
[----:B------:R-:W-:Y:S02]  /*4390*/  PRMT R80, R70, 0x7773, RZ ;  /* 0x0000777346507816 */ /* 0x000fe400000000ff */
[----:B------:R-:W-:Y:S01]  /*43a0*/  PRMT R70, R69, 0x7632, R70 ;  /* 0x0000763245467816 */ /* 0x000fe20000000046 */
[----:B---3--:R-:W-:Y:S01]  /*43b0*/  @!P5 FADD.FTZ R93, -R93, -RZ ;  /* 0x800000ff5d5dd221 */ /* 0x008fe20000010100 */
[----:B------:R-:W-:Y:S02]  /*43c0*/  ISETP.LE.U32.AND P3, PT, R4, UR9, PT ;  /* 0x0000000904007c0c */ /* 0x000fe4000bf63070 */
[----:B------:R-:W-:Y:S02]  /*43d0*/  SHF.R.U32.HI R69, RZ, 0x18, R69 ;  /* 0x00000018ff457819 */ /* 0x000fe40000011645 */
[----:B------:R-:W-:Y:S02]  /*43e0*/  ISETP.LE.U32.AND P4, PT, R72, UR9, PT ;  /* 0x0000000948007c0c */ /* 0x000fe4000bf83070 */
[----:B------:R-:W-:Y:S02]  /*43f0*/  ISETP.LE.U32.AND P5, PT, R69, UR9, PT ;  /* 0x0000000945007c0c */ /* 0x000fe4000bfa3070 */
[----:B------:R-:W-:Y:S02]  /*4400*/  LOP3.LUT R5, R70, 0xff, RZ, 0xc0, !PT ;  /* 0x000000ff46057812 */ /* 0x000fe400078ec0ff */
[----:B------:R-:W-:Y:S02]  /*4410*/  LOP3.LUT R4, R0, 0xffff, RZ, 0xc0, !PT ;  /* 0x0000ffff00047812 */ /* 0x000fe400078ec0ff */
[----:B------:R-:W-:Y:S01]  /*4420*/  ISETP.LE.U32.AND P6, PT, R5, UR9, PT ;  /* 0x0000000905007c0c */ /* 0x000fe2000bfc3070 */
[----:B------:R-:W-:Y:S01]  /*4430*/  @!P3 FADD.FTZ R92, -R92, -RZ ;  /* 0x800000ff5c5cb221 */ /* 0x000fe20000010100 */
[----:B------:R-:W-:Y:S02]  /*4440*/  ISETP.GT.U32.AND P3, PT, R75, UR9, PT ;  /* 0x000000094b007c0c */ /* 0x000fe4000bf64070 */
[----:B------:R-:W-:Y:S01]  /*4450*/  LOP3.LUT R5, R0, 0xff, RZ, 0xc0, !PT ;  /* 0x000000ff00057812 */ /* 0x000fe200078ec0ff */
[----:B-----5:R-:W-:Y:S01]  /*4460*/  @!P4 FADD.FTZ R89, -R89, -RZ ;  /* 0x800000ff5959c221 */ /* 0x020fe20000010100 */
[----:B------:R-:W-:Y:S01]  /*4470*/  SHF.R.U32.HI R4, RZ, 0x8, R4 ;  /* 0x00000008ff047819 */ /* 0x000fe20000011604 */
[----:B------:R-:W-:Y:S01]  /*4480*/  @!P5 FADD.FTZ R94, -R94, -RZ ;  /* 0x800000ff5e5ed221 */ /* 0x000fe20000010100 */
[----:B------:R-:W-:Y:S02]  /*4490*/  ISETP.LE.U32.AND P5, PT, R5, UR9, PT ;  /* 0x0000000905007c0c */ /* 0x000fe4000bfa3070 */
[----:B------:R-:W-:Y:S02]  /*44a0*/  LOP3.LUT R4, R4, 0xffff, RZ, 0xc0, !PT ;  /* 0x0000ffff04047812 */ /* 0x000fe400078ec0ff */
[----:B------:R-:W-:Y:S01]  /*44b0*/  PRMT R5, R0, 0x7632, R5 ;  /* 0x0000763200057816 */ /* 0x000fe20000000005 */
[----:B----4-:R-:W-:Y:S01]  /*44c0*/  @!P6 FADD.FTZ R95, -R95, -RZ ;  /* 0x800000ff5f5fe221 */ /* 0x010fe20000010100 */
[----:B------:R-:W-:Y:S01]  /*44d0*/  ISETP.LE.U32.AND P4, PT, R4, UR9, PT ;  /* 0x0000000904007c0c */ /* 0x000fe2000bf83070 */
[----:B------:R-:W-:Y:S01]  /*44e0*/  @P3 FADD.FTZ R91, -R91, -RZ ;  /* 0x800000ff5b5b3221 */ /* 0x000fe20000010100 */
[----:B------:R-:W-:Y:S02]  /*44f0*/  LOP3.LUT R4, R5, 0xff, RZ, 0xc0, !PT ;  /* 0x000000ff05047812 */ /* 0x000fe400078ec0ff */
[----:B------:R-:W-:Y:S02]  /*4500*/  ISETP.GT.U32.AND P6, PT, R74, UR9, PT ;  /* 0x000000094a007c0c */ /* 0x000fe4000bfc4070 */
[----:B------:R-:W-:Y:S01]  /*4510*/  ISETP.LE.U32.AND P3, PT, R4, UR9, PT ;  /* 0x0000000904007c0c */ /* 0x000fe2000bf63070 */
[----:B------:R-:W-:Y:S01]  /*4520*/  @!P5 FADD.FTZ R85, -R85, -RZ ;  /* 0x800000ff5555d221 */ /* 0x000fe20000010100 */
[----:B------:R-:W-:Y:S02]  /*4530*/  SHF.R.U32.HI R0, RZ, 0x18, R0 ;  /* 0x00000018ff007819 */ /* 0x000fe40000011600 */
[----:B------:R-:W-:Y:S02]  /*4540*/  F2FP.RELU.F16.F32.PACK_AB R7, R92, R93 ;  /* 0x0000005d5c07723e */ /* 0x000fe400000008ff */
[----:B------:R-:W-:Y:S01]  /*4550*/  F2FP.RELU.F16.F32.PACK_AB R6, R94, R95 ;  /* 0x0000005f5e06723e */ /* 0x000fe200000008ff */
[----:B------:R-:W-:Y:S01]  /*4560*/  @!P4 FADD.FTZ R84, -R84, -RZ ;  /* 0x800000ff5454c221 */ /* 0x000fe20000010100 */
[----:B------:R-:W-:Y:S02]  /*4570*/  F2FP.RELU.F16.F32.PACK_AB R5, R87, R89 ;  /* 0x000000595705723e */ /* 0x000fe400000008ff */
[----:B------:R-:W-:Y:S01]  /*4580*/  ISETP.GT.U32.AND P5, PT, R81, UR9, PT ;  /* 0x0000000951007c0c */ /* 0x000fe2000bfa4070 */
[----:B------:R-:W-:Y:S01]  /*4590*/  @P6 FADD.FTZ R90, -R90, -RZ ;  /* 0x800000ff5a5a6221 */ /* 0x000fe20000010100 */
[----:B------:R-:W-:Y:S01]  /*45a0*/  ISETP.GT.U32.AND P4, PT, R80, UR9, PT ;  /* 0x0000000950007c0c */ /* 0x000fe2000bf84070 */
[----:B------:R-:W-:Y:S01]  /*45b0*/  @!P3 FADD.FTZ R88, -R88, -RZ ;  /* 0x800000ff5858b221 */ /* 0x000fe20000010100 */
[----:B------:R-:W-:Y:S01]  /*45c0*/  ISETP.LE.U32.AND P3, PT, R0, UR9, PT ;  /* 0x0000000900007c0c */ /* 0x000fe2000bf63070 */
[----:B------:R-:W2:Y:S01]  /*45d0*/  MUFU.EX2 R81, R16 ;  /* 0x0000001000517308 */ /* 0x000ea20000000800 */
[C---:B------:R-:W-:Y:S02]  /*45e0*/  LEA R0, R96.reuse, UR5, 0x1 ;  /* 0x0000000560007c11 */ /* 0x040fe4000f8e08ff */
[----:B------:R-:W-:Y:S07]  /*45f0*/  LEA R96, R96, UR4, 0x1 ;  /* 0x0000000460607c11 */ /* 0x000fee000f8e08ff */
[----:B------:R3:W4:Y:S01]  /*4600*/  MUFU.EX2 R80, R3 ;  /* 0x0000000300507308 */ /* 0x0007220000000800 */
[----:B------:R-:W-:Y:S01]  /*4610*/  F2FP.RELU.F16.F32.PACK_AB R4, R90, R91 ;  /* 0x0000005b5a04723e */ /* 0x000fe200000008ff */
[----:B------:R-:W-:Y:S01]  /*4620*/  IMAD.IADD R97, R0, 0x1, R98 ;  /* 0x0000000100617824 */ /* 0x000fe200078e0262 */
[----:B------:R-:W-:Y:S01]  /*4630*/  ISETP.GT.U32.AND P6, PT, R77, UR9, PT ;  /* 0x000000094d007c0c */ /* 0x000fe2000bfc4070 */
[----:B------:R-:W-:Y:S01]  /*4640*/  STS [R96+0x14000], R7 ;  /* 0x0140000760007388 */ /* 0x000fe20000000800 */
[----:B-1----:R-:W-:Y:S01]  /*4650*/  @P5 FADD.FTZ R83, -R83, -RZ ;  /* 0x800000ff53535221 */ /* 0x002fe20000010100 */
[----:B------:R-:W-:Y:S01]  /*4660*/  @P4 FADD.FTZ R82, -R82, -RZ ;  /* 0x800000ff52524221 */ /* 0x000fe20000010100 */
[----:B------:R-:W-:Y:S02]  /*4670*/  LEA R252, R99, UR4, 0x1 ;  /* 0x0000000463fc7c11 */ /* 0x000fe4000f8e08ff */
[----:B------:R1:W-:Y:S01]  /*4680*/  STS [R96+0x14400], R6 ;  /* 0x0144000660007388 */ /* 0x0003e20000000800 */
[----:B------:R-:W-:Y:S01]  /*4690*/  @!P3 FADD.FTZ R86, -R86, -RZ ;  /* 0x800000ff5656b221 */ /* 0x000fe20000010100 */
[----:B--2---:R-:W-:Y:S01]  /*46a0*/  @!P0 FADD.FTZ R81, -R81, -RZ ;  /* 0x800000ff51518221 */ /* 0x004fe20000010100 */
[----:B------:R-:W-:Y:S02]  /*46b0*/  IMAD.MOV.U32 R99, RZ, RZ, 0x40 ;  /* 0x00000040ff637424 */ /* 0x000fe400078e00ff */
[----:B------:R2:W-:Y:S01]  /*46c0*/  STS [R97], R5 ;  /* 0x0000000561007388 */ /* 0x0005e20000000800 */
[----:B------:R-:W-:Y:S01]  /*46d0*/  FSETP.GE.FTZ.AND P3, PT, R93, RZ, PT ;  /* 0x000000ff5d00720b */ /* 0x000fe20003f76000 */
[----:B---3--:R-:W-:Y:S01]  /*46e0*/  VIADD R3, R0, 0x20 ;  /* 0x0000002000037836 */ /* 0x008fe20000000000 */
[----:B------:R-:W-:Y:S02]  /*46f0*/  FSETP.GE.FTZ.AND P0, PT, R92, RZ, PT ;  /* 0x000000ff5c00720b */ /* 0x000fe40003f16000 */
[----:B------:R3:W-:Y:S01]  /*4700*/  STS [R97+0x400], R4 ;  /* 0x0004000461007388 */ /* 0x0007e20000000800 */
[----:B----4-:R-:W-:Y:S01]  /*4710*/  @P6 FADD.FTZ R80, -R80, -RZ ;  /* 0x800000ff50506221 */ /* 0x010fe20000010100 */
[----:B------:R-:W-:Y:S01]  /*4720*/  @P2 VIADD R3, R0, 0xffffffe0 ;  /* 0xffffffe000032836 */ /* 0x000fe20000000000 */
[----:B------:R-:W-:Y:S02]  /*4730*/  F2FP.RELU.F16.F32.PACK_AB R0, R82, R83 ;  /* 0x000000535200723e */ /* 0x000fe400000008ff */
[----:B------:R-:W-:Y:S01]  /*4740*/  SEL R99, R99, 0xffffffc0, !P1 ;  /* 0xffffffc063637807 */ /* 0x000fe20004800000 */
[----:B------:R-:W-:Y:S01]  /*4750*/  IMAD.IADD R98, R98, 0x1, R3 ;  /* 0x0000000162627824 */ /* 0x000fe200078e0203 */
[----:B------:R-:W-:Y:S02]  /*4760*/  FSETP.GE.FTZ.AND P5, PT, R89, RZ, PT ;  /* 0x000000ff5900720b */ /* 0x000fe40003fb6000 */
[----:B------:R-:W-:Y:S01]  /*4770*/  FSETP.GE.FTZ.AND P4, PT, R87, RZ, PT ;  /* 0x000000ff5700720b */ /* 0x000fe20003f96000 */
[--C-:B------:R-:W-:Y:S01]  /*4780*/  IMAD.IADD R245, R99, 0x1, R252.reuse ;  /* 0x0000000163f57824 */ /* 0x100fe200078e02fc */
        /* <DEDUP_REMOVED lines=259> */
.L_x_503:
        /* <DEDUP_REMOVED lines=357> */
.L_x_504:
        /* <DEDUP_REMOVED lines=172> */
[----:B------:R-:W-:Y:S01]  /*78d0*/  F2FP.F16.F32.PACK_AB R14, R14, R48 ;  /* 0x000000300e0e723e */ /* 0x000fe200000000ff */
[----:B------:R-:W-:Y:S01]  /*78e0*/  FMUL.FTZ R60, R60, UR9 ;  /* 0x000000093c3c7c20 */ /* 0x000fe20008410000 */
[----:B------:R1:W-:Y:S01]  /*78f0*/  STS [R0+0x10000], R27 ;  /* 0x0100001b00007388 */ /* 0x0003e20000000800 */
[----:B------:R-:W-:Y:S01]  /*7900*/  F2FP.F16.F32.PACK_AB R13, R13, R50 ;  /* 0x000000320d0d723e */ /* 0x000fe200000000ff */
[----:B------:R-:W-:Y:S01]  /*7910*/  FMUL.FTZ R62, R62, UR9 ;  /* 0x000000093e3e7c20 */ /* 0x000fe20008410000 */
[----:B------:R-:W-:Y:S01]  /*7920*/  FMUL.FTZ R63, R63, UR9 ;  /* 0x000000093f3f7c20 */ /* 0x000fe20008410000 */
[----:B------:R1:W-:Y:S01]  /*7930*/  STS [R0+0x10400], R134 ;  /* 0x0104008600007388 */ /* 0x0003e20000000800 */
[----:B------:R-:W-:Y:S01]  /*7940*/  F2FP.F16.F32.PACK_AB R12, R12, R44 ;  /* 0x0000002c0c0c723e */ /* 0x000fe200000000ff */
[----:B------:R-:W2:Y:S01]  /*7950*/  @UP0 LDCU.64 UR14, c[0x0][0x5c0] ;  /* 0x0000b800ff0e07ac */ /* 0x000ea20008000a00 */
        /* <DEDUP_REMOVED lines=15> */
[----:B--2---:R-:W-:-:S02]  /*7a50*/  @UP0 UIMAD.WIDE.U32 UR20, UR18, UR14, URZ ;  /* 0x0000000e121402a5 */ /* 0x004fc4000f8e00ff */
[----:B------:R-:W-:Y:S01]  /*7a60*/  @UP0 UIMAD UR18, UR18, UR15, URZ ;  /* 0x0000000f121202a4 */ /* 0x000fe2000f8e02ff */
[----:B------:R1:W-:Y:S03]  /*7a70*/  STS [R2+0x5400], R142 ;  /* 0x0054008e02007388 */ /* 0x0003e60000000800 */
[----:B------:R-:W-:Y:S01]  /*7a80*/  @UP0 UIADD3 UR18, UPT, UPT, UR21, UR18, URZ ;  /* 0x0000001215120290 */ /* 0x000fe2000fffe0ff */
        /* <DEDUP_REMOVED lines=35> */
.L_x_506:
        /* <DEDUP_REMOVED lines=12> */
.L_x_507:
[----:B------:R-:W2:Y:S01]  /*7d80*/  LDCU.64 UR10, c[0x0][0x5c8] ;  /* 0x0000b900ff0a77ac */ /* 0x000ea20008000a00 */
[----:B------:R-:W-:-:S04]  /*7d90*/  UIADD3 UR8, UPT, UPT, UR39, UR44, URZ ;  /* 0x0000002c27087290 */ /* 0x000fc8000fffe0ff */
[----:B--2---:R-:W-:Y:S02]  /*7da0*/  UIMAD.WIDE.U32 UR22, UR8, UR10, URZ ;  /* 0x0000000a081672a5 */ /* 0x004fe4000f8e00ff */
[----:B------:R-:W-:-:S04]  /*7db0*/  UIMAD UR8, UR8, UR11, URZ ;  /* 0x0000000b080872a4 */ /* 0x000fc8000f8e02ff */
[----:B------:R-:W-:-:S06]  /*7dc0*/  UIADD3 UR8, UPT, UPT, UR23, UR8, URZ ;  /* 0x0000000817087290 */ /* 0x000fcc000fffe0ff */
[----:B-1----:R-:W-:-:S07]  /*7dd0*/  MOV R23, UR8 ;  /* 0x0000000800177c02 */ /* 0x002fce0008000f00 */
.L_x_508:
        /* <DEDUP_REMOVED lines=53> */
.L_x_510:
[----:B------:R-:W-:Y:S05]  /*8130*/  BSYNC.RECONVERGENT B0 ;  /* 0x0000000000007941 */ /* 0x000fea0003800200 */
.L_x_509:
        /* <DEDUP_REMOVED lines=15> */
.L_x_512:
[----:B------:R-:W-:Y:S05]  /*8230*/  BSYNC.RECONVERGENT B0 ;  /* 0x0000000000007941 */ /* 0x000fea0003800200 */
.L_x_511:
        /* <DEDUP_REMOVED lines=21> */
.L_x_514:
[----:B------:R-:W-:Y:S05]  /*8390*/  BSYNC.RECONVERGENT B0 ;  /* 0x0000000000007941 */ /* 0x000fea0003800200 */
.L_x_513:
        /* <DEDUP_REMOVED lines=13> */
.L_x_502:
[----:B------:R-:W-:Y:S05]  /*8470*/  BSYNC.RECONVERGENT B1 ;  /* 0x0000000000017941 */ /* 0x000fea0003800200 */
.L_x_480:
        /* <DEDUP_REMOVED lines=11> */
.L_x_516:
        /* <DEDUP_REMOVED lines=13> */
.L_x_1089:


//--------------------- .text._ZN5flash44flash_bwd_dq_dk_dv_loop_seqk_parallel_kernelI23Flash_bwd_kernel_traitsILi192ELi64ELi64ELi8ELi4ELi2ELi2ELb1ELb1EN7cutlass6half_tE19Flash_kernel_traitsILi192ELi64ELi64ELi8ES3_EELb0ELb1ELb0ELb0ELb0ELb1ELb1EEEvNS_16Flash_bwd_paramsE --------------------------
	.section	.text._ZN5flash44flash_bwd_dq_dk_dv_loop_seqk_parallel_kernelI23Flash_bwd_kernel_traitsILi192ELi64ELi64ELi8ELi4ELi2ELi2ELb1ELb1EN7cutlass6half_tE19Flash_kernel_traitsILi192ELi64ELi64ELi8ES3_EELb0ELb1ELb0ELb0ELb0ELb1ELb1EEEvNS_16Flash_bwd_paramsE,"ax",@progbits
	.align	128
        .global         _ZN5flash44flash_bwd_dq_dk_dv_loop_seqk_parallel_kernelI23Flash_bwd_kernel_traitsILi192ELi64ELi64ELi8ELi4ELi2ELi2ELb1ELb1EN7cutlass6half_tE19Flash_kernel_traitsILi192ELi64ELi64ELi8ES3_EELb0ELb1ELb0ELb0ELb0ELb1ELb1EEEvNS_16Flash_bwd_paramsE
        .type           _ZN5flash44flash_bwd_dq_dk_dv_loop_seqk_parallel_kernelI23Flash_bwd_kernel_traitsILi192ELi64ELi64ELi8ELi4ELi2ELi2ELb1ELb1EN7cutlass6half_tE19Flash_kernel_traitsILi192ELi64ELi64ELi8ES3_EELb0ELb1ELb0ELb0ELb0ELb1ELb1EEEvNS_16Flash_bwd_paramsE,@function
        .size           _ZN5flash44flash_bwd_dq_dk_dv_loop_seqk_parallel_kernelI23Flash_bwd_kernel_traitsILi192ELi64ELi64ELi8ELi4ELi2ELi2ELb1ELb1EN7cutlass6half_tE19Flash_kernel_traitsILi192ELi64ELi64ELi8ES3_EELb0ELb1ELb0ELb0ELb0ELb1ELb1EEEvNS_16Flash_bwd_paramsE,(.L_x_1090 - _ZN5flash44flash_bwd_dq_dk_dv_loop_seqk_parallel_kernelI23Flash_bwd_kernel_traitsILi192ELi64ELi64ELi8ELi4ELi2ELi2ELb1ELb1EN7cutlass6half_tE19Flash_kernel_traitsILi192ELi64ELi64ELi8ES3_EELb0ELb1ELb0ELb0ELb0ELb1ELb1EEEvNS_16Flash_bwd_paramsE)
        .other          _ZN5flash44flash_bwd_dq_dk_dv_loop_seqk_parallel_kernelI23Flash_bwd_kernel_traitsILi192ELi64ELi64ELi8ELi4ELi2ELi2ELb1ELb1EN7cutlass6half_tE19Flash_kernel_traitsILi192ELi64ELi64ELi8ES3_EELb0ELb1ELb0ELb0ELb0ELb1ELb1EEEvNS_16Flash_bwd_paramsE,@"STO_CUDA_ENTRY STV_DEFAULT"
_ZN5flash44flash_bwd_dq_dk_dv_loop_seqk_parallel_kernelI23Flash_bwd_kernel_traitsILi192ELi64ELi64ELi8ELi4ELi2ELi2ELb1ELb1EN7cutlass6half_tE19Flash_kernel_traitsILi192ELi64ELi64ELi8ES3_EELb0ELb1ELb0ELb0ELb0ELb1ELb1EEEvNS_16Flash_bwd_paramsE:
.text._ZN5flash44flash_bwd_dq_dk_dv_loop_seqk_parallel_kernelI23Flash_bwd_kernel_traitsILi192ELi64ELi64ELi8ELi4ELi2ELi2ELb1ELb1EN7cutlass6half_tE19Flash_kernel_traitsILi192ELi64ELi64ELi8ES3_EELb0ELb1ELb0ELb0ELb0ELb1ELb1EEEvNS_16Flash_bwd_paramsE:
        /* <DEDUP_REMOVED lines=49> */
.L_x_553:
        /* <DEDUP_REMOVED lines=52> */
.L_x_517:
        /* <DEDUP_REMOVED lines=34> */
.L_x_519:
[----:B------:R-:W1:Y:S01]  /*0870*/  LDCU.64 UR16, c[0x0][0x3b8] ;  /* 0x00007700ff1077ac */ /* 0x000e620008000a00 */
[----:B------:R-:W-:-:S04]  /*0880*/  UIADD3 UR8, UPT, UPT, UR44, UR45, URZ ;  /* 0x0000002d2c087290 */ /* 0x000fc8000fffe0ff */
[----:B-1----:R-:W-:Y:S02]  /*0890*/  UIMAD.WIDE.U32 UR50, UR8, UR16, URZ ;  /* 0x00000010083272a5 */ /* 0x002fe4000f8e00ff */
[----:B------:R-:W-:-:S04]  /*08a0*/  UIMAD UR8, UR8, UR17, URZ ;  /* 0x00000011080872a4 */ /* 0x000fc8000f8e02ff */
[----:B------:R-:W-:-:S06]  /*08b0*/  UIADD3 UR8, UPT, UPT, UR51, UR8, URZ ;  /* 0x0000000833087290 */ /* 0x000fcc000fffe0ff */
[----:B------:R-:W-:Y:S02]  /*08c0*/  MOV R22, UR8 ;  /* 0x0000000800167c02 */ /* 0x000fe40008000f00 */
.L_x_520:
        /* <DEDUP_REMOVED lines=43> */
.L_x_521:
[----:B------:R-:W1:Y:S01]  /*0b80*/  LDCU.64 UR14, c[0x0][0x3c0] ;  /* 0x00007800ff0e77ac */ /* 0x000e620008000a00 */
[----:B------:R-:W-:-:S04]  /*0b90*/  UIADD3 UR8, UPT, UPT, UR44, UR45, URZ ;  /* 0x0000002d2c087290 */ /* 0x000fc8000fffe0ff */
[----:B-1----:R-:W-:Y:S02]  /*0ba0*/  UIMAD.WIDE.U32 UR52, UR8, UR14, URZ ;  /* 0x0000000e083472a5 */ /* 0x002fe4000f8e00ff */
[----:B------:R-:W-:-:S04]  /*0bb0*/  UIMAD UR8, UR8, UR15, URZ ;  /* 0x0000000f080872a4 */ /* 0x000fc8000f8e02ff */
[----:B------:R-:W-:-:S06]  /*0bc0*/  UIADD3 UR8, UPT, UPT, UR53, UR8, URZ ;  /* 0x0000000835087290 */ /* 0x000fcc000fffe0ff */
[----:B------:R-:W-:-:S07]  /*0bd0*/  MOV R20, UR8 ;  /* 0x0000000800147c02 */ /* 0x000fce0008000f00 */
.L_x_522:
        /* <DEDUP_REMOVED lines=28> */
.L_x_523:
[----:B------:R-:W-:Y:S02]  /*0da0*/  IMAD R0, R5, UR21, RZ ;  /* 0x0000001505007c24 */ /* 0x000fe4000f8e02ff */
[----:B------:R-:W-:-:S05]  /*0db0*/  IMAD.WIDE.U32 R2, R4, UR21, RZ ;  /* 0x0000001504027c25 */ /* 0x000fca000f8e00ff */
[----:B------:R-:W-:Y:S02]  /*0dc0*/  IADD3 R7, PT, PT, R3, R0, RZ ;  /* 0x0000000003077210 */ /* 0x000fe40007ffe0ff */
[----:B------:R-:W-:-:S07]  /*0dd0*/  MOV R6, R2 ;  /* 0x0000000200067202 */ /* 0x000fce0000000f00 */
.L_x_524:
        /* <DEDUP_REMOVED lines=20> */
.L_x_525:
[----:B------:R-:W1:Y:S01]  /*0f20*/  LDCU UR55, c[0x0][0x434] ;  /* 0x00008680ff3777ac */ /* 0x000e620008000800 */
[----:B------:R-:W-:-:S04]  /*0f30*/  UIMAD UR8, UR41, UR22, UR28 ;  /* 0x00000016290872a4 */ /* 0x000fc8000f8e021c */
[----:B-1----:R-:W-:-:S12]  /*0f40*/  UIMAD UR55, UR8, UR55, URZ ;  /* 0x00000037083772a4 */ /* 0x002fd8000f8e02ff */
.L_x_526:
        /* <DEDUP_REMOVED lines=10> */
.L_x_527:
[----:B------:R-:W1:Y:S01]  /*0ff0*/  LDCU UR54, c[0x0][0x444] ;  /* 0x00008880ff3677ac */ /* 0x000e620008000800 */
[----:B------:R-:W-:-:S04]  /*1000*/  UIMAD UR8, UR41, UR22, UR28 ;  /* 0x00000016290872a4 */ /* 0x000fc8000f8e021c */
[----:B-1----:R-:W-:-:S12]  /*1010*/  UIMAD UR54, UR8, UR54, URZ ;  /* 0x00000036083672a4 */ /* 0x002fd8000f8e02ff */
.L_x_528:
        /* <DEDUP_REMOVED lines=103> */
.L_x_530:
[----:B------:R-:W2:Y:S01]  /*1690*/  LDCU.64 UR14, c[0x0][0x5c0] ;  /* 0x0000b800ff0e77ac */ /* 0x000ea20008000a00 */
[----:B------:R-:W-:-:S04]  /*16a0*/  UIADD3 UR8, UPT, UPT, UR44, UR45, URZ ;  /* 0x0000002d2c087290 */ /* 0x000fc8000fffe0ff */
[----:B--2---:R-:W-:Y:S02]  /*16b0*/  UIMAD.WIDE.U32 UR18, UR8, UR14, URZ ;  /* 0x0000000e081272a5 */ /* 0x004fe4000f8e00ff */
[----:B------:R-:W-:-:S04]  /*16c0*/  UIMAD UR8, UR8, UR15, URZ ;  /* 0x0000000f080872a4 */ /* 0x000fc8000f8e02ff */
[----:B------:R-:W-:-:S06]  /*16d0*/  UIADD3 UR8, UPT, UPT, UR19, UR8, URZ ;  /* 0x0000000813087290 */ /* 0x000fcc000fffe0ff */
[----:B------:R-:W-:Y:S02]  /*16e0*/  MOV R0, UR8 ;  /* 0x0000000800007c02 */ /* 0x000fe40008000f00 */
.L_x_531:
        /* <DEDUP_REMOVED lines=13> */
.L_x_532:
[----:B------:R-:W2:Y:S01]  /*17c0*/  LDCU.64 UR10, c[0x0][0x5c8] ;  /* 0x0000b900ff0a77ac */ /* 0x000ea20008000a00 */
[----:B------:R-:W-:-:S04]  /*17d0*/  UIADD3 UR44, UPT, UPT, UR44, UR45, URZ ;  /* 0x0000002d2c2c7290 */ /* 0x000fc8000fffe0ff */
[----:B--2---:R-:W-:Y:S02]  /*17e0*/  UIMAD.WIDE.U32 UR16, UR44, UR10, URZ ;  /* 0x0000000a2c1072a5 */ /* 0x004fe4000f8e00ff */
[----:B------:R-:W-:-:S04]  /*17f0*/  UIMAD UR44, UR44, UR11, URZ ;  /* 0x0000000b2c2c72a4 */ /* 0x000fc8000f8e02ff */
[----:B------:R-:W-:-:S06]  /*1800*/  UIADD3 UR44, UPT, UPT, UR17, UR44, URZ ;  /* 0x0000002c112c7290 */ /* 0x000fcc000fffe0ff */
[----:B------:R-:W-:-:S07]  /*1810*/  MOV R8, UR44 ;  /* 0x0000002c00087c02 */ /* 0x000fce0008000f00 */
.L_x_533:
        /* <DEDUP_REMOVED lines=26> */
.L_x_535:
[----:B------:R-:W-:Y:S05]  /*19c0*/  BSYNC.RECONVERGENT B0 ;  /* 0x0000000000007941 */ /* 0x000fea0003800200 */
.L_x_534:
        /* <DEDUP_REMOVED lines=13> */
.L_x_537:
[----:B------:R-:W-:Y:S05]  /*1aa0*/  BSYNC.RECONVERGENT B0 ;  /* 0x0000000000007941 */ /* 0x000fea0003800200 */
.L_x_536:
        /* <DEDUP_REMOVED lines=23> */
.L_x_539:
[----:B------:R-:W-:Y:S05]  /*1c20*/  BSYNC.RECONVERGENT B0 ;  /* 0x0000000000007941 */ /* 0x000fea0003800200 */
.L_x_538:
        /* <DEDUP_REMOVED lines=13> */
.L_x_529:
[----:B------:R-:W-:Y:S01]  /*1d00*/  UIADD3 UR21, UPT, UPT, -UR34, UR37, URZ ;  /* 0x0000002522157290 */ /* 0x000fe2000fffe1ff */
[----:B------:R-:W-:Y:S01]  /*1d10*/  IMAD.U32 R0, RZ, RZ, UR14 ;  /* 0x0000000eff007e24 */ /* 0x000fe2000f8e00ff */
[----:B------:R-:W2:Y:S01]  /*1d20*/  LDCU.64 UR10, c[0x0][0x3d8] ;  /* 0x00007b00ff0a77ac */ /* 0x000ea20008000a00 */
[----:B------:R-:W-:Y:S01]  /*1d30*/  IMAD.U32 R2, RZ, RZ, UR16 ;  /* 0x00000010ff027e24 */ /* 0x000fe2000f8e00ff */
[----:B------:R-:W-:Y:S01]  /*1d40*/  SHF.R.U32.HI R27, RZ, 0x1, R25 ;  /* 0x00000001ff1b7819 */ /* 0x000fe20000011619 */
[----:B------:R-:W-:Y:S01]  /*1d50*/  IMAD.U32 R14, RZ, RZ, UR18 ;  /* 0x00000012ff0e7e24 */ /* 0x000fe2000f8e00ff */
[----:B------:R-:W3:Y:S01]  /*1d60*/  LDCU.64 UR8, c[0x0][0x3d0] ;  /* 0x00007a00ff0877ac */ /* 0x000ee20008000a00 */
[----:B------:R-:W-:Y:S01]  /*1d70*/  ISETP.GE.AND P4, PT, R24, UR21, PT ;  /* 0x0000001518007c0c */ /* 0x000fe2000bf86270 */
[----:B------:R-:W-:Y:S01]  /*1d80*/  IMAD.WIDE.U32 R2, R2, UR34, R10 ;  /* 0x0000002202027c25 */ /* 0x000fe2000f8e000a */
[C---:B------:R-:W-:Y:S01]  /*1d90*/  ISETP.GE.AND P3, PT, R5.reuse, UR21, PT ;  /* 0x0000001505007c0c */ /* 0x040fe2000bf66270 */
[----:B------:R-:W-:Y:S01]  /*1da0*/  UIADD3 UR49, UPT, UPT, -UR49, UR46, URZ ;  /* 0x0000002e31317290 */ /* 0x000fe2000fffe1ff */
[----:B------:R-:W-:Y:S01]  /*1db0*/  SHF.R.U32.HI R8, RZ, 0x2, R25 ;  /* 0x00000002ff087819 */ /* 0x000fe20000011619 */
[----:B------:R-:W-:Y:S01]  /*1dc0*/  UIMAD UR23, UR31, UR14, URZ ;  /* 0x0000000e1f1772a4 */ /* 0x000fe2000f8e02ff */
[----:B------:R-:W-:Y:S01]  /*1dd0*/  @P5 BAR.SYNC.DEFER_BLOCKING 0x0 ;  /* 0x0000000000005b1d */ /* 0x000fe20000010000 */
[----:B------:R-:W-:Y:S01]  /*1de0*/  UIMAD UR31, UR31, UR16, URZ ;  /* 0x000000101f1f72a4 */ /* 0x000fe2000f8e02ff */
[----:B------:R-:W-:Y:S01]  /*1df0*/  LOP3.LUT R16, R26, 0x1f8, RZ, 0xc0, !PT ;  /* 0x000001f81a107812 */ /* 0x000fe200078ec0ff */
[----:B------:R-:W-:Y:S01]  /*1e00*/  UIMAD UR23, UR34, UR15, UR23 ;  /* 0x0000000f221772a4 */ /* 0x000fe2000f8e0217 */
[----:B------:R-:W-:Y:S01]  /*1e10*/  ISETP.GE.AND P2, PT, R5, UR49, PT ;  /* 0x0000003105007c0c */ /* 0x000fe2000bf46270 */
[----:B------:R-:W-:Y:S01]  /*1e20*/  IMAD.WIDE.U32 R4, R0, UR34, R10 ;  /* 0x0000002200047c25 */ /* 0x000fe2000f8e000a */
[----:B------:R-:W-:Y:S01]  /*1e30*/  LOP3.LUT R0, R27, 0x30, RZ, 0xc0, !PT ;  /* 0x000000301b007812 */ /* 0x000fe200078ec0ff */
[----:B------:R-:W-:Y:S01]  /*1e40*/  UIMAD UR31, UR34, UR17, UR31 ;  /* 0x00000011221f72a4 */ /* 0x000fe2000f8e021f */
[----:B------:R-:W-:Y:S01]  /*1e50*/  LOP3.LUT R16, R16, 0x38, R25, 0x78, !PT ;  /* 0x0000003810107812 */ /* 0x000fe200078e7819 */
[----:B------:R-:W-:Y:S01]  /*1e60*/  IMAD.U32 R10, RZ, RZ, UR18 ;  /* 0x00000012ff0a7e24 */ /* 0x000fe2000f8e00ff */
[----:B------:R-:W-:-:S02]  /*1e70*/  IADD3 R6, P1, PT, R4, UR52, RZ ;  /* 0x0000003404067c10 */ /* 0x000fc4000ff3e0ff */
[----:B------:R-:W-:Y:S01]  /*1e80*/  IADD3 R4, P0, PT, R2, UR50, RZ ;  /* 0x0000003202047c10 */ /* 0x000fe2000ff1e0ff */
[C---:B--2---:R-:W-:Y:S01]  /*1e90*/  IMAD R2, R21.reuse, UR10, RZ ;  /* 0x0000000a15027c24 */ /* 0x044fe2000f8e02ff */
[----:B------:R-:W-:Y:S01]  /*1ea0*/  LOP3.LUT R68, R0, 0x7, R8, 0xf8, !PT ;  /* 0x0000000700447812 */ /* 0x000fe200078ef808 */
[----:B---3--:R-:W-:Y:S01]  /*1eb0*/  IMAD R0, R21, UR8, RZ ;  /* 0x0000000815007c24 */ /* 0x008fe2000f8e02ff */
[----:B------:R-:W-:Y:S01]  /*1ec0*/  IADD3.X R7, PT, PT, R20, UR23, R5, P1, !PT ;  /* 0x0000001714077c10 */ /* 0x000fe20008ffe405 */
[----:B------:R-:W-:Y:S01]  /*1ed0*/  IMAD R8, R12, UR11, R2 ;  /* 0x0000000b0c087c24 */ /* 0x000fe2000f8e0202 */
[----:B------:R-:W2:Y:S01]  /*1ee0*/  @!P4 LDC.64 R20, c[0x0][0x390] ;  /* 0x0000e400ff14cb82 */ /* 0x000ea20000000a00 */
[----:B------:R-:W-:Y:S01]  /*1ef0*/  IADD3.X R5, PT, PT, R22, UR31, R3, P0, !PT ;  /* 0x0000001f16057c10 */ /* 0x000fe200087fe403 */
[----:B------:R-:W-:Y:S01]  /*1f00*/  IMAD R0, R12, UR9, R0 ;  /* 0x000000090c007c24 */ /* 0x000fe2000f8e0200 */
[----:B------:R-:W-:Y:S01]  /*1f10*/  @!P2 LEA R14, P1, R14, R30, 0x1 ;  /* 0x0000001e0e0ea211 */ /* 0x000fe200078208ff */
[----:B------:R-:W-:Y:S01]  /*1f20*/  IMAD.WIDE.U32 R2, R12, UR10, R6 ;  /* 0x0000000a0c027c25 */ /* 0x000fe2000f8e0006 */
[----:B------:R-:W-:Y:S01]  /*1f30*/  ISETP.GE.AND P5, PT, R24, UR49, PT ;  /* 0x0000003118007c0c */ /* 0x000fe2000bfa6270 */
[----:B------:R-:W-:Y:S01]  /*1f40*/  STL [R1+0x48], R68 ;  /* 0x0000484401007387 */ /* 0x000fe20000100800 */
[----:B------:R-:W3:Y:S01]  /*1f50*/  LDCU UR11, c[0x0][0x590] ;  /* 0x0000b200ff0b77ac */ /* 0x000ee20008000800 */
[----:B------:R-:W4:Y:S01]  /*1f60*/  @!P3 LDC.64 R22, c[0x0][0x390] ;  /* 0x0000e400ff16bb82 */ /* 0x000f220000000a00 */
[----:B------:R-:W-:Y:S01]  /*1f70*/  IMAD.WIDE.U32 R4, R12, UR8, R4 ;  /* 0x000000080c047c25 */ /* 0x000fe2000f8e0004 */
[----:B------:R-:W-:-:S02]  /*1f80*/  @!P2 LEA R12, P0, R9, R28, 0x1 ;  /* 0x0000001c090ca211 */ /* 0x000fc400078008ff */
[----:B------:R-:W-:Y:S02]  /*1f90*/  CS2R R142, SRZ ;  /* 0x00000000008e7805 */ /* 0x000fe4000001ff00 */
[----:B------:R-:W-:Y:S01]  /*1fa0*/  CS2R R140, SRZ ;  /* 0x00000000008c7805 */ /* 0x000fe2000001ff00 */
[----:B------:R-:W-:Y:S01]  /*1fb0*/  IMAD.IADD R3, R3, 0x1, R8 ;  /* 0x0000000103037824 */ /* 0x000fe200078e0208 */
[----:B------:R-:W-:Y:S01]  /*1fc0*/  @!P2 LEA.HI.X R13, R9, R29, R13, 0x1, P0 ;  /* 0x0000001d090da211 */ /* 0x000fe200000f0c0d */
[----:B------:R-:W-:Y:S01]  /*1fd0*/  IMAD.U32 R7, RZ, RZ, UR22 ;  /* 0x00000016ff077e24 */ /* 0x000fe2000f8e00ff */
[----:B------:R-:W-:Y:S01]  /*1fe0*/  CS2R R146, SRZ ;  /* 0x0000000000927805 */ /* 0x000fe2000001ff00 */
[----:B------:R-:W-:Y:S01]  /*1ff0*/  VIADD R6, R68, 0x8 ;  /* 0x0000000844067836 */ /* 0x000fe20000000000 */
[----:B------:R-:W-:Y:S01]  /*2000*/  CS2R R144, SRZ ;  /* 0x0000000000907805 */ /* 0x000fe2000001ff00 */
[--C-:B------:R-:W-:Y:S01]  /*2010*/  @!P3 IMAD.MOV.U32 R8, RZ, RZ, R2.reuse ;  /* 0x000000ffff08b224 */ /* 0x100fe200078e0002 */
[----:B------:R-:W-:Y:S01]  /*2020*/  @!P2 LEA.HI.X R15, R10, R31, R7, 0x1, P1 ;  /* 0x0000001f0a0fa211 */ /* 0x000fe200008f0c07 */
[--C-:B------:R-:W-:Y:S01]  /*2030*/  @!P3 IMAD.MOV.U32 R9, RZ, RZ, R3.reuse ;  /* 0x000000ffff09b224 */ /* 0x100fe200078e0003 */
[----:B------:R-:W-:Y:S01]  /*2040*/  ISETP.GE.AND P1, PT, R6, UR49, PT ;  /* 0x0000003106007c0c */ /* 0x000fe2000bf26270 */
[----:B------:R-:W-:Y:S01]  /*2050*/  @!P4 IMAD.WIDE.U32 R2, R24, UR14, R2 ;  /* 0x0000000e1802cc25 */ /* 0x000fe2000f8e0002 */
[----:B------:R-:W-:-:S02]  /*2060*/  CS2R R138, SRZ ;  /* 0x00000000008a7805 */ /* 0x000fc4000001ff00 */
[----:B------:R-:W-:Y:S02]  /*2070*/  CS2R R136, SRZ ;  /* 0x0000000000887805 */ /* 0x000fe4000001ff00 */
[----:B------:R-:W-:Y:S01]  /*2080*/  CS2R R134, SRZ ;  /* 0x0000000000867805 */ /* 0x000fe2000001ff00 */
[--C-:B------:R-:W-:Y:S01]  /*2090*/  @!P4 IMAD.MOV.U32 R6, RZ, RZ, R4.reuse ;  /* 0x000000ffff06c224 */ /* 0x100fe200078e0004 */
[----:B------:R-:W-:Y:S01]  /*20a0*/  CS2R R132, SRZ ;  /* 0x0000000000847805 */ /* 0x000fe2000001ff00 */
[----:B------:R-:W-:Y:S01]  /*20b0*/  @!P3 IMAD.MOV.U32 R10, RZ, RZ, R4 ;  /* 0x000000ffff0ab224 */ /* 0x000fe200078e0004 */
[----:B--2---:R-:W-:Y:S01]  /*20c0*/  @!P4 LEA R4, P0, R2, R20, 0x1 ;  /* 0x000000140204c211 */ /* 0x004fe200078008ff */
[----:B------:R-:W-:Y:S01]  /*20d0*/  @!P4 IMAD R3, R24, UR15, R3 ;  /* 0x0000000f1803cc24 */ /* 0x000fe2000f8e0203 */
[----:B------:R-:W-:Y:S01]  /*20e0*/  CS2R R126, SRZ ;  /* 0x00000000007e7805 */ /* 0x000fe2000001ff00 */
[----:B------:R-:W-:Y:S01]  /*20f0*/  IMAD.IADD R7, R5, 0x1, R0 ;  /* 0x0000000105077824 */ /* 0x000fe200078e0200 */
[----:B------:R-:W-:Y:S01]  /*2100*/  CS2R R124, SRZ ;  /* 0x00000000007c7805 */ /* 0x000fe2000001ff00 */
[----:B------:R-:W-:Y:S01]  /*2110*/  @!P3 IMAD R0, R19, UR14, RZ ;  /* 0x0000000e1300bc24 */ /* 0x000fe2000f8e02ff */
[----:B------:R-:W-:Y:S01]  /*2120*/  @!P4 LEA.HI.X R5, R2, R21, R3, 0x1, P0 ;  /* 0x000000150205c211 */ /* 0x000fe200000f0c03 */
[----:B------:R-:W-:Y:S01]  /*2130*/  @!P3 IMAD.WIDE.U32 R8, R17, UR14, R8 ;  /* 0x0000000e1108bc25 */ /* 0x000fe2000f8e0008 */
[----:B------:R-:W2:Y:S01]  /*2140*/  @!P4 LDC.64 R20, c[0x0][0x388] ;  /* 0x0000e200ff14cb82 */ /* 0x000ea20000000a00 */
[----:B------:R-:W-:-:S02]  /*2150*/  CS2R R130, SRZ ;  /* 0x0000000000827805 */ /* 0x000fc4000001ff00 */
[----:B------:R-:W-:Y:S01]  /*2160*/  CS2R R128, SRZ ;  /* 0x0000000000807805 */ /* 0x000fe2000001ff00 */
[----:B------:R-:W-:Y:S01]  /*2170*/  @!P3 IMAD R18, R17, UR15, R0 ;  /* 0x0000000f1112bc24 */ /* 0x000fe2000f8e0200 */
[----:B------:R-:W-:Y:S01]  /*2180*/  LOP3.LUT R0, R16, 0x1e00, R26, 0xf8, !PT ;  /* 0x00001e0010007812 */ /* 0x000fe200078ef81a */
[----:B------:R-:W-:Y:S01]  /*2190*/  @!P3 IMAD R3, R19, UR16, RZ ;  /* 0x000000101303bc24 */ /* 0x000fe2000f8e02ff */
[----:B----4-:R-:W-:Y:S01]  /*21a0*/  @!P3 LEA R2, P0, R8, R22, 0x1 ;  /* 0x000000160802b211 */ /* 0x010fe200078008ff */
[----:B------:R-:W-:Y:S01]  /*21b0*/  @!P3 IMAD.IADD R9, R9, 0x1, R18 ;  /* 0x000000010909b824 */ /* 0x000fe200078e0212 */
[----:B------:R-:W-:Y:S01]  /*21c0*/  LEA R0, R0, UR6, 0x1 ;  /* 0x0000000600007c11 */ /* 0x000fe2000f8e08ff */
[C---:B------:R-:W-:Y:S01]  /*21d0*/  @!P3 IMAD R16, R17.reuse, UR17, R3 ;  /* 0x000000111110bc24 */ /* 0x040fe2000f8e0203 */
[----:B------:R-:W-:Y:S01]  /*21e0*/  CS2R R122, SRZ ;  /* 0x00000000007a7805 */ /* 0x000fe2000001ff00 */
[----:B------:R-:W-:Y:S01]  /*21f0*/  @!P3 IMAD.MOV.U32 R11, RZ, RZ, R7 ;  /* 0x000000ffff0bb224 */ /* 0x000fe200078e0007 */
[----:B------:R-:W-:Y:S01]  /*2200*/  @!P3 LEA.HI.X R3, R8, R23, R9, 0x1, P0 ;  /* 0x000000170803b211 */ /* 0x000fe200000f0c09 */
[----:B------:R-:W-:Y:S01]  /*2210*/  @!PT LDS RZ, [RZ] ;  /* 0x00000000fffff984 */ /* 0x000fe20000000800 */
[----:B------:R-:W-:Y:S01]  /*2220*/  @!PT LDS RZ, [RZ] ;  /* 0x00000000fffff984 */ /* 0x000fe20000000800 */
[----:B------:R-:W-:Y:S01]  /*2230*/  @!PT LDS RZ, [RZ] ;  /* 0x00000000fffff984 */ /* 0x000fe20000000800 */
[----:B------:R-:W-:Y:S01]  /*2240*/  @!P4 LDGSTS.E.BYPASS.LTC128B.128 [R0+0x12000], desc[UR38][R4.64] ;  /* 0x120000000400cfae */ /* 0x000fe2000b981a26 */
[----:B------:R-:W-:Y:S01]  /*2250*/  @!P4 IMAD.WIDE.U32 R6, R24, UR16, R6 ;  /* 0x000000101806cc25 */ /* 0x000fe2000f8e0006 */
[----:B------:R-:W4:Y:S01]  /*2260*/  @!P3 LDC.64 R8, c[0x0][0x388] ;  /* 0x0000e200ff08bb82 */ /* 0x000f220000000a00 */
[----:B------:R-:W-:Y:S01]  /*2270*/  CS2R R120, SRZ ;  /* 0x0000000000787805 */ /* 0x000fe2000001ff00 */
[----:B------:R-:W-:Y:S01]  /*2280*/  @!P4 LDGSTS.E.BYPASS.LTC128B.128 [R0+0x14000], desc[UR38][R4.64+0x80] ;  /* 0x140000800400cfae */ /* 0x000fe2000b981a26 */
[----:B------:R-:W-:Y:S01]  /*2290*/  @!P3 IMAD.WIDE.U32 R10, R17, UR16, R10 ;  /* 0x00000010110abc25 */ /* 0x000fe2000f8e000a */
[----:B------:R-:W-:-:S02]  /*22a0*/  CS2R R118, SRZ ;  /* 0x0000000000767805 */ /* 0x000fc4000001ff00 */
[----:B------:R-:W-:Y:S01]  /*22b0*/  CS2R R116, SRZ ;  /* 0x0000000000747805 */ /* 0x000fe2000001ff00 */
[----:B------:R2:W-:Y:S01]  /*22c0*/  @!P4 LDGSTS.E.BYPASS.LTC128B.128 [R0+0x16000], desc[UR38][R4.64+0x100] ;  /* 0x160001000400cfae */ /* 0x0005e2000b981a26 */
[----:B------:R-:W-:Y:S02]  /*22d0*/  CS2R R110, SRZ ;  /* 0x00000000006e7805 */ /* 0x000fe4000001ff00 */
[----:B------:R-:W-:Y:S02]  /*22e0*/  CS2R R108, SRZ ;  /* 0x00000000006c7805 */ /* 0x000fe4000001ff00 */
[----:B------:R-:W-:Y:S01]  /*22f0*/  CS2R R114, SRZ ;  /* 0x0000000000727805 */ /* 0x000fe2000001ff00 */
[----:B------:R-:W-:Y:S01]  /*2300*/  @P4 STS.128 [R0+0x12000], RZ ;  /* 0x012000ff00004388 */ /* 0x000fe20000000c00 */
[----:B------:R-:W-:Y:S02]  /*2310*/  CS2R R112, SRZ ;  /* 0x0000000000707805 */ /* 0x000fe4000001ff00 */
[----:B------:R-:W-:-:S02]  /*2320*/  CS2R R106, SRZ ;  /* 0x00000000006a7805 */ /* 0x000fc4000001ff00 */
[----:B------:R-:W-:Y:S01]  /*2330*/  CS2R R104, SRZ ;  /* 0x0000000000687805 */ /* 0x000fe2000001ff00 */
[----:B------:R-:W-:Y:S01]  /*2340*/  @P4 STS.128 [R0+0x14000], RZ ;  /* 0x014000ff00004388 */ /* 0x000fe20000000c00 */
        /* <DEDUP_REMOVED lines=18> */
[----:B--2---:R-:W-:Y:S01]  /*2470*/  @!P4 LEA R4, P0, R6, R20, 0x1 ;  /* 0x000000140604c211 */ /* 0x004fe200078008ff */
        /* <DEDUP_REMOVED lines=10> */
[----:B-1----:R-:W-:Y:S01]  /*2520*/  CS2R R32, SRZ ;  /* 0x0000000000207805 */ /* 0x002fe2000001ff00 */
[----:B------:R1:W-:Y:S01]  /*2530*/  @!P3 LDGSTS.E.BYPASS.LTC128B.128 [R0+0x17000], desc[UR38][R2.64+0x100] ;  /* 0x170001000200bfae */ /* 0x0003e2000b981a26 */
[----:B------:R-:W-:Y:S02]  /*2540*/  UIADD3 UR53, UPT, UPT, UR53, 0x40, -UR37 ;  /* 0x0000004035357890 */ /* 0x000fe4000fffe825 */
[----:B------:R-:W-:Y:S01]  /*2550*/  UIADD3 UR34, UPT, UPT, UR34, 0x40, URZ ;  /* 0x0000004022227890 */ /* 0x000fe2000fffe0ff */
[----:B------:R-:W0:Y:S01]  /*2560*/  LDGDEPBAR ;  /* 0x00000000000079af */ /* 0x000e220000000000 */
[----:B------:R-:W2:Y:S03]  /*2570*/  LDCU UR8, c[0x0][0x3e0] ;  /* 0x00007c00ff0877ac */ /* 0x000ea60008000800 */
[----:B------:R-:W-:Y:S01]  /*2580*/  @!P5 LDGSTS.E.BYPASS.LTC128B.128 [R0+0x6000], desc[UR38][R30.64] ;  /* 0x060000001e00dfae */ /* 0x000fe2000b981a26 */
[----:B------:R-:W1:Y:S03]  /*2590*/  LDCU UR10, c[0x0][0x50c] ;  /* 0x0000a180ff0a77ac */ /* 0x000e660008000800 */
[----:B------:R-:W-:Y:S01]  /*25a0*/  @!P5 LDGSTS.E.BYPASS.LTC128B.128 [R0+0x8000], desc[UR38][R30.64+0x80] ;  /* 0x080000801e00dfae */ /* 0x000fe2000b981a26 */
[----:B------:R-:W2:Y:S03]  /*25b0*/  LDCU UR9, c[0x0][0x45c] ;  /* 0x00008b80ff0977ac */ /* 0x000ea60008000800 */
[----:B------:R-:W-:Y:S04]  /*25c0*/  @!P5 LDGSTS.E.BYPASS.LTC128B.128 [R0+0xa000], desc[UR38][R30.64+0x100] ;  /* 0x0a0001001e00dfae */ /* 0x000fe8000b981a26 */
[----:B------:R-:W-:Y:S04]  /*25d0*/  @P5 STS.128 [R0+0x6000], RZ ;  /* 0x006000ff00005388 */ /* 0x000fe80000000c00 */
[----:B------:R-:W-:Y:S01]  /*25e0*/  @P5 STS.128 [R0+0x8000], RZ ;  /* 0x008000ff00005388 */ /* 0x000fe20000000c00 */
[----:B-1----:R-:W-:-:S03]  /*25f0*/  @!P4 IMAD R2, R24, UR17, R7 ;  /* 0x000000111802cc24 */ /* 0x002fc6000f8e0207 */
[----:B------:R-:W-:Y:S01]  /*2600*/  @P5 STS.128 [R0+0xa000], RZ ;  /* 0x00a000ff00005388 */ /* 0x000fe20000000c00 */
[----:B------:R-:W-:Y:S02]  /*2610*/  @!P3 IMAD.IADD R3, R11, 0x1, R16 ;  /* 0x000000010b03b824 */ /* 0x000fe400078e0210 */
[----:B------:R-:W-:Y:S01]  /*2620*/  IMAD.MOV.U32 R7, RZ, RZ, 0x7f800000 ;  /* 0x7f800000ff077424 */ /* 0x000fe200078e00ff */
[----:B------:R-:W-:Y:S01]  /*2630*/  @P2 STS.128 [R0+0x7000], RZ ;  /* 0x007000ff00002388 */ /* 0x000fe20000000c00 */
[----:B------:R-:W-:Y:S01]  /*2640*/  @!P4 LEA.HI.X R5, R6, R21, R2, 0x1, P0 ;  /* 0x000000150605c211 */ /* 0x000fe200000f0c02 */
[----:B------:R-:W-:Y:S01]  /*2650*/  IMAD.MOV.U32 R6, RZ, RZ, 0x7f800000 ;  /* 0x7f800000ff067424 */ /* 0x000fe200078e00ff */
[C---:B----4-:R-:W-:Y:S01]  /*2660*/  @!P3 LEA R2, P0, R10.reuse, R8, 0x1 ;  /* 0x000000080a02b211 */ /* 0x050fe200078008ff */
        /* <DEDUP_REMOVED lines=28> */
[----:B-1----:R-:W1:Y:S03]  /*2830*/  S2R R14, SR_TID.X ;  /* 0x00000000000e7919 */ /* 0x002e660000002100 */
[----:B------:R-:W-:Y:S04]  /*2840*/  @P4 STS.128 [R0+0xc000], RZ ;  /* 0x00c000ff00004388 */ /* 0x000fe80000000c00 */
[----:B------:R-:W-:Y:S04]  /*2850*/  @P4 STS.128 [R0+0xe000], RZ ;  /* 0x00e000ff00004388 */ /* 0x000fe80000000c00 */
[----:B------:R-:W-:Y:S04]  /*2860*/  @P4 STS.128 [R0+0x10000], RZ ;  /* 0x010000ff00004388 */ /* 0x000fe80000000c00 */
[----:B------:R-:W-:Y:S04]  /*2870*/  @P3 STS.128 [R0+0xd000], RZ ;  /* 0x00d000ff00003388 */ /* 0x000fe80000000c00 */
[----:B------:R-:W-:Y:S01]  /*2880*/  @P3 STS.128 [R0+0xf000], RZ ;  /* 0x00f000ff00003388 */ /* 0x000fe20000000c00 */
[----:B----4-:R-:W-:-:S03]  /*2890*/  IMAD.MOV.U32 R4, RZ, RZ, 0x4 ;  /* 0x00000004ff047424 */ /* 0x010fc600078e00ff */
        /* <DEDUP_REMOVED lines=9> */
[----:B------:R-:W5:Y:S04]  /*2930*/  @!P1 LDG.E R6, desc[UR38][R4.64+0x20] ;  /* 0x0000202604069981 */ /* 0x000f68000c1e1900 */
[----:B------:R3:W2:Y:S01]  /*2940*/  @!P0 LDG.E R7, desc[UR38][R4.64] ;  /* 0x0000002604078981 */ /* 0x0006a2000c1e1900 */
[----:B-1----:R-:W-:-:S02]  /*2950*/  IMAD.SHL.U32 R11, R14, 0x20, RZ ;  /* 0x000000200e0b7824 */ /* 0x002fc400078e00ff */
[----:B----4-:R-:W-:Y:S01]  /*2960*/  IMAD.SHL.U32 R0, R25, 0x40, RZ ;  /* 0x0000004019007824 */ /* 0x010fe200078e00ff */
[----:B------:R-:W-:Y:S01]  /*2970*/  SHF.R.U32.HI R8, RZ, 0x2, R14 ;  /* 0x00000002ff087819 */ /* 0x000fe2000001160e */
[----:B------:R-:W-:Y:S01]  /*2980*/  IMAD.SHL.U32 R12, R14, 0x2, RZ ;  /* 0x000000020e0c7824 */ /* 0x000fe200078e00ff */
[----:B------:R-:W-:-:S04]  /*2990*/  DEPBAR.LE SB0, 0x1 ;  /* 0x000080400000791a */ /* 0x000fc80000000000 */
[C---:B------:R-:W-:Y:S02]  /*29a0*/  LOP3.LUT R2, R0.reuse, 0x1c0, RZ, 0xc0, !PT ;  /* 0x000001c000027812 */ /* 0x040fe400078ec0ff */
[----:B------:R-:W-:Y:S01]  /*29b0*/  LOP3.LUT R3, R0, 0x200, RZ, 0xc0, !PT ;  /* 0x0000020000037812 */ /* 0x000fe200078ec0ff */
[----:B---3--:R-:W-:Y:S01]  /*29c0*/  IMAD.SHL.U32 R5, R25, 0x10, RZ ;  /* 0x0000001019057824 */ /* 0x008fe200078e00ff */
[----:B------:R-:W-:Y:S02]  /*29d0*/  LOP3.LUT R0, R2, 0x38, R26, 0xf8, !PT ;  /* 0x0000003802007812 */ /* 0x000fe400078ef81a */
[----:B------:R-:W-:-:S04]  /*29e0*/  LOP3.LUT P0, R2, R14, 0x4, RZ, 0xc0, !PT ;  /* 0x000000040e027812 */ /* 0x000fc8000780c0ff */
[----:B------:R-:W-:Y:S02]  /*29f0*/  R2P PR, R25, 0x6 ;  /* 0x0000000619007804 */ /* 0x000fe40000000000 */
[----:B------:R-:W-:Y:S02]  /*2a00*/  ISETP.NE.AND P3, PT, R2, RZ, PT ;  /* 0x000000ff0200720c */ /* 0x000fe40003f65270 */
[----:B------:R-:W-:-:S04]  /*2a10*/  LOP3.LUT R2, R11, 0xc00, RZ, 0xc0, !PT ;  /* 0x00000c000b027812 */ /* 0x000fc800078ec0ff */
[----:B------:R-:W-:Y:S01]  /*2a20*/  LOP3.LUT R2, R2, 0x6, R12, 0xf8, !PT ;  /* 0x0000000602027812 */ /* 0x000fe200078ef80c */
[----:B------:R-:W-:Y:S02]  /*2a30*/  IMAD.SHL.U32 R15, R14, 0x8, RZ ;  /* 0x000000080e0f7824 */ /* 0x000fe400078e00ff */
[----:B------:R-:W-:Y:S01]  /*2a40*/  IMAD.MOV.U32 R9, RZ, RZ, 0x10 ;  /* 0x00000010ff097424 */ /* 0x000fe200078e00ff */
[----:B------:R-:W-:Y:S02]  /*2a50*/  CS2R R30, SRZ ;  /* 0x00000000001e7805 */ /* 0x000fe4000001ff00 */
[----:B------:R-:W-:Y:S02]  /*2a60*/  CS2R R28, SRZ ;  /* 0x00000000001c7805 */ /* 0x000fe4000001ff00 */
[----:B------:R-:W-:Y:S02]  /*2a70*/  CS2R R22, SRZ ;  /* 0x0000000000167805 */ /* 0x000fe4000001ff00 */
[----:B------:R-:W-:Y:S01]  /*2a80*/  CS2R R20, SRZ ;  /* 0x0000000000147805 */ /* 0x000fe2000001ff00 */
[----:B------:R-:W-:Y:S01]  /*2a90*/  USHF.L.U32 UR11, UR11, 0x6, URZ ;  /* 0x000000060b0b7899 */ /* 0x000fe200080006ff */
[----:B------:R-:W-:Y:S06]  /*2aa0*/  BAR.SYNC.DEFER_BLOCKING 0x0 ;  /* 0x0000000000007b1d */ /* 0x000fec0000010000 */
[----:B-----5:R1:W-:Y:S04]  /*2ab0*/  STL [R1+0x4c], R6 ;  /* 0x00004c0601007387 */ /* 0x0203e80000100800 */
[----:B--2---:R2:W-:Y:S01]  /*2ac0*/  STL [R1+0x50], R7 ;  /* 0x0000500701007387 */ /* 0x0045e20000100800 */
[----:B-1----:R-:W-:-:S05]  /*2ad0*/  IMAD.SHL.U32 R6, R25, 0x20, RZ ;  /* 0x0000002019067824 */ /* 0x002fca00078e00ff */
[----:B------:R-:W-:Y:S02]  /*2ae0*/  LOP3.LUT R4, R6, 0x200, RZ, 0xc0, !PT ;  /* 0x0000020006047812 */ /* 0x000fe400078ec0ff */
[----:B------:R-:W-:Y:S02]  /*2af0*/  LOP3.LUT R6, R3, 0xc00, R6, 0xf8, !PT ;  /* 0x00000c0003067812 */ /* 0x000fe400078ef806 */
[----:B------:R-:W-:Y:S02]  /*2b00*/  LOP3.LUT R4, R4, 0x3800, R5, 0xf8, !PT ;  /* 0x0000380004047812 */ /* 0x000fe400078ef805 */
[C---:B------:R-:W-:Y:S02]  /*2b10*/  LOP3.LUT R3, R0.reuse, 0x8, R25, 0x78, !PT ;  /* 0x0000000800037812 */ /* 0x040fe400078e7819 */
[----:B------:R-:W-:Y:S02]  /*2b20*/  LOP3.LUT R5, R0, 0x8, R27, 0x78, !PT ;  /* 0x0000000800057812 */ /* 0x000fe400078e781b */
[----:B------:R-:W-:Y:S01]  /*2b30*/  LOP3.LUT R0, R4, R3, RZ, 0xfc, !PT ;  /* 0x0000000304007212 */ /* 0x000fe200078efcff */
[----:B------:R-:W-:Y:S01]  /*2b40*/  IMAD.SHL.U32 R4, R14, 0x10, RZ ;  /* 0x000000100e047824 */ /* 0x000fe200078e00ff */
[----:B------:R-:W-:-:S02]  /*2b50*/  LOP3.LUT R3, R12, 0x38, RZ, 0xc0, !PT ;  /* 0x000000380c037812 */ /* 0x000fc400078ec0ff */
[----:B------:R-:W-:Y:S02]  /*2b60*/  LEA R10, R0, UR6, 0x1 ;  /* 0x00000006000a7c11 */ /* 0x000fe4000f8e08ff */
[----:B--2---:R-:W-:Y:S02]  /*2b70*/  LOP3.LUT R7, R4, 0x1c0, RZ, 0xc0, !PT ;  /* 0x000001c004077812 */ /* 0x004fe400078ec0ff */
[----:B------:R-:W-:Y:S01]  /*2b80*/  LOP3.LUT R0, R3, 0x20, R8, 0x78, !PT ;  /* 0x0000002003007812 */ /* 0x000fe200078e7808 */
[----:B------:R-:W1:Y:S01]  /*2b90*/  LDSM.16.M88.4 R148, [R10+0x12000] ;  /* 0x012000000a94783b */ /* 0x000e620000000200 */
[----:B------:R-:W-:Y:S02]  /*2ba0*/  SHF.R.U32.HI R8, RZ, 0x3, R14 ;  /* 0x00000003ff087819 */ /* 0x000fe4000001160e */
[----:B------:R-:W-:Y:S01]  /*2bb0*/  LOP3.LUT R0, R2, R0, R7, 0xfe, !PT ;  /* 0x0000000002007212 */ /* 0x000fe200078efe07 */
[----:B------:R-:W-:Y:S01]  /*2bc0*/  IMAD.MOV.U32 R0, RZ, RZ, 0x20 ;  /* 0x00000020ff007424 */ /* 0x000fe200078e00ff */
[----:B------:R-:W-:Y:S01]  /*2bd0*/  LOP3.LUT R2, R12, 0x20, RZ, 0xc0, !PT ;  /* 0x000000200c027812 */ /* 0x000fe200078ec0ff */
[----:B------:R-:W-:Y:S01]  /*2be0*/  IMAD.SHL.U32 R4, R14, 0x40, RZ ;  /* 0x000000400e047824 */ /* 0x000fe200078e00ff */
[----:B------:R-:W-:Y:S01]  /*2bf0*/  LOP3.LUT R252, R6, R5, RZ, 0xfc, !PT ;  /* 0x0000000506fc7212 */ /* 0x000fe200078efcff */
[----:B------:R-:W2:Y:S01]  /*2c00*/  LDSM.16.M88.4 R152, [R10+0x12800] ;  /* 0x012800000a98783b */ /* 0x000ea20000000200 */
[----:B------:R-:W-:-:S02]  /*2c10*/  LOP3.LUT R2, R2, 0x18, R8, 0xf8, !PT ;  /* 0x0000001802027812 */ /* 0x000fc400078ef808 */
[----:B------:R-:W-:Y:S01]  /*2c20*/  SEL R0, R0, 0xffffffe0, !P1 ;  /* 0xffffffe000007807 */ /* 0x000fe20004800000 */
[----:B------:R-:W3:Y:S01]  /*2c30*/  LDSM.16.M88.4 R180, [R10+0x14000] ;  /* 0x014000000ab4783b */ /* 0x000ee20000000200 */
[----:B------:R-:W-:Y:S01]  /*2c40*/  LOP3.LUT R2, R2, 0x1c0, R4, 0xf8, !PT ;  /* 0x000001c002027812 */ /* 0x000fe200078ef804 */
[----:B------:R-:W-:Y:S02]  /*2c50*/  IMAD.MOV.U32 R5, RZ, RZ, 0x40 ;  /* 0x00000040ff057424 */ /* 0x000fe400078e00ff */
[----:B------:R-:W-:Y:S01]  /*2c60*/  IMAD.IADD R8, R0, 0x1, R10 ;  /* 0x0000000100087824 */ /* 0x000fe200078e020a */
[----:B------:R-:W-:Y:S01]  /*2c70*/  LOP3.LUT R2, R2, 0x38, R15, 0x78, !PT ;  /* 0x0000003802027812 */ /* 0x000fe200078e780f */
[----:B------:R-:W-:Y:S01]  /*2c80*/  IMAD.MOV.U32 R6, RZ, RZ, 0x20 ;  /* 0x00000020ff067424 */ /* 0x000fe200078e00ff */
[----:B------:R-:W-:Y:S01]  /*2c90*/  SHF.R.U32.HI R12, RZ, 0x1, R14 ;  /* 0x00000001ff0c7819 */ /* 0x000fe2000001160e */
[----:B------:R-:W-:Y:S01]  /*2ca0*/  STL [R1+0x4], R10 ;  /* 0x0000040a01007387 */ /* 0x000fe20000100800 */
[----:B------:R-:W-:Y:S01]  /*2cb0*/  VIADD R3, R10, 0x12000 ;  /* 0x000120000a037836 */ /* 0x000fe20000000000 */
[----:B------:R-:W-:Y:S01]  /*2cc0*/  LOP3.LUT P1, RZ, R14, 0x2, RZ, 0xc0, !PT ;  /* 0x000000020eff7812 */ /* 0x000fe2000782c0ff */
[----:B------:R-:W-:Y:S01]  /*2cd0*/  IMAD.U32 R7, RZ, RZ, UR48 ;  /* 0x00000030ff077e24 */ /* 0x000fe2000f8e00ff */
[----:B------:R-:W-:Y:S01]  /*2ce0*/  STL [R1+0x8], R8 ;  /* 0x0000080801007387 */ /* 0x000fe20000100800 */
[----:B------:R-:W-:Y:S01]  /*2cf0*/  LOP3.LUT R2, R2, 0x200, R4, 0xf8, !PT ;  /* 0x0000020002027812 */ /* 0x000fe200078ef804 */
[----:B------:R-:W-:Y:S01]  /*2d00*/  VIADD R232, R10, 0x12040 ;  /* 0x000120400ae87836 */ /* 0x000fe20000000000 */
[----:B------:R-:W-:Y:S01]  /*2d10*/  LOP3.LUT R13, R4, 0x200, RZ, 0xc0, !PT ;  /* 0x00000200040d7812 */ /* 0x000fe200078ec0ff */
[----:B------:R-:W4:Y:S01]  /*2d20*/  LDSM.16.M88.4 R156, [R8+0x12000] ;  /* 0x01200000089c783b */ /* 0x000f220000000200 */
[----:B------:R-:W-:-:S03]  /*2d30*/  SEL R16, R5, 0xffffffc0, !P0 ;  /* 0xffffffc005107807 */ /* 0x000fc60004000000 */
[----:B------:R-:W1:Y:S01]  /*2d40*/  LDSM.16.M88.4 R160, [R8+0x12800] ;  /* 0x0128000008a0783b */ /* 0x000e620000000200 */
[----:B------:R-:W-:-:S03]  /*2d50*/  @P2 VIADD R232, R3, 0xffffffc0 ;  /* 0xffffffc003e82836 */ /* 0x000fc60000000000 */
[----:B------:R-:W1:Y:S01]  /*2d60*/  LDSM.16.M88.4 R188, [R8+0x14000] ;  /* 0x0140000008bc783b */ /* 0x000e620000000200 */
[----:B------:R-:W-:-:S03]  /*2d70*/  SEL R5, R6, 0xffffffe0, !P1 ;  /* 0xffffffe006057807 */ /* 0x000fc60004800000 */
[----:B------:R-:W1:Y:S04]  /*2d80*/  LDSM.16.M88.4 R192, [R8+0x14800] ;  /* 0x0148000008c0783b */ /* 0x000e680000000200 */
[----:B------:R-:W1:Y:S04]  /*2d90*/  LDSM.16.M88.4 R220, [R8+0x16000] ;  /* 0x0160000008dc783b */ /* 0x000e680000000200 */
[----:B------:R5:W1:Y:S01]  /*2da0*/  LDSM.16.M88.4 R224, [R8+0x16800] ;  /* 0x0168000008e0783b */ /* 0x000a620000000200 */
[----:B------:R-:W-:Y:S01]  /*2db0*/  IADD3 R5, PT, PT, R7, UR37, R68 ;  /* 0x0000002507057c10 */ /* 0x000fe2000fffe044 */
[----:B------:R-:W-:-:S02]  /*2dc0*/  IMAD.IADD R240, R0, 0x1, R232 ;  /* 0x0000000100f07824 */ /* 0x000fc400078e02e8 */
[----:B------:R2:W-:Y:S01]  /*2dd0*/  STL [R1+0x24], R2 ;  /* 0x0000240201007387 */ /* 0x0005e20000100800 */
[----:B------:R-:W-:Y:S02]  /*2de0*/  IMAD.MOV.U32 R3, RZ, RZ, 0x40 ;  /* 0x00000040ff037424 */ /* 0x000fe400078e00ff */
[----:B------:R-:W-:Y:S01]  /*2df0*/  VIADD R5, R5, -UR46 ;  /* 0x8000002e05057c36 */ /* 0x000fe20008000000 */
[----:B------:R-:W-:Y:S01]  /*2e00*/  LOP3.LUT R6, R13, 0xc00, R11, 0xf8, !PT ;  /* 0x00000c000d067812 */ /* 0x000fe200078ef80b */
[----:B------:R-:W1:Y:S01]  /*2e10*/  LDSM.16.M88.4 R164, [R232] ;  /* 0x00000000e8a4783b */ /* 0x000e620000000200 */
[----:B------:R-:W-:-:S03]  /*2e20*/  SEL R3, R3, 0xffffffc0, !P2 ;  /* 0xffffffc003037807 */ /* 0x000fc60005000000 */
[----:B------:R-:W1:Y:S01]  /*2e30*/  LDSM.16.M88.4 R168, [R232+0x800] ;  /* 0x00080000e8a8783b */ /* 0x000e620000000200 */
[----:B------:R-:W-:-:S03]  /*2e40*/  LEA R252, R252, UR6, 0x1 ;  /* 0x00000006fcfc7c11 */ /* 0x000fc6000f8e08ff */
[----:B------:R-:W1:Y:S04]  /*2e50*/  LDSM.16.M88.4 R196, [R232+0x2000] ;  /* 0x00200000e8c4783b */ /* 0x000e680000000200 */
[----:B------:R-:W1:Y:S01]  /*2e60*/  LDSM.16.M88.4 R200, [R232+0x2800] ;  /* 0x00280000e8c8783b */ /* 0x000e620000000200 */
[----:B-----5:R-:W-:Y:S02]  /*2e70*/  LOP3.LUT R8, R4, 0x1c0, RZ, 0xc0, !PT ;  /* 0x000001c004087812 */ /* 0x020fe400078ec0ff */
[----:B------:R-:W-:Y:S01]  /*2e80*/  LOP3.LUT R4, R12, 0x10, RZ, 0xc0, !PT ;  /* 0x000000100c047812 */ /* 0x000fe200078ec0ff */
[----:B------:R-:W1:Y:S01]  /*2e90*/  LDSM.16.M88.4 R228, [R232+0x4000] ;  /* 0x00400000e8e4783b */ /* 0x000e620000000200 */
[----:B--2---:R-:W-:-:S03]  /*2ea0*/  LOP3.LUT R2, R8, 0x38, R15, 0xf8, !PT ;  /* 0x0000003808027812 */ /* 0x004fc600078ef80f */
[----:B------:R-:W2:Y:S01]  /*2eb0*/  LDSM.16.M88.4 R172, [R240] ;  /* 0x00000000f0ac783b */ /* 0x000ea20000000200 */
[----:B------:R-:W-:Y:S02]  /*2ec0*/  LOP3.LUT R4, R4, 0x8, R14, 0xf8, !PT ;  /* 0x0000000804047812 */ /* 0x000fe400078ef80e */
[----:B------:R-:W-:Y:S01]  /*2ed0*/  SEL R8, R9, 0xfffffff0, !P0 ;  /* 0xfffffff009087807 */ /* 0x000fe20004000000 */
[----:B------:R-:W1:Y:S01]  /*2ee0*/  LDSM.16.M88.4 R176, [R240+0x800] ;  /* 0x00080000f0b0783b */ /* 0x000e620000000200 */
[----:B------:R-:W-:Y:S02]  /*2ef0*/  LOP3.LUT R4, R4, R2, RZ, 0x3c, !PT ;  /* 0x0000000204047212 */ /* 0x000fe400078e3cff */
[----:B------:R-:W-:Y:S01]  /*2f00*/  LOP3.LUT R7, R2, 0x8, R12, 0x78, !PT ;  /* 0x0000000802077812 */ /* 0x000fe200078e780c */
[----:B------:R-:W1:Y:S01]  /*2f10*/  LDSM.16.M88.4 R204, [R240+0x2000] ;  /* 0x00200000f0cc783b */ /* 0x000e620000000200 */
[----:B------:R-:W-:-:S03]  /*2f20*/  LOP3.LUT R2, R4, 0x200, R11, 0xf8, !PT ;  /* 0x0000020004027812 */ /* 0x000fc600078ef80b */
[----:B------:R-:W1:Y:S04]  /*2f30*/  LDSM.16.M88.4 R208, [R240+0x2800] ;  /* 0x00280000f0d0783b */ /* 0x000e680000000200 */
[----:B------:R-:W1:Y:S04]  /*2f40*/  LDSM.16.M88.4 R236, [R240+0x4000] ;  /* 0x00400000f0ec783b */ /* 0x000e680000000200 */
[----:B------:R-:W-:Y:S04]  /*2f50*/  STL [R1+0x20], R16 ;  /* 0x0000201001007387 */ /* 0x000fe80000100800 */
[----:B------:R-:W1:Y:S04]  /*2f60*/  LDSM.16.M88.4 R232, [R232+0x4800] ;  /* 0x00480000e8e8783b */ /* 0x000e680000000200 */
[----:B------:R-:W1:Y:S04]  /*2f70*/  LDSM.16.M88.4 R240, [R240+0x4800] ;  /* 0x00480000f0f0783b */ /* 0x000e680000000200 */
[----:B------:R-:W1:Y:S04]  /*2f80*/  LDSM.16.M88.4 R184, [R10+0x14800] ;  /* 0x014800000ab8783b */ /* 0x000e680000000200 */
[----:B------:R-:W1:Y:S04]  /*2f90*/  LDSM.16.M88.4 R212, [R10+0x16000] ;  /* 0x016000000ad4783b */ /* 0x000e680000000200 */
[----:B------:R-:W1:Y:S04]  /*2fa0*/  LDSM.16.M88.4 R216, [R10+0x16800] ;  /* 0x016800000ad8783b */ /* 0x000e680000000200 */
[----:B------:R-:W-:Y:S04]  /*2fb0*/  STL [R1+0x54], R8 ;  /* 0x0000540801007387 */ /* 0x000fe80000100800 */
[----:B------:R5:W-:Y:S01]  /*2fc0*/  STL [R1+0x30], R5 ;  /* 0x0000300501007387 */ /* 0x000be20000100800 */
[----:B------:R-:W-:-:S03]  /*2fd0*/  IMAD.IADD R4, R10, 0x1, R3 ;  /* 0x000000010a047824 */ /* 0x000fc600078e0203 */
[----:B------:R3:W-:Y:S01]  /*2fe0*/  STL [R1+0x1c], R2 ;  /* 0x00001c0201007387 */ /* 0x0007e20000100800 */
[----:B-----5:R-:W-:Y:S01]  /*2ff0*/  LOP3.LUT R5, R6, R7, RZ, 0xfc, !PT ;  /* 0x0000000706057212 */ /* 0x020fe200078efcff */
[----:B---3--:R-:W-:-:S04]  /*3000*/  IMAD.IADD R2, R3, 0x1, R252 ;  /* 0x0000000103027824 */ /* 0x008fc800078e02fc */
[----:B------:R3:W-:Y:S01]  /*3010*/  STL [R1+0x58], R5 ;  /* 0x0000580501007387 */ /* 0x0007e20000100800 */
[----:B------:R-:W-:-:S03]  /*3020*/  IMAD.IADD R3, R0, 0x1, R4 ;  /* 0x0000000100037824 */ /* 0x000fc600078e0204 */
[----:B------:R1:W-:Y:S01]  /*3030*/  STL [R1+0xc], R4 ;  /* 0x00000c0401007387 */ /* 0x0003e20000100800 */
[C---:B---3--:R-:W-:Y:S02]  /*3040*/  IMAD.IADD R5, R0.reuse, 0x1, R252 ;  /* 0x0000000100057824 */ /* 0x048fe400078e02fc */
[----:B------:R-:W-:-:S03]  /*3050*/  IMAD.IADD R0, R0, 0x1, R2 ;  /* 0x0000000100007824 */ /* 0x000fc600078e0202 */
[----:B------:R3:W-:Y:S04]  /*3060*/  STL [R1], R5 ;  /* 0x0000000501007387 */ /* 0x0007e80000100800 */
[----:B------:R3:W-:Y:S04]  /*3070*/  STL [R1+0x14], R2 ;  /* 0x0000140201007387 */ /* 0x0007e80000100800 */
[----:B------:R3:W-:Y:S04]  /*3080*/  STL [R1+0x10], R3 ;  /* 0x0000100301007387 */ /* 0x0007e80000100800 */
[----:B------:R3:W-:Y:S01]  /*3090*/  STL [R1+0x18], R0 ;  /* 0x0000180001007387 */ /* 0x0007e20000100800 */
[----:B------:R-:W-:-:S02]  /*30a0*/  CS2R R26, SRZ ;  /* 0x00000000001a7805 */ /* 0x000fc4000001ff00 */
[----:B------:R-:W-:Y:S02]  /*30b0*/  CS2R R24, SRZ ;  /* 0x0000000000187805 */ /* 0x000fe4000001ff00 */
[----:B-12-4-:R-:W-:-:S13]  /*30c0*/  LOP3.LUT P2, RZ, R14, 0x8, RZ, 0xc0, !PT ;  /* 0x000000080eff7812 */ /* 0x016fda000784c0ff */
.L_x_543:
[----:B------:R-:W2:Y:S01]  /*30d0*/  LDL R249, [R1+0x4] ;  /* 0x0000040001f97983 */ /* 0x000ea20000100800 */
[----:B------:R-:W-:Y:S01]  /*30e0*/  UIADD3 UR48, UPT, UPT, UR48, -0x40, URZ ;  /* 0xffffffc030307890 */ /* 0x000fe2000fffe0ff */
[----:B------:R-:W-:Y:S01]  /*30f0*/  MOV R244, UR20 ;  /* 0x0000001400f47c02 */ /* 0x000fe20008000f00 */
[----:B------:R-:W-:Y:S02]  /*3100*/  UIADD3 UR47, UPT, UPT, UR47, -0x1, URZ ;  /* 0xffffffff2f2f7890 */ /* 0x000fe4000fffe0ff */
[----:B------:R-:W4:Y:S01]  /*3110*/  LDL.LU R248, [R1] ;  /* 0x0000000001f87983 */ /* 0x000f220000300800 */
[----:B------:R-:W-:Y:S01]  /*3120*/  UISETP.GE.AND UP0, UPT, UR48, UR53, UPT ;  /* 0x000000353000728c */ /* 0x000fe2000bf06270 */
[----:B------:R-:W-:Y:S03]  /*3130*/  MOV R245, UR19 ;  /* 0x0000001300f57c02 */ /* 0x000fe60008000f00 */
[----:B------:R-:W4:Y:S01]  /*3140*/  LDL R247, [R1+0x8] ;  /* 0x0000080001f77983 */ /* 0x000f220000100800 */
[----:B------:R-:W-:Y:S04]  /*3150*/  UISETP.LT.AND UP0, UPT, UR34, UR37, UP0 ;  /* 0x000000252200728c */ /* 0x000fe80008701270 */
[----:B------:R-:W4:Y:S02]  /*3160*/  LDL R246, [R1+0x14] ;  /* 0x0000140001f67983 */ /* 0x000f240000100800 */
[----:B------:R-:W-:Y:S03]  /*3170*/  PLOP3.LUT P0, PT, PT, PT, UP0, 0x80, 0x8 ;  /* 0x000000000008781c */ /* 0x000fe60003f0f008 */
[----:B---3--:R-:W3:Y:S01]  /*3180*/  LDL R3, [R1+0xc] ;  /* 0x00000c0001037983 */ /* 0x008ee20000100800 */
[----:B------:R-:W-:Y:S04]  /*3190*/  UISETP.GT.AND UP0, UPT, UR47, UR51, UPT ;  /* 0x000000332f00728c */ /* 0x000fe8000bf04270 */
[----:B------:R-:W3:Y:S05]  /*31a0*/  LDL R2, [R1+0x18] ;  /* 0x0000180001027983 */ /* 0x000eea0000100800 */
[----:B-1----:R-:W3:Y:S05]  /*31b0*/  LDL R0, [R1+0x10] ;  /* 0x0000100001007983 */ /* 0x002eea0000100800 */
        /* <DEDUP_REMOVED lines=21> */
[----:B----4-:R-:W-:Y:S05]  /*3310*/  LDSM.16.M88.4 R72, [R248] ;  /* 0x00000000f848783b */ /* 0x010fea0000000200 */
[----:B------:R-:W4:Y:S05]  /*3320*/  LDSM.16.M88.4 R76, [R247+0xc000] ;  /* 0x00c00000f74c783b */ /* 0x000f2a0000000200 */
[----:B------:R-:W4:Y:S05]  /*3330*/  LDSM.16.M88.4 R80, [R247+0xc800] ;  /* 0x00c80000f750783b */ /* 0x000f2a0000000200 */
[----:B------:R-:W-:Y:S05]  /*3340*/  LDSM.16.M88.4 R84, [R246] ;  /* 0x00000000f654783b */ /* 0x000fea0000000200 */
[----:B---3--:R-:W3:Y:S05]  /*3350*/  LDSM.16.M88.4 R88, [R3+0xc000] ;  /* 0x00c000000358783b */ /* 0x008eea0000000200 */
[----:B------:R-:W-:Y:S01]  /*3360*/  LDSM.16.M88.4 R92, [R2] ;  /* 0x00000000025c783b */ /* 0x000fe20000000200 */
        /* <DEDUP_REMOVED lines=53> */
[----:B------:R2:W4:Y:S05]  /*36c0*/  LDSM.16.M88.4 R72, [R247+0x10800] ;  /* 0x01080000f748783b */ /* 0x00052a0000000200 */
[----:B------:R-:W4:Y:S02]  /*36d0*/  LDSM.16.M88.4 R76, [R246+0x4000] ;  /* 0x00400000f64c783b */ /* 0x000f240000000200 */
[C---:B---3--:R-:W-:Y:S08]  /*36e0*/  HMMA.16816.F32 R4, R84.reuse, R88, R4 ;  /* 0x000000585404723c */ /* 0x048ff00000001804 */
[C---:B------:R-:W-:Y:S01]  /*36f0*/  HMMA.16816.F32 R8, R84.reuse, R90, R8 ;  /* 0x0000005a5408723c */ /* 0x040fe20000001808 */
[----:B------:R-:W-:Y:S07]  /*3700*/  LDSM.16.M88.4 R88, [R0+0x10000] ;  /* 0x010000000058783b */ /* 0x000fee0000000200 */
[C---:B-1----:R-:W-:Y:S01]  /*3710*/  HMMA.16816.F32 R12, R84.reuse, R68, R12 ;  /* 0x00000044540c723c */ /* 0x042fe2000000180c */
[----:B--2---:R-:W1:Y:S07]  /*3720*/  S2R R247, SR_TID.X ;  /* 0x0000000000f77919 */ /* 0x004e6e0000002100 */
[----:B------:R-:W-:Y:S01]  /*3730*/  HMMA.16816.F32 R16, R84, R70, R16 ;  /* 0x000000465410723c */ /* 0x000fe20000001810 */
[----:B------:R2:W3:Y:S05]  /*3740*/  LDSM.16.M88.4 R68, [R3+0x10800] ;  /* 0x010800000344783b */ /* 0x0004ea0000000200 */
[----:B------:R1:W3:Y:S02]  /*3750*/  LDSM.16.M88.4 R84, [R2+0x4000] ;  /* 0x004000000254783b */ /* 0x0002e40000000200 */
[C---:B------:R-:W-:Y:S08]  /*3760*/  HMMA.16816.F32 R4, R92.reuse, R96, R4 ;  /* 0x000000605c04723c */ /* 0x040ff00000001804 */
[C---:B------:R-:W-:Y:S08]  /*3770*/  HMMA.16816.F32 R8, R92.reuse, R98, R8 ;  /* 0x000000625c08723c */ /* 0x040ff00000001808 */
[C---:B----4-:R-:W-:Y:S01]  /*3780*/  HMMA.16816.F32 R12, R92.reuse, R72, R12 ;  /* 0x000000485c0c723c */ /* 0x050fe2000000180c */
[----:B--2---:R-:W2:Y:S02]  /*3790*/  LDL R3, [R1+0x30] ;  /* 0x0000300001037983 */ /* 0x004ea40000100800 */
[C---:B-1----:R-:W-:Y:S03]  /*37a0*/  SHF.L.U32 R100, R247.reuse, 0x1, RZ ;  /* 0x00000001f7647819 */ /* 0x042fe600000006ff */
[----:B------:R-:W4:Y:S01]  /*37b0*/  LDL R72, [R1+0x4c] ;  /* 0x00004c0001487983 */ /* 0x000f220000100800 */
[----:B------:R-:W-:Y:S01]  /*37c0*/  SHF.R.U32.HI R101, RZ, 0x2, R247 ;  /* 0x00000002ff657819 */ /* 0x000fe200000116f7 */
[----:B------:R-:W-:Y:S03]  /*37d0*/  HMMA.16816.F32 R16, R92, R74, R16 ;  /* 0x0000004a5c10723c */ /* 0x000fe60000001810 */
[----:B------:R-:W4:Y:S01]  /*37e0*/  LDL R73, [R1+0x50] ;  /* 0x0000500001497983 */ /* 0x000f220000100800 */
[----:B------:R-:W-:Y:S01]  /*37f0*/  IMAD.MOV.U32 R74, RZ, RZ, 0x37 ;  /* 0x00000037ff4a7424 */ /* 0x000fe200078e00ff */
[----:B------:R-:W-:Y:S02]  /*3800*/  @!P0 LOP3.LUT R2, R100, 0x6, RZ, 0xc0, !PT ;  /* 0x0000000664028812 */ /* 0x000fe400078ec0ff */
[----:B------:R-:W-:Y:S02]  /*3810*/  MOV R75, 0x3f ;  /* 0x0000003f004b7802 */ /* 0x000fe40000000f00 */
[--C-:B------:R-:W-:Y:S01]  /*3820*/  @!P0 LOP3.LUT R2, R2, 0xe0, R101.reuse, 0xf8, !PT ;  /* 0x000000e002028812 */ /* 0x100fe200078ef865 */
[C---:B------:R-:W-:Y:S05]  /*3830*/  HMMA.16816.F32 R4, R76.reuse, R80, R4 ;  /* 0x000000504c04723c */ /* 0x040fea0000001804 */
[C---:B------:R-:W-:Y:S01]  /*3840*/  SHF.L.U32 R110, R247.reuse, 0x5, RZ ;  /* 0x00000005f76e7819 */ /* 0x040fe200000006ff */
[----:B------:R-:W-:Y:S02]  /*3850*/  IMAD.SHL.U32 R247, R247, 0x10, RZ ;  /* 0x00000010f7f77824 */ /* 0x000fe400078e00ff */
[C---:B------:R-:W-:Y:S03]  /*3860*/  HMMA.16816.F32 R8, R76.reuse, R82, R8 ;  /* 0x000000524c08723c */ /* 0x040fe60000001808 */
[----:B------:R-:W-:Y:S05]  /*3870*/  LOP3.LUT R247, R247, 0x1c0, RZ, 0xc0, !PT ;  /* 0x000001c0f7f77812 */ /* 0x000fea00078ec0ff */
[C---:B---3--:R-:W-:Y:S08]  /*3880*/  HMMA.16816.F32 R12, R76.reuse, R68, R12 ;  /* 0x000000444c0c723c */ /* 0x048ff0000000180c */
[----:B------:R-:W-:Y:S01]  /*3890*/  HMMA.16816.F32 R16, R76, R70, R16 ;  /* 0x000000464c10723c */ /* 0x000fe20000001810 */
[----:B------:R1:W3:Y:S01]  /*38a0*/  LDSM.16.M88.4 R68, [R0+0x10800] ;  /* 0x010800000044783b */ /* 0x0002e20000000200 */
[----:B------:R-:W-:Y:S06]  /*38b0*/  MOV R76, 0x20 ;  /* 0x00000020004c7802 */ /* 0x000fec0000000f00 */
[C---:B------:R-:W-:Y:S08]  /*38c0*/  HMMA.16816.F32 R4, R84.reuse, R88, R4 ;  /* 0x000000585404723c */ /* 0x040ff00000001804 */
[C---:B------:R-:W-:Y:S01]  /*38d0*/  HMMA.16816.F32 R8, R84.reuse, R90, R8 ;  /* 0x0000005a5408723c */ /* 0x040fe20000001808 */
[----:B-1----:R-:W-:Y:S10]  /*38e0*/  MOV R0, UR40 ;  /* 0x0000002800007c02 */ /* 0x002ff40008000f00 */
[----:B------:R-:W-:Y:S01]  /*38f0*/  FMUL.FTZ R4, R4, UR10 ;  /* 0x0000000a04047c20 */ /* 0x000fe20008410000 */
[----:B------:R-:W-:Y:S01]  /*3900*/  FMUL.FTZ R5, R5, UR10 ;  /* 0x0000000a05057c20 */ /* 0x000fe20008410000 */
[----:B------:R-:W-:Y:S01]  /*3910*/  @!P0 LEA R0, R0, R2, 0x6 ;  /* 0x0000000200008211 */ /* 0x000fe200078e30ff */
[----:B------:R-:W-:Y:S01]  /*3920*/  FMUL.FTZ R6, R6, UR10 ;  /* 0x0000000a06067c20 */ /* 0x000fe20008410000 */
[----:B------:R-:W1:Y:S01]  /*3930*/  MUFU.TANH R91, R4 ;  /* 0x00000004005b7308 */ /* 0x000e620000002400 */
[----:B------:R-:W-:Y:S01]  /*3940*/  FMUL.FTZ R7, R7, UR10 ;  /* 0x0000000a07077c20 */ /* 0x000fe20008410000 */
[----:B------:R-:W-:Y:S02]  /*3950*/  @!P0 IADD3 R2, PT, PT, R0, 0x1, RZ ;  /* 0x0000000100028810 */ /* 0x000fe40007ffe0ff */
[----:B------:R-:W-:Y:S01]  /*3960*/  FMUL.FTZ R8, R8, UR10 ;  /* 0x0000000a08087c20 */ /* 0x000fe20008410000 */
[----:B------:R-:W-:Y:S01]  /*3970*/  FMUL.FTZ R9, R9, UR10 ;  /* 0x0000000a09097c20 */ /* 0x000fe20008410000 */
[----:B------:R-:W-:Y:S01]  /*3980*/  FMUL.FTZ R11, R11, UR10 ;  /* 0x0000000a0b0b7c20 */ /* 0x000fe20008410000 */
[----:B------:R-:W-:Y:S03]  /*3990*/  FMUL.FTZ R10, R10, UR10 ;  /* 0x0000000a0a0a7c20 */ /* 0x000fe60008410000 */
[----:B------:R-:W1:Y:S01]  /*39a0*/  MUFU.TANH R89, R5 ;  /* 0x0000000500597308 */ /* 0x000e620000002400 */
[C---:B---3--:R-:W-:Y:S01]  /*39b0*/  HMMA.16816.F32 R12, R84.reuse, R68, R12 ;  /* 0x00000044540c723c */ /* 0x048fe2000000180c */
[----:B------:R-:W3:Y:S05]  /*39c0*/  LDL R69, [R1+0x54] ;  /* 0x0000540001457983 */ /* 0x000eea0000100800 */
[----:B------:R-:W3:Y:S03]  /*39d0*/  LDL R68, [R1+0x58] ;  /* 0x0000580001447983 */ /* 0x000ee60000100800 */
[----:B------:R1:W1:Y:S01]  /*39e0*/  MUFU.TANH R98, R6 ;  /* 0x0000000600627308 */ /* 0x0002620000002400 */
[----:B------:R-:W-:Y:S03]  /*39f0*/  HMMA.16816.F32 R16, R84, R70, R16 ;  /* 0x000000465410723c */ /* 0x000fe60000001810 */
[----:B------:R-:W-:Y:S02]  /*3a00*/  LOP3.LUT R70, R110, 0xc00, RZ, 0xc0, !PT ;  /* 0x00000c006e467812 */ /* 0x000fe400078ec0ff */
[----:B------:R-:W-:Y:S04]  /*3a10*/  LOP3.LUT R71, R100, 0x38, RZ, 0xc0, !PT ;  /* 0x0000003864477812 */ /* 0x000fe800078ec0ff */
[----:B------:R1:W-:Y:S01]  /*3a20*/  MUFU.TANH R92, R8 ;  /* 0x00000008005c7308 */ /* 0x0003e20000002400 */
[----:B------:R-:W-:Y:S01]  /*3a30*/  LOP3.LUT R70, R70, 0x6, R100, 0xf8, !PT ;  /* 0x0000000646467812 */ /* 0x000fe200078ef864 */
[----:B------:R-:W3:Y:S01]  /*3a40*/  S2R R110, SR_TID.X ;  /* 0x00000000006e7919 */ /* 0x000ee20000002100 */
[----:B------:R-:W-:Y:S01]  /*3a50*/  LOP3.LUT R71, R71, 0x20, R101, 0x78, !PT ;  /* 0x0000002047477812 */ /* 0x000fe200078e7865 */
[----:B------:R-:W-:Y:S01]  /*3a60*/  FMUL.FTZ R14, R14, UR10 ;  /* 0x0000000a0e0e7c20 */ /* 0x000fe20008410000 */
[----:B------:R-:W3:Y:S01]  /*3a70*/  LDL R100, [R1+0x20] ;  /* 0x0000200001647983 */ /* 0x000ee20000100800 */
        /* <DEDUP_REMOVED lines=23> */
[----:B------:R4:W3:Y:S01]  /*3bf0*/  MUFU.TANH R86, R16 ;  /* 0x0000001000567308 */ /* 0x0008e20000002400 */
        /* <DEDUP_REMOVED lines=10> */
[C---:B----4-:R-:W-:Y:S01]  /*3ca0*/  FMUL.FTZ R2, R72.reuse, 1.4426950216293334961 ;  /* 0x3fb8aa3b48027820 */ /* 0x050fe20000410000 */
        /* <DEDUP_REMOVED lines=26> */
[--C-:B----4-:R-:W-:Y:S01]  /*3e50*/  FFMA.FTZ R15, R11, UR9, -R2.reuse ;  /* 0x000000090b0f7c23 */ /* 0x110fe20008010802 */
[CC--:B------:R-:W-:Y:S02]  /*3e60*/  @!P0 ISETP.GE.AND P4, PT, R6.reuse, R5.reuse, PT ;  /* 0x000000050600820c */ /* 0x0c0fe40003f86270 */
[----:B------:R-:W-:Y:S05]  /*3e70*/  @!P0 ISETP.GE.AND P6, PT, R6, R4, PT ;  /* 0x000000040600820c */ /* 0x000fea0003fc6270 */
[----:B------:R-:W4:Y:S01]  /*3e80*/  MUFU.EX2 R106, R15 ;  /* 0x0000000f006a7308 */ /* 0x000f220000000800 */
        /* <DEDUP_REMOVED lines=27> */
[--C-:B----4-:R-:W-:Y:S09]  /*4040*/  FFMA.FTZ R6, R12, UR9, -R2.reuse ;  /* 0x000000090c067c23 */ /* 0x110ff20008010802 */
[----:B------:R-:W4:Y:S01]  /*4050*/  MUFU.EX2 R250, R8 ;  /* 0x0000000800fa7308 */ /* 0x000f220000000800 */
[----:B---3--:R-:W-:Y:S09]  /*4060*/  LEA R252, R68, UR4, 0x1 ;  /* 0x0000000444fc7c11 */ /* 0x008ff2000f8e08ff */
        /* <DEDUP_REMOVED lines=9> */
[----:B---3--:R-:W-:Y:S01]  /*4100*/  MOV R6, R94 ;  /* 0x0000005e00067202 */ /* 0x008fe20000000f00 */
        /* <DEDUP_REMOVED lines=17> */
[----:B---3--:R-:W-:Y:S01]  /*4220*/  F2FP.F16.F32.PACK_AB R6, R106, R107 ;  /* 0x0000006b6a06723e */ /* 0x008fe200000000ff */
[----:B------:R-:W-:Y:S01]  /*4230*/  STL [R1], R110 ;  /* 0x0000006e01007387 */ /* 0x000fe20000100800 */
[C---:B------:R-:W-:Y:S02]  /*4240*/  IADD3 R81, PT, PT, R0.reuse, 0x20, RZ ;  /* 0x0000002000517810 */ /* 0x040fe40007ffe0ff */
[----:B------:R-:W-:Y:S02]  /*4250*/  @P2 IADD3 R81, PT, PT, R0, -0x20, RZ ;  /* 0xffffffe000512810 */ /* 0x000fe40007ffe0ff */
[----:B------:R4:W-:Y:S02]  /*4260*/  STS [R82+0x14400], R6 ;  /* 0x0144000652007388 */ /* 0x0009e40000000800 */
[----:B------:R-:W-:Y:S02]  /*4270*/  IADD3 R84, PT, PT, R69, R81, RZ ;  /* 0x0000005145547210 */ /* 0x000fe40007ffe0ff */
[----:B----4-:R-:W-:Y:S02]  /*4280*/  F2FP.F16.F32.PACK_AB R6, R249, R250 ;  /* 0x000000faf906723e */ /* 0x010fe400000000ff */
        /* <DEDUP_REMOVED lines=221> */
[----:B------:R1:W5:Y:S01]  /*5060*/  LDL.LU R100, [R1+0x60] ;  /* 0x0000600001647983 */ /* 0x0003620000300800 */
[----:B------:R-:W2:Y:S06]  /*5070*/  S2R R248, SR_TID.X ;  /* 0x0000000000f87919 */ /* 0x000eac0000002100 */
[C---:B------:R-:W-:Y:S01]  /*5080*/  HMMA.16816.F32 R32, R4.reuse, R10, R32 ;  /* 0x0000000a0420723c */ /* 0x040fe20000001820 */
[----:B------:R-:W1:Y:S07]  /*5090*/  LDSM.16.MT88.4 R8, [R0+0xa800] ;  /* 0x00a800000008783b */ /* 0x000e6e0000004200 */
        /* <DEDUP_REMOVED lines=22> */
[----:B------:R-:W2:Y:S01]  /*5200*/  LDSM.16.MT88.4 R84, [R3+0x15800] ;  /* 0x015800000354783b */ /* 0x000ea20000004200 */
[----:B------:R-:W-:Y:S06]  /*5210*/  BAR.SYNC.DEFER_BLOCKING 0x0 ;  /* 0x0000000000007b1d */ /* 0x000fec0000010000 */
        /* <DEDUP_REMOVED lines=60> */
.L_x_541:
        /* <DEDUP_REMOVED lines=358> */
.L_x_542:
        /* <DEDUP_REMOVED lines=186> */
.L_x_544:
        /* <DEDUP_REMOVED lines=12> */
.L_x_545:
[----:B------:R-:W2:Y:S01]  /*78a0*/  LDCU.64 UR8, c[0x0][0x5c8] ;  /* 0x0000b900ff0877ac */ /* 0x000ea20008000a00 */
[----:B------:R-:W-:-:S04]  /*78b0*/  UIADD3 UR14, UPT, UPT, UR44, UR45, URZ ;  /* 0x0000002d2c0e7290 */ /* 0x000fc8000fffe0ff */
[----:B--2---:R-:W-:Y:S02]  /*78c0*/  UIMAD.WIDE.U32 UR22, UR14, UR8, URZ ;  /* 0x000000080e1672a5 */ /* 0x004fe4000f8e00ff */
[----:B------:R-:W-:-:S04]  /*78d0*/  UIMAD UR14, UR14, UR9, URZ ;  /* 0x000000090e0e72a4 */ /* 0x000fc8000f8e02ff */
[----:B------:R-:W-:-:S06]  /*78e0*/  UIADD3 UR14, UPT, UPT, UR23, UR14, URZ ;  /* 0x0000000e170e7290 */ /* 0x000fcc000fffe0ff */
[----:B-1----:R-:W-:-:S07]  /*78f0*/  MOV R23, UR14 ;  /* 0x0000000e00177c02 */ /* 0x002fce0008000f00 */
.L_x_546:
        /* <DEDUP_REMOVED lines=8> */
[----:B------:R-:W2:Y:S01]  /*7980*/  S2R R57, SR_TID.X ;  /* 0x0000000000397919 */ /* 0x000ea20000002100 */
[--C-:B------:R-:W-:Y:S01]  /*7990*/  LOP3.LUT R0, R0, 0x1e00, R251.reuse, 0xf8, !PT ;  /* 0x00001e0000007812 */ /* 0x100fe200078ef8fb */
[----:B------:R-:W-:Y:S01]  /*79a0*/  USHF.R.S32.HI UR17, URZ, 0x1f, UR16 ;  /* 0x0000001fff117899 */ /* 0x000fe20008011410 */
[----:B------:R-:W-:Y:S01]  /*79b0*/  BSSY.RECONVERGENT B0, `(.L_x_547) ;  /* 0x000002b000007945 */ /* 0x000fe20003800200 */
[----:B------:R-:W-:Y:S01]  /*79c0*/  IMAD.U32 R2, RZ, RZ, UR44 ;  /* 0x0000002cff027e24 */ /* 0x000fe2000f8e00ff */
[----:B------:R-:W-:Y:S01]  /*79d0*/  LEA R0, R0, UR4, 0x1 ;  /* 0x0000000400007c11 */ /* 0x000fe2000f8e08ff */
[----:B------:R-:W-:Y:S01]  /*79e0*/  UIMAD UR14, UR17, UR10, URZ ;  /* 0x0000000a110e72a4 */ /* 0x000fe2000f8e02ff */
[----:B------:R-:W3:Y:S01]  /*79f0*/  LDC.64 R58, c[0x0][0x5e0] ;  /* 0x00017800ff3a7b82 */ /* 0x000ee20000000a00 */
[----:B------:R-:W-:Y:S01]  /*7a00*/  UIADD3 UR37, UPT, UPT, -UR15, UR37, URZ ;  /* 0x000000250f257290 */ /* 0x000fe2000fffe1ff */
[----:B------:R-:W-:Y:S01]  /*7a10*/  LOP3.LUT R4, R2, 0x38, R251, 0xf8, !PT ;  /* 0x0000003802047812 */ /* 0x000fe200078ef8fb */
[----:B------:R-:W-:Y:S01]  /*7a20*/  UIMAD UR14, UR16, UR11, UR14 ;  /* 0x0000000b100e72a4 */ /* 0x000fe2000f8e020e */
[----:B------:R-:W-:-:S02]  /*7a30*/  IMAD.U32 R3, RZ, RZ, UR45 ;  /* 0x0000002dff037e24 */ /* 0x000fc4000f8e00ff */
[----:B------:R-:W-:Y:S01]  /*7a40*/  IADD3 R2, P0, PT, R4, UR20, RZ ;  /* 0x0000001404027c10 */ /* 0x000fe2000ff1e0ff */
[----:B------:R-:W-:Y:S01]  /*7a50*/  IMAD.U32 R56, RZ, RZ, UR8 ;  /* 0x00000008ff387e24 */ /* 0x000fe2000f8e00ff */
[----:B------:R-:W-:Y:S01]  /*7a60*/  ISETP.GE.AND P1, PT, R71, UR37, PT ;  /* 0x0000002547007c0c */ /* 0x000fe2000bf26270 */
[----:B------:R4:W3:Y:S01]  /*7a70*/  LDS.128 R28, [R0+0xd000] ;  /* 0x00d00000001c7984 */ /* 0x0008e20000000c00 */
[----:B------:R-:W-:Y:S01]  /*7a80*/  IMAD.U32 R4, RZ, RZ, UR14 ;  /* 0x0000000eff047e24 */ /* 0x000fe2000f8e00ff */
[----:B------:R-:W-:Y:S02]  /*7a90*/  ISETP.GE.AND P2, PT, R5, UR37, PT ;  /* 0x0000002505007c0c */ /* 0x000fe4000bf46270 */
[----:B------:R4:W3:Y:S02]  /*7aa0*/  LDS.128 R24, [R0+0xf000] ;  /* 0x00f0000000187984 */ /* 0x0008e40000000c00 */
[----:B------:R-:W-:Y:S02]  /*7ab0*/  IADD3.X R3, PT, PT, R3, UR18, R4, P0, !PT ;  /* 0x0000001203037c10 */ /* 0x000fe400087fe404 */
[----:B------:R4:W3:Y:S01]  /*7ac0*/  LDS.128 R40, [R0+0x12000] ;  /* 0x0120000000287984 */ /* 0x0008e20000000c00 */
[----:B------:R-:W-:Y:S01]  /*7ad0*/  IADD3 R21, P0, PT, R71, 0x20, RZ ;  /* 0x0000002047157810 */ /* 0x000fe20007f1e0ff */
[----:B-1----:R-:W-:-:S02]  /*7ae0*/  IMAD.WIDE.U32 R4, R6, UR25, R2 ;  /* 0x0000001906047c25 */ /* 0x002fc4000f8e0002 */
[----:B------:R4:W1:Y:S02]  /*7af0*/  LDS.128 R52, [R0+0x13000] ;  /* 0x0130000000347984 */ /* 0x0008640000000c00 */
[----:B------:R-:W-:Y:S02]  /*7b00*/  IMAD.X R22, RZ, RZ, RZ, P0 ;  /* 0x000000ffff167224 */ /* 0x000fe400000e06ff */
[----:B------:R4:W1:Y:S01]  /*7b10*/  LDS.128 R36, [R0+0x14000] ;  /* 0x0140000000247984 */ /* 0x0008620000000c00 */
[----:B--2---:R-:W-:Y:S02]  /*7b20*/  IMAD.SHL.U32 R57, R57, 0x8, RZ ;  /* 0x0000000839397824 */ /* 0x004fe400078e00ff */
[----:B------:R-:W-:Y:S01]  /*7b30*/  IMAD R20, R7, UR25, R5 ;  /* 0x0000001907147c24 */ /* 0x000fe2000f8e0205 */
[----:B------:R4:W2:Y:S02]  /*7b40*/  LDS.128 R48, [R0+0x15000] ;  /* 0x0150000000307984 */ /* 0x0008a40000000c00 */
[----:B------:R-:W-:-:S02]  /*7b50*/  LOP3.LUT R57, R57, 0x38, RZ, 0xc0, !PT ;  /* 0x0000003839397812 */ /* 0x000fc400078ec0ff */
[----:B------:R4:W1:Y:S04]  /*7b60*/  LDS.128 R32, [R0+0x16000] ;  /* 0x0160000000207984 */ /* 0x0008680000000c00 */
[----:B------:R4:W1:Y:S01]  /*7b70*/  LDS.128 R44, [R0+0x17000] ;  /* 0x01700000002c7984 */ /* 0x0008620000000c00 */
[----:B---3--:R-:W-:Y:S05]  /*7b80*/  @P1 BRA `(.L_x_548) ;  /* 0x0000000000341947 */ /* 0x008fea0003800000 */
[----:B------:R-:W3:Y:S01]  /*7b90*/  LDS.128 R12, [R0+0xe000] ;  /* 0x00e00000000c7984 */ /* 0x000ee20000000c00 */
[----:B------:R-:W5:Y:S01]  /*7ba0*/  LDCU.64 UR14, c[0x0][0x560] ;  /* 0x0000ac00ff0e77ac */ /* 0x000f620008000a00 */
[----:B------:R-:W-:Y:S02]  /*7bb0*/  MOV R2, R4 ;  /* 0x0000000400027202 */ /* 0x000fe40000000f00 */
[----:B------:R-:W4:Y:S01]  /*7bc0*/  LDS.128 R8, [R0+0xc000] ;  /* 0x00c0000000087984 */ /* 0x000f220000000c00 */
[----:B------:R-:W-:-:S03]  /*7bd0*/  MOV R3, R20 ;  /* 0x0000001400037202 */ /* 0x000fc60000000f00 */
[----:B------:R-:W2:Y:S01]  /*7be0*/  LDS.128 R16, [R0+0x10000] ;  /* 0x0100000000107984 */ /* 0x000ea20000000c00 */
[----:B------:R-:W-:-:S04]  /*7bf0*/  IMAD.WIDE.U32 R6, R71, UR10, R2 ;  /* 0x0000000a47067c25 */ /* 0x000fc8000f8e0002 */
[----:B------:R-:W-:Y:S01]  /*7c00*/  IMAD R3, R71, UR11, R7 ;  /* 0x0000000b47037c24 */ /* 0x000fe2000f8e0207 */
[----:B-----5:R-:W-:-:S04]  /*7c10*/  LEA R2, P0, R6, UR14, 0x1 ;  /* 0x0000000e06027c11 */ /* 0x020fc8000f8008ff */
[----:B------:R-:W-:-:S05]  /*7c20*/  LEA.HI.X R3, R6, UR15, R3, 0x1, P0 ;  /* 0x0000000f06037c11 */ /* 0x000fca00080f0c03 */
[----:B---3--:R3:W-:Y:S04]  /*7c30*/  STG.E.128 desc[UR38][R2.64+0x80], R12 ;  /* 0x0000800c02007986 */ /* 0x0087e8000c101d26 */
[----:B----4-:R3:W-:Y:S04]  /*7c40*/  STG.E.128 desc[UR38][R2.64], R8 ;  /* 0x0000000802007986 */ /* 0x0107e8000c101d26 */
[----:B--2---:R3:W-:Y:S02]  /*7c50*/  STG.E.128 desc[UR38][R2.64+0x100], R16 ;  /* 0x0001001002007986 */ /* 0x0047e4000c101d26 */
.L_x_548:
[----:B------:R-:W-:Y:S05]  /*7c60*/  BSYNC.RECONVERGENT B0 ;  /* 0x0000000000007941 */ /* 0x000fea0003800200 */
.L_x_547:
[----:B---3--:R3:W1:Y:S01]  /*7c70*/  LDS.128 R8, [R0+0x11000] ;  /* 0x0110000000087984 */ /* 0x0086620000000c00 */
[----:B------:R-:W-:Y:S04]  /*7c80*/  BSSY.RECONVERGENT B0, `(.L_x_549) ;  /* 0x000000e000007945 */ /* 0x000fe80003800200 */
[----:B------:R-:W-:Y:S05]  /*7c90*/  @P2 BRA `(.L_x_550) ;  /* 0x0000000000302947 */ /* 0x000fea0003800000 */
[----:B------:R-:W5:Y:S01]  /*7ca0*/  LDCU.64 UR14, c[0x0][0x560] ;  /* 0x0000ac00ff0e77ac */ /* 0x000f620008000a00 */
[----:B------:R-:W-:Y:S01]  /*7cb0*/  MOV R2, R4 ;  /* 0x0000000400027202 */ /* 0x000fe20000000f00 */
[----:B---34-:R-:W-:Y:S01]  /*7cc0*/  IMAD R0, R22, UR10, RZ ;  /* 0x0000000a16007c24 */ /* 0x018fe2000f8e02ff */
        /* <DEDUP_REMOVED lines=8> */
[----:B-1----:R3:W-:Y:S02]  /*7d50*/  STG.E.128 desc[UR38][R2.64+0x100], R8 ;  /* 0x0001000802007986 */ /* 0x0027e4000c101d26 */
.L_x_550:
[----:B------:R-:W-:Y:S05]  /*7d60*/  BSYNC.RECONVERGENT B0 ;  /* 0x0000000000007941 */ /* 0x000fea0003800200 */
.L_x_549:
        /* <DEDUP_REMOVED lines=9> */
[----:B----4-:R-:W-:Y:S01]  /*7e00*/  IMAD R0, R59, UR25, R5 ;  /* 0x000000193b007c24 */ /* 0x010fe2000f8e0205 */
[----:B------:R-:W-:Y:S06]  /*7e10*/  @P1 BRA `(.L_x_552) ;  /* 0x0000000000281947 */ /* 0x000fec0003800000 */
[----:B------:R-:W3:Y:S01]  /*7e20*/  LDCU.64 UR10, c[0x0][0x568] ;  /* 0x0000ad00ff0a77ac */ /* 0x000ee20008000a00 */
[----:B------:R-:W-:Y:S02]  /*7e30*/  MOV R2, R4 ;  /* 0x0000000400027202 */ /* 0x000fe40000000f00 */
[----:B------:R-:W-:-:S03]  /*7e40*/  MOV R3, R0 ;  /* 0x0000000000037202 */ /* 0x000fc60000000f00 */
[----:B------:R-:W-:-:S04]  /*7e50*/  IMAD.WIDE.U32 R6, R71, UR8, R2 ;  /* 0x0000000847067c25 */ /* 0x000fc8000f8e0002 */
[----:B------:R-:W-:Y:S01]  /*7e60*/  IMAD R3, R71, UR9, R7 ;  /* 0x0000000947037c24 */ /* 0x000fe2000f8e0207 */
[----:B---3--:R-:W-:-:S04]  /*7e70*/  LEA R2, P0, R6, UR10, 0x1 ;  /* 0x0000000a06027c11 */ /* 0x008fc8000f8008ff */
[----:B------:R-:W-:-:S05]  /*7e80*/  LEA.HI.X R3, R6, UR11, R3, 0x1, P0 ;  /* 0x0000000b06037c11 */ /* 0x000fca00080f0c03 */
[----:B------:R3:W-:Y:S04]  /*7e90*/  STG.E.128 desc[UR38][R2.64], R40 ;  /* 0x0000002802007986 */ /* 0x0007e8000c101d26 */
[----:B-1----:R3:W-:Y:S04]  /*7ea0*/  STG.E.128 desc[UR38][R2.64+0x80], R36 ;  /* 0x0000802402007986 */ /* 0x0027e8000c101d26 */
[----:B------:R3:W-:Y:S02]  /*7eb0*/  STG.E.128 desc[UR38][R2.64+0x100], R32 ;  /* 0x0001002002007986 */ /* 0x0007e4000c101d26 */
.L_x_552:
[----:B------:R-:W-:Y:S05]  /*7ec0*/  BSYNC.RECONVERGENT B0 ;  /* 0x0000000000007941 */ /* 0x000fea0003800200 */
.L_x_551:
[----:B------:R-:W-:Y:S05]  /*7ed0*/  @P2 BRA `(.L_x_540) ;  /* 0x0000000000302947 */ /* 0x000fea0003800000 */
[----:B------:R-:W4:Y:S01]  /*7ee0*/  LDCU.64 UR10, c[0x0][0x568] ;  /* 0x0000ad00ff0a77ac */ /* 0x000f220008000a00 */
[----:B---3--:R-:W-:Y:S01]  /*7ef0*/  MOV R2, R4 ;  /* 0x0000000400027202 */ /* 0x008fe20000000f00 */
[----:B------:R-:W-:Y:S01]  /*7f00*/  IMAD R6, R22, UR8, RZ ;  /* 0x0000000816067c24 */ /* 0x000fe2000f8e02ff */
[----:B------:R-:W-:-:S03]  /*7f10*/  MOV R3, R0 ;  /* 0x0000000000037202 */ /* 0x000fc60000000f00 */
[C---:B------:R-:W-:Y:S02]  /*7f20*/  IMAD R0, R21.reuse, UR9, R6 ;  /* 0x0000000915007c24 */ /* 0x040fe4000f8e0206 */
[----:B------:R-:W-:-:S05]  /*7f30*/  IMAD.WIDE.U32 R4, R21, UR8, R2 ;  /* 0x0000000815047c25 */ /* 0x000fca000f8e0002 */
[----:B------:R-:W-:Y:S02]  /*7f40*/  IADD3 R0, PT, PT, R0, R5, RZ ;  /* 0x0000000500007210 */ /* 0x000fe40007ffe0ff */
[----:B----4-:R-:W-:-:S04]  /*7f50*/  LEA R2, P0, R4, UR10, 0x1 ;  /* 0x0000000a04027c11 */ /* 0x010fc8000f8008ff */
[----:B------:R-:W-:-:S05]  /*7f60*/  LEA.HI.X R3, R4, UR11, R0, 0x1, P0 ;  /* 0x0000000b04037c11 */ /* 0x000fca00080f0c00 */
[----:B-1----:R4:W-:Y:S04]  /*7f70*/  STG.E.128 desc[UR38][R2.64], R52 ;  /* 0x0000003402007986 */ /* 0x0029e8000c101d26 */
[----:B--2---:R4:W-:Y:S04]  /*7f80*/  STG.E.128 desc[UR38][R2.64+0x80], R48 ;  /* 0x0000803002007986 */ /* 0x0049e8000c101d26 */
[----:B------:R4:W-:Y:S02]  /*7f90*/  STG.E.128 desc[UR38][R2.64+0x100], R44 ;  /* 0x0001002c02007986 */ /* 0x0009e4000c101d26 */
.L_x_540:
[----:B------:R-:W-:Y:S05]  /*7fa0*/  BSYNC.RECONVERGENT B1 ;  /* 0x0000000000017941 */ /* 0x000fea0003800200 */
.L_x_518:
        /* <DEDUP_REMOVED lines=11> */
.L_x_554:
        /* <DEDUP_REMOVED lines=10> */
.L_x_1090:


//--------------------- .text._ZN5flash44flash_bwd_dq_dk_dv_loop_seqk_parallel_kernelI23Flash_bwd_kernel_traitsILi192ELi64ELi64ELi8ELi4ELi2ELi2ELb1ELb1EN7cutlass6half_tE19Flash_kernel_traitsILi192ELi64ELi64ELi8ES3_EELb1ELb1ELb0ELb1ELb0ELb0ELb0EEEvNS_16Flash_bwd_paramsE --------------------------
	.section	.text._ZN5flash44flash_bwd_dq_dk_dv_loop_seqk_parallel_kernelI23Flash_bwd_kernel_traitsILi192ELi64ELi64ELi8ELi4ELi2ELi2ELb1ELb1EN7cutlass6half_tE19Flash_kernel_traitsILi192ELi64ELi64ELi8ES3_EELb1ELb1ELb0ELb1ELb0ELb0ELb0EEEvNS_16Flash_bwd_paramsE,"ax",@progbits
	.align	128
        .global         _ZN5flash44flash_bwd_dq_dk_dv_loop_seqk_parallel_kernelI23Flash_bwd_kernel_traitsILi192ELi64ELi64ELi8ELi4ELi2ELi2ELb1ELb1EN7cutlass6half_tE19Flash_kernel_traitsILi192ELi64ELi64ELi8ES3_EELb1ELb1ELb0ELb1ELb0ELb0ELb0EEEvNS_16Flash_bwd_paramsE
        .type           _ZN5flash44flash_bwd_dq_dk_dv_loop_seqk_parallel_kernelI23Flash_bwd_kernel_traitsILi192ELi64ELi64ELi8ELi4ELi2ELi2ELb1ELb1EN7cutlass6half_tE19Flash_kernel_traitsILi192ELi64ELi64ELi8ES3_EELb1ELb1ELb0ELb1ELb0ELb0ELb0EEEvNS_16Flash_bwd_paramsE,@function
        .size           _ZN5flash44flash_bwd_dq_dk_dv_loop_seqk_parallel_kernelI23Flash_bwd_kernel_traitsILi192ELi64ELi64ELi8ELi4ELi2ELi2ELb1ELb1EN7cutlass6half_tE19Flash_kernel_traitsILi192ELi64ELi64ELi8ES3_EELb1ELb1ELb0ELb1ELb0ELb0ELb0EEEvNS_16Flash_bwd_paramsE,(.L_x_1091 - _ZN5flash44flash_bwd_dq_dk_dv_loop_seqk_parallel_kernelI23Flash_bwd_kernel_traitsILi192ELi64ELi64ELi8ELi4ELi2ELi2ELb1ELb1EN7cutlass6half_tE19Flash_kernel_traitsILi192ELi64ELi64ELi8ES3_EELb1ELb1ELb0ELb1ELb0ELb0ELb0EEEvNS_16Flash_bwd_paramsE)
        .other          _ZN5flash44flash_bwd_dq_dk_dv_loop_seqk_parallel_kernelI23Flash_bwd_kernel_traitsILi192ELi64ELi64ELi8ELi4ELi2ELi2ELb1ELb1EN7cutlass6half_tE19Flash_kernel_traitsILi192ELi64ELi64ELi8ES3_EELb1ELb1ELb0ELb1ELb0ELb0ELb0EEEvNS_16Flash_bwd_paramsE,@"STO_CUDA_ENTRY STV_DEFAULT"
_ZN5flash44flash_bwd_dq_dk_dv_loop_seqk_parallel_kernelI23Flash_bwd_kernel_traitsILi192ELi64ELi64ELi8ELi4ELi2ELi2ELb1ELb1EN7cutlass6half_tE19Flash_kernel_traitsILi192ELi64ELi64ELi8ES3_EELb1ELb1ELb0ELb1ELb0ELb0ELb0EEEvNS_16Flash_bwd_paramsE:
.text._ZN5flash44flash_bwd_dq_dk_dv_loop_seqk_parallel_kernelI23Flash_bwd_kernel_traitsILi192ELi64ELi64ELi8ELi4ELi2ELi2ELb1ELb1EN7cutlass6half_tE19Flash_kernel_traitsILi192ELi64ELi64ELi8ES3_EELb1ELb1ELb0ELb1ELb0ELb0ELb0EEEvNS_16Flash_bwd_paramsE:
        /* <DEDUP_REMOVED lines=49> */
.L_x_619:
        /* <DEDUP_REMOVED lines=52> */
.L_x_555:
        /* <DEDUP_REMOVED lines=34> */
.L_x_557:
[----:B------:R-:W1:Y:S01]  /*0870*/  LDCU.64 UR16, c[0x0][0x3b8] ;  /* 0x00007700ff1077ac */ /* 0x000e620008000a00 */
[----:B------:R-:W-:-:S04]  /*0880*/  UIADD3 UR8, UPT, UPT, UR42, UR44, URZ ;  /* 0x0000002c2a087290 */ /* 0x000fc8000fffe0ff */
[----:B-1----:R-:W-:Y:S02]  /*0890*/  UIMAD.WIDE.U32 UR54, UR8, UR16, URZ ;  /* 0x00000010083672a5 */ /* 0x002fe4000f8e00ff */
[----:B------:R-:W-:-:S04]  /*08a0*/  UIMAD UR8, UR8, UR17, URZ ;  /* 0x00000011080872a4 */ /* 0x000fc8000f8e02ff */
[----:B------:R-:W-:-:S06]  /*08b0*/  UIADD3 UR8, UPT, UPT, UR55, UR8, URZ ;  /* 0x0000000837087290 */ /* 0x000fcc000fffe0ff */
[----:B------:R-:W-:Y:S02]  /*08c0*/  MOV R20, UR8 ;  /* 0x0000000800147c02 */ /* 0x000fe40008000f00 */
.L_x_558:
        /* <DEDUP_REMOVED lines=43> */
.L_x_559:
[----:B------:R-:W1:Y:S01]  /*0b80*/  LDCU.64 UR14, c[0x0][0x3c0] ;  /* 0x00007800ff0e77ac */ /* 0x000e620008000a00 */
[----:B------:R-:W-:-:S04]  /*0b90*/  UIADD3 UR8, UPT, UPT, UR42, UR44, URZ ;  /* 0x0000002c2a087290 */ /* 0x000fc8000fffe0ff */
[----:B-1----:R-:W-:Y:S02]  /*0ba0*/  UIMAD.WIDE.U32 UR56, UR8, UR14, URZ ;  /* 0x0000000e083872a5 */ /* 0x002fe4000f8e00ff */
[----:B------:R-:W-:-:S04]  /*0bb0*/  UIMAD UR8, UR8, UR15, URZ ;  /* 0x0000000f080872a4 */ /* 0x000fc8000f8e02ff */
[----:B------:R-:W-:-:S06]  /*0bc0*/  UIADD3 UR8, UPT, UPT, UR57, UR8, URZ ;  /* 0x0000000839087290 */ /* 0x000fcc000fffe0ff */
[----:B------:R-:W-:-:S07]  /*0bd0*/  MOV R18, UR8 ;  /* 0x0000000800127c02 */ /* 0x000fce0008000f00 */
.L_x_560:
        /* <DEDUP_REMOVED lines=28> */
.L_x_561:
[----:B------:R-:W-:Y:S02]  /*0da0*/  IMAD R0, R5, UR21, RZ ;  /* 0x0000001505007c24 */ /* 0x000fe4000f8e02ff */
[----:B------:R-:W-:-:S05]  /*0db0*/  IMAD.WIDE.U32 R2, R4, UR21, RZ ;  /* 0x0000001504027c25 */ /* 0x000fca000f8e00ff */
[----:B------:R-:W-:Y:S02]  /*0dc0*/  IADD3 R7, PT, PT, R3, R0, RZ ;  /* 0x0000000003077210 */ /* 0x000fe40007ffe0ff */
[----:B------:R-:W-:-:S07]  /*0dd0*/  MOV R6, R2 ;  /* 0x0000000200067202 */ /* 0x000fce0000000f00 */
.L_x_562:
        /* <DEDUP_REMOVED lines=20> */
.L_x_563:
[----:B------:R-:W1:Y:S01]  /*0f20*/  LDCU UR55, c[0x0][0x434] ;  /* 0x00008680ff3777ac */ /* 0x000e620008000800 */
[----:B------:R-:W-:-:S04]  /*0f30*/  UIMAD UR8, UR29, UR48, UR28 ;  /* 0x000000301d0872a4 */ /* 0x000fc8000f8e021c */
[----:B-1----:R-:W-:-:S12]  /*0f40*/  UIMAD UR55, UR8, UR55, URZ ;  /* 0x00000037083772a4 */ /* 0x002fd8000f8e02ff */
.L_x_564:
        /* <DEDUP_REMOVED lines=10> */
.L_x_565:
[----:B------:R-:W1:Y:S01]  /*0ff0*/  LDCU UR53, c[0x0][0x444] ;  /* 0x00008880ff3577ac */ /* 0x000e620008000800 */
[----:B------:R-:W-:-:S04]  /*1000*/  UIMAD UR8, UR29, UR48, UR28 ;  /* 0x000000301d0872a4 */ /* 0x000fc8000f8e021c */
[----:B-1----:R-:W-:-:S12]  /*1010*/  UIMAD UR53, UR8, UR53, URZ ;  /* 0x00000035083572a4 */ /* 0x002fd8000f8e02ff */
.L_x_566:
        /* <DEDUP_REMOVED lines=35> */
[----:B------:R-:W-:-:S04]  /*1250*/  IMAD.WIDE.U32 R2, R0, UR52, R2 ;  /* 0x0000003400027c25 */ /* 0x000fc8000f8e0002 */
        /* <DEDUP_REMOVED lines=15> */
[----:B------:R-:W3:Y:S01]  /*1350*/  LDCU.64 UR18, c[0x0][0x550] ;  /* 0x0000aa00ff1277ac */ /* 0x000ee20008000a00 */
[----:B------:R-:W-:Y:S02]  /*1360*/  IMAD R10, R17, R25, R26 ;  /* 0x00000019110a7224 */ /* 0x000fe400078e021a */
[----:B------:R-:W-:Y:S01]  /*1370*/  IADD3.X R3, PT, PT, R3, UR20, R0, P0, !PT ;  /* 0x0000001403037c10 */ /* 0x000fe200087fe400 */
[----:B----4-:R-:W-:Y:S01]  /*1380*/  IMAD.U32 R0, RZ, RZ, UR22 ;  /* 0x00000016ff007e24 */ /* 0x010fe2000f8e00ff */
[----:B------:R-:W4:Y:S01]  /*1390*/  LDCU.64 UR20, c[0x0][0x380] ;  /* 0x00007000ff1477ac */ /* 0x000f220008000a00 */
        /* <DEDUP_REMOVED lines=11> */
[----:B---3--:R-:W-:Y:S01]  /*1450*/  LEA R30, P2, R4, UR18, 0x1 ;  /* 0x00000012041e7c11 */ /* 0x008fe2000f8408ff */
        /* <DEDUP_REMOVED lines=13> */
[C---:B----4-:R-:W-:Y:S01]  /*1530*/  LEA R28, P1, R2.reuse, UR20, 0x1 ;  /* 0x00000014021c7c11 */ /* 0x050fe2000f8208ff */
[----:B------:R-:W-:Y:S01]  /*1540*/  UMOV UR10, UR60 ;  /* 0x0000003c000a7c82 */ /* 0x000fe20008000000 */
[----:B------:R-:W-:Y:S01]  /*1550*/  LEA.HI.X R33, R5, UR11, R4, 0x2, P0 ;  /* 0x0000000b05217c11 */ /* 0x000fe200080f1404 */
[----:B------:R-:W-:Y:S01]  /*1560*/  UMOV UR11, UR61 ;  /* 0x0000003d000b7c82 */ /* 0x000fe20008000000 */
[----:B------:R-:W-:Y:S01]  /*1570*/  LEA.HI.X R27, R2, UR21, R0, 0x1, P1 ;  /* 0x00000015021b7c11 */ /* 0x000fe200088f0c00 */
[----:B------:R3:W-:Y:S01]  /*1580*/  STL [R1+0x34], R28 ;  /* 0x0000341c01007387 */ /* 0x0007e20000100800 */
[----:B------:R-:W-:Y:S01]  /*1590*/  IADD3 R13, P0, PT, R21, 0x20, RZ ;  /* 0x00000020150d7810 */ /* 0x000fe20007f1e0ff */
[----:B--2---:R-:W-:Y:S01]  /*15a0*/  UIMAD.WIDE UR20, UR55, 0x4, UR58 ;  /* 0x00000004371478a5 */ /* 0x004fe2000f8e023a */
[----:B------:R-:W-:Y:S01]  /*15b0*/  LOP3.LUT R12, R8, 0x80, RZ, 0xfc, !PT ;  /* 0x00000080080c7812 */ /* 0x000fe200078efcff */
[----:B------:R3:W-:Y:S02]  /*15c0*/  STL.64 [R1+0x28], R32 ;  /* 0x0000282001007387 */ /* 0x0007e40000100a00 */
[----:B------:R-:W-:-:S02]  /*15d0*/  IMAD.X R16, RZ, RZ, RZ, P0 ;  /* 0x000000ffff107224 */ /* 0x000fc400000e06ff */
[----:B------:R3:W-:Y:S01]  /*15e0*/  STL [R1+0x30], R27 ;  /* 0x0000301b01007387 */ /* 0x0007e20000100800 */
[----:B------:R-:W-:Y:S05]  /*15f0*/  BRA.U UP0, `(.L_x_567) ;  /* 0x0000000900147547 */ /* 0x000fea000b800000 */
        /* <DEDUP_REMOVED lines=13> */
.L_x_568:
[----:B------:R-:W1:Y:S01]  /*16d0*/  LDCU.64 UR10, c[0x0][0x5c0] ;  /* 0x0000b800ff0a77ac */ /* 0x000e620008000a00 */
[----:B------:R-:W-:-:S04]  /*16e0*/  UIADD3 UR8, UPT, UPT, UR42, UR44, URZ ;  /* 0x0000002c2a087290 */ /* 0x000fc8000fffe0ff */
[----:B-1----:R-:W-:Y:S02]  /*16f0*/  UIMAD.WIDE.U32 UR18, UR8, UR10, URZ ;  /* 0x0000000a081272a5 */ /* 0x002fe4000f8e00ff */
[----:B------:R-:W-:-:S04]  /*1700*/  UIMAD UR8, UR8, UR11, URZ ;  /* 0x0000000b080872a4 */ /* 0x000fc8000f8e02ff */
[----:B------:R-:W-:-:S06]  /*1710*/  UIADD3 UR8, UPT, UPT, UR19, UR8, URZ ;  /* 0x0000000813087290 */ /* 0x000fcc000fffe0ff */
[----:B------:R-:W-:Y:S02]  /*1720*/  MOV R0, UR8 ;  /* 0x0000000800007c02 */ /* 0x000fe40008000f00 */
.L_x_569:
        /* <DEDUP_REMOVED lines=13> */
.L_x_570:
[----:B------:R-:W1:Y:S01]  /*1800*/  LDCU.64 UR8, c[0x0][0x5c8] ;  /* 0x0000b900ff0877ac */ /* 0x000e620008000a00 */
[----:B------:R-:W-:-:S04]  /*1810*/  UIADD3 UR42, UPT, UPT, UR42, UR44, URZ ;  /* 0x0000002c2a2a7290 */ /* 0x000fc8000fffe0ff */
[----:B-1----:R-:W-:Y:S02]  /*1820*/  UIMAD.WIDE.U32 UR16, UR42, UR8, URZ ;  /* 0x000000082a1072a5 */ /* 0x002fe4000f8e00ff */
[----:B------:R-:W-:-:S04]  /*1830*/  UIMAD UR42, UR42, UR9, URZ ;  /* 0x000000092a2a72a4 */ /* 0x000fc8000f8e02ff */
[----:B------:R-:W-:-:S06]  /*1840*/  UIADD3 UR42, UPT, UPT, UR17, UR42, URZ ;  /* 0x0000002a112a7290 */ /* 0x000fcc000fffe0ff */
[----:B------:R-:W-:-:S07]  /*1850*/  MOV R10, UR42 ;  /* 0x0000002a000a7c02 */ /* 0x000fce0008000f00 */
.L_x_571:
        /* <DEDUP_REMOVED lines=30> */
.L_x_573:
[----:B------:R-:W-:Y:S05]  /*1a40*/  BSYNC.RECONVERGENT B0 ;  /* 0x0000000000007941 */ /* 0x000fea0003800200 */
.L_x_572:
[----:B------:R-:W-:Y:S04]  /*1a50*/  BSSY.RECONVERGENT B0, `(.L_x_574) ;  /* 0x0000011000007945 */ /* 0x000fe80003800200 */
[----:B------:R-:W-:Y:S05]  /*1a60*/  @P4 BRA `(.L_x_575) ;  /* 0x00000000003c4947 */ /* 0x000fea0003800000 */
[----:B------:R-:W2:Y:S01]  /*1a70*/  LDCU UR17, c[0x0][0x440] ;  /* 0x00008800ff1177ac */ /* 0x000ea20008000800 */
[----:B-1----:R-:W-:Y:S02]  /*1a80*/  IMAD R2, R16, UR10, RZ ;  /* 0x0000000a10027c24 */ /* 0x002fe4000f8e02ff */
        /* <DEDUP_REMOVED lines=13> */
.L_x_575:
[----:B------:R-:W-:Y:S05]  /*1b60*/  BSYNC.RECONVERGENT B0 ;  /* 0x0000000000007941 */ /* 0x000fea0003800200 */
.L_x_574:
[----:B------:R-:W4:Y:S01]  /*1b70*/  LDCU.64 UR10, c[0x0][0x5e0] ;  /* 0x0000bc00ff0a77ac */ /* 0x000f220008000a00 */
[----:B-12---:R-:W-:Y:S01]  /*1b80*/  MOV R2, UR8 ;  /* 0x0000000800027c02 */ /* 0x006fe20008000f00 */
        /* <DEDUP_REMOVED lines=25> */
.L_x_577:
[----:B------:R-:W-:Y:S05]  /*1d20*/  BSYNC.RECONVERGENT B0 ;  /* 0x0000000000007941 */ /* 0x000fea0003800200 */
.L_x_576:
        /* <DEDUP_REMOVED lines=18> */
.L_x_567:
        /* <DEDUP_REMOVED lines=47> */
.L_x_581:
[----:B------:R2:W-:Y:S01]  /*2140*/  STS.128 [R0+0x16000], RZ ;  /* 0x016000ff00007388 */ /* 0x0005e20000000c00 */
[----:B------:R-:W-:Y:S05]  /*2150*/  BRA `(.L_x_582) ;  /* 0x00000000000c7947 */ /* 0x000fea0003800000 */
.L_x_580:
[----:B------:R1:W-:Y:S04]  /*2160*/  STS.128 [R0+0x12000], RZ ;  /* 0x012000ff00007388 */ /* 0x0003e80000000c00 */
[----:B------:R1:W-:Y:S04]  /*2170*/  STS.128 [R0+0x14000], RZ ;  /* 0x014000ff00007388 */ /* 0x0003e80000000c00 */
[----:B------:R1:W-:Y:S02]  /*2180*/  STS.128 [R0+0x16000], RZ ;  /* 0x016000ff00007388 */ /* 0x0003e40000000c00 */
.L_x_582:
[----:B------:R-:W-:Y:S05]  /*2190*/  BSYNC.RECONVERGENT B0 ;  /* 0x0000000000007941 */ /* 0x000fea0003800200 */
.L_x_579:
        /* <DEDUP_REMOVED lines=34> */
.L_x_585:
[----:B------:R4:W-:Y:S02]  /*23c0*/  STS.128 [R0+0x17000], RZ ;  /* 0x017000ff00007388 */ /* 0x0009e40000000c00 */
.L_x_584:
[----:B------:R-:W-:Y:S05]  /*23d0*/  BSYNC.RECONVERGENT B0 ;  /* 0x0000000000007941 */ /* 0x000fea0003800200 */
.L_x_583:
        /* <DEDUP_REMOVED lines=31> */
.L_x_588:
[----:B------:R4:W-:Y:S01]  /*25d0*/  STS.128 [R0+0xa000], RZ ;  /* 0x00a000ff00007388 */ /* 0x0009e20000000c00 */
[----:B------:R-:W-:Y:S05]  /*25e0*/  BRA `(.L_x_589) ;  /* 0x00000000000c7947 */ /* 0x000fea0003800000 */
.L_x_587:
[----:B------:R1:W-:Y:S04]  /*25f0*/  STS.128 [R0+0x6000], RZ ;  /* 0x006000ff00007388 */ /* 0x0003e80000000c00 */
[----:B------:R1:W-:Y:S04]  /*2600*/  STS.128 [R0+0x8000], RZ ;  /* 0x008000ff00007388 */ /* 0x0003e80000000c00 */
[----:B------:R1:W-:Y:S02]  /*2610*/  STS.128 [R0+0xa000], RZ ;  /* 0x00a000ff00007388 */ /* 0x0003e40000000c00 */
.L_x_589:
[----:B------:R-:W-:Y:S05]  /*2620*/  BSYNC.RECONVERGENT B0 ;  /* 0x0000000000007941 */ /* 0x000fea0003800200 */
.L_x_586:
        /* <DEDUP_REMOVED lines=31> */
.L_x_592:
[----:B------:R4:W-:Y:S02]  /*2820*/  STS.128 [R0+0xb000], RZ ;  /* 0x00b000ff00007388 */ /* 0x0009e40000000c00 */
.L_x_591:
[----:B------:R-:W-:Y:S05]  /*2830*/  BSYNC.RECONVERGENT B0 ;  /* 0x0000000000007941 */ /* 0x000fea0003800200 */
.L_x_590:
        /* <DEDUP_REMOVED lines=28> */
.L_x_595:
[----:B------:R4:W-:Y:S01]  /*2a00*/  STS.128 [R0+0x4000], RZ ;  /* 0x004000ff00007388 */ /* 0x0009e20000000c00 */
[----:B------:R-:W-:Y:S05]  /*2a10*/  BRA `(.L_x_596) ;  /* 0x00000000000c7947 */ /* 0x000fea0003800000 */
.L_x_594:
[----:B------:R1:W-:Y:S04]  /*2a20*/  STS.128 [R0], RZ ;  /* 0x000000ff00007388 */ /* 0x0003e80000000c00 */
[----:B------:R1:W-:Y:S04]  /*2a30*/  STS.128 [R0+0x2000], RZ ;  /* 0x002000ff00007388 */ /* 0x0003e80000000c00 */
[----:B------:R1:W-:Y:S02]  /*2a40*/  STS.128 [R0+0x4000], RZ ;  /* 0x004000ff00007388 */ /* 0x0003e40000000c00 */
.L_x_596:
[----:B------:R-:W-:Y:S05]  /*2a50*/  BSYNC.RECONVERGENT B0 ;  /* 0x0000000000007941 */ /* 0x000fea0003800200 */
.L_x_593:
        /* <DEDUP_REMOVED lines=27> */
.L_x_599:
[----:B------:R4:W-:Y:S02]  /*2c10*/  STS.128 [R0+0x5000], RZ ;  /* 0x005000ff00007388 */ /* 0x0009e40000000c00 */
.L_x_598:
[----:B------:R-:W-:Y:S05]  /*2c20*/  BSYNC.RECONVERGENT B0 ;  /* 0x0000000000007941 */ /* 0x000fea0003800200 */
.L_x_597:
[--C-:B------:R-:W-:Y:S01]  /*2c30*/  SHF.R.U32.HI R17, RZ, 0x1, R23.reuse ;  /* 0x00000001ff117819 */ /* 0x100fe20000011617 */
[----:B-1----:R-:W-:Y:S01]  /*2c40*/  IMAD.MOV.U32 R4, RZ, RZ, 0x7f800000 ;  /* 0x7f800000ff047424 */ /* 0x002fe200078e00ff */
[----:B------:R-:W-:Y:S01]  /*2c50*/  SHF.R.U32.HI R18, RZ, 0x2, R23 ;  /* 0x00000002ff127819 */ /* 0x000fe20000011617 */
[----:B------:R-:W1:Y:S01]  /*2c60*/  LDCU.64 UR8, c[0x0][0x3d0] ;  /* 0x00007a00ff0877ac */ /* 0x000e620008000a00 */
        /* <DEDUP_REMOVED lines=52> */
.L_x_602:
[----:B------:R4:W-:Y:S01]  /*2fb0*/  STS.128 [R0+0x10000], RZ ;  /* 0x010000ff00007388 */ /* 0x0009e20000000c00 */
[----:B------:R-:W-:Y:S05]  /*2fc0*/  BRA `(.L_x_603) ;  /* 0x00000000000c7947 */ /* 0x000fea0003800000 */
.L_x_601:
[----:B------:R1:W-:Y:S04]  /*2fd0*/  STS.128 [R0+0xc000], RZ ;  /* 0x00c000ff00007388 */ /* 0x0003e80000000c00 */
[----:B------:R1:W-:Y:S04]  /*2fe0*/  STS.128 [R0+0xe000], RZ ;  /* 0x00e000ff00007388 */ /* 0x0003e80000000c00 */
[----:B------:R1:W-:Y:S02]  /*2ff0*/  STS.128 [R0+0x10000], RZ ;  /* 0x010000ff00007388 */ /* 0x0003e40000000c00 */
.L_x_603:
[----:B------:R-:W-:Y:S05]  /*3000*/  BSYNC.RECONVERGENT B0 ;  /* 0x0000000000007941 */ /* 0x000fea0003800200 */
.L_x_600:
        /* <DEDUP_REMOVED lines=33> */
.L_x_606:
[----:B------:R2:W-:Y:S02]  /*3220*/  STS.128 [R0+0x11000], RZ ;  /* 0x011000ff00007388 */ /* 0x0005e40000000c00 */
.L_x_605:
[----:B------:R-:W-:Y:S05]  /*3230*/  BSYNC.RECONVERGENT B0 ;  /* 0x0000000000007941 */ /* 0x000fea0003800200 */
.L_x_604:
[----:B------:R-:W5:Y:S01]  /*3240*/  LDCU.64 UR8, c[0x0][0x538] ;  /* 0x0000a700ff0877ac */ /* 0x000f620008000a00 */
[----:B------:R-:W0:Y:S01]  /*3250*/  LDGDEPBAR ;  /* 0x00000000000079af */ /* 0x000e220000000000 */
[----:B-12---:R-:W-:Y:S01]  /*3260*/  IMAD.U32 R2, RZ, RZ, UR28 ;  /* 0x0000001cff027e24 */ /* 0x006fe2000f8e00ff */
[----:B------:R-:W1:Y:S01]  /*3270*/  LDC.64 R14, c[0x0][0x528] ;  /* 0x00014a00ff0e7b82 */ /* 0x000e620000000a00 */
[----:B------:R-:W2:Y:S01]  /*3280*/  S2R R21, SR_TID.X ;  /* 0x0000000000157919 */ /* 0x000ea20000002100 */
[----:B----4-:R-:W-:Y:S02]  /*3290*/  IMAD.U32 R0, RZ, RZ, UR40 ;  /* 0x00000028ff007e24 */ /* 0x010fe4000f8e00ff */
[C---:B------:R-:W-:Y:S01]  /*32a0*/  IMAD.SHL.U32 R11, R23.reuse, 0x10, RZ ;  /* 0x00000010170b7824 */ /* 0x040fe200078e00ff */
[C---:B------:R-:W-:Y:S01]  /*32b0*/  LOP3.LUT P3, RZ, R23.reuse, 0x4, RZ, 0xc0, !PT ;  /* 0x0000000417ff7812 */ /* 0x040fe2000786c0ff */
[----:B------:R-:W-:Y:S01]  /*32c0*/  UIMAD UR17, UR29, UR48, UR28 ;  /* 0x000000301d1172a4 */ /* 0x000fe2000f8e021c */
[----:B------:R-:W-:Y:S01]  /*32d0*/  LOP3.LUT P2, RZ, R23, 0x2, RZ, 0xc0, !PT ;  /* 0x0000000217ff7812 */ /* 0x000fe2000784c0ff */
[----:B------:R-:W-:Y:S01]  /*32e0*/  UIADD3 UR50, UPT, UPT, UR50, 0x40, -UR41 ;  /* 0x0000004032327890 */ /* 0x000fe2000fffe829 */
[----:B------:R-:W4:Y:S01]  /*32f0*/  LDCU UR14, c[0x0][0x45c] ;  /* 0x00008b80ff0e77ac */ /* 0x000f220008000800 */
[----:B-----5:R-:W-:Y:S01]  /*3300*/  ISETP.NE.U32.AND P0, PT, RZ, UR8, PT ;  /* 0x00000008ff007c0c */ /* 0x020fe2000bf05070 */
[----:B------:R-:W1:Y:S03]  /*3310*/  LDCU.U8 UR15, c[0x0][0x4f8] ;  /* 0x00009f00ff0f77ac */ /* 0x000e660008000000 */
[----:B------:R-:W-:Y:S01]  /*3320*/  ISETP.NE.AND.EX P0, PT, RZ, UR9, PT, P0 ;  /* 0x00000009ff007c0c */ /* 0x000fe2000bf05300 */
[----:B------:R-:W-:-:S04]  /*3330*/  DEPBAR.LE SB0, 0x1 ;  /* 0x000080400000791a */ /* 0x000fc80000000000 */
[----:B------:R-:W-:Y:S08]  /*3340*/  BAR.SYNC.DEFER_BLOCKING 0x0 ;  /* 0x0000000000007b1d */ /* 0x000ff00000010000 */
[----:B------:R-:W5:Y:S01]  /*3350*/  @P0 LDC.64 R4, c[0x0][0x540] ;  /* 0x00015000ff040b82 */ /* 0x000f620000000a00 */
[----:B------:R-:W-:-:S07]  /*3360*/  @P0 IMAD.MOV.U32 R3, RZ, RZ, RZ ;  /* 0x000000ffff030224 */ /* 0x000fce00078e00ff */
[----:B------:R-:W3:Y:S01]  /*3370*/  @P0 LDC R10, c[0x0][0x458] ;  /* 0x00011600ff0a0b82 */ /* 0x000ee20000000800 */
[----:B-1----:R-:W4:Y:S01]  /*3380*/  LDG.E.64 R8, desc[UR38][R14.64+0x8] ;  /* 0x000008260e087981 */ /* 0x002f22000c1e1b00 */
[----:B-----5:R-:W-:-:S04]  /*3390*/  @P0 IMAD.WIDE.U32 R2, R4, UR29, R2 ;  /* 0x0000001d04020c25 */ /* 0x020fc8000f8e0002 */
[----:B------:R-:W-:Y:S01]  /*33a0*/  @P0 IMAD R5, R5, UR29, R3 ;  /* 0x0000001d05050c24 */ /* 0x000fe2000f8e0203 */
[C---:B------:R-:W-:Y:S01]  /*33b0*/  @P0 LEA R4, P1, R2.reuse, UR8, 0x2 ;  /* 0x0000000802040c11 */ /* 0x040fe2000f8210ff */
[----:B--2---:R-:W-:Y:S01]  /*33c0*/  IMAD.SHL.U32 R20, R21, 0x20, RZ ;  /* 0x0000002015147824 */ /* 0x004fe200078e00ff */
[----:B------:R-:W2:Y:S02]  /*33d0*/  LDG.E.64 R14, desc[UR38][R14.64] ;  /* 0x000000260e0e7981 */ /* 0x000ea4000c1e1b00 */
[----:B------:R-:W-:Y:S01]  /*33e0*/  @P0 LEA.HI.X R5, R2, UR9, R5, 0x2, P1 ;  /* 0x0000000902050c11 */ /* 0x000fe200088f1405 */
[----:B------:R-:W-:Y:S01]  /*33f0*/  IMAD.SHL.U32 R2, R23, 0x40, RZ ;  /* 0x0000004017027824 */ /* 0x000fe200078e00ff */
[----:B------:R-:W-:Y:S02]  /*3400*/  LOP3.LUT R3, R25, 0x3, RZ, 0xc0, !PT ;  /* 0x0000000319037812 */ /* 0x000fe400078ec0ff */
[----:B------:R-:W-:Y:S01]  /*3410*/  SHF.R.U32.HI R13, RZ, 0x2, R21 ;  /* 0x00000002ff0d7819 */ /* 0x000fe20000011615 */
[----:B------:R1:W5:Y:S01]  /*3420*/  @P0 LDG.E R7, desc[UR38][R4.64] ;  /* 0x0000002604070981 */ /* 0x000362000c1e1900 */
[----:B------:R-:W-:Y:S01]  /*3430*/  USHF.L.U32 UR17, UR17, 0x5, URZ ;  /* 0x0000000511117899 */ /* 0x000fe200080006ff */
[----:B------:R-:W-:Y:S01]  /*3440*/  IMAD R3, R0, 0x4, R3 ;  /* 0x0000000400037824 */ /* 0x000fe200078e0203 */
[----:B------:R-:W-:Y:S01]  /*3450*/  CS2R R142, SRZ ;  /* 0x00000000008e7805 */ /* 0x000fe2000001ff00 */
[----:B------:R-:W-:Y:S01]  /*3460*/  IMAD.SHL.U32 R25, R21, 0x2, RZ ;  /* 0x0000000215197824 */ /* 0x000fe200078e00ff */
[----:B------:R-:W-:-:S02]  /*3470*/  CS2R R140, SRZ ;  /* 0x00000000008c7805 */ /* 0x000fc4000001ff00 */
[----:B------:R-:W-:Y:S01]  /*3480*/  CS2R R146, SRZ ;  /* 0x0000000000927805 */ /* 0x000fe2000001ff00 */
[----:B------:R3:W-:Y:S01]  /*3490*/  STL [R1+0x50], R3 ;  /* 0x0000500301007387 */ /* 0x0007e20000100800 */
        /* <DEDUP_REMOVED lines=17> */
[C---:B-1----:R-:W-:Y:S01]  /*35b0*/  LOP3.LUT R4, R2.reuse, 0x1c0, RZ, 0xc0, !PT ;  /* 0x000001c002047812 */ /* 0x042fe200078ec0ff */
[----:B------:R-:W-:Y:S01]  /*35c0*/  IMAD.SHL.U32 R5, R23, 0x20, RZ ;  /* 0x0000002017057824 */ /* 0x000fe200078e00ff */
[----:B------:R-:W-:Y:S02]  /*35d0*/  LOP3.LUT R2, R2, 0x200, RZ, 0xc0, !PT ;  /* 0x0000020002027812 */ /* 0x000fe400078ec0ff */
[----:B------:R-:W-:Y:S02]  /*35e0*/  CS2R R106, SRZ ;  /* 0x00000000006a7805 */ /* 0x000fe4000001ff00 */
[----:B------:R-:W-:Y:S02]  /*35f0*/  LOP3.LUT R0, R4, 0x38, R24, 0xf8, !PT ;  /* 0x0000003804007812 */ /* 0x000fe400078ef818 */
[----:B------:R-:W-:Y:S02]  /*3600*/  CS2R R104, SRZ ;  /* 0x0000000000687805 */ /* 0x000fe4000001ff00 */
[----:B------:R-:W-:-:S02]  /*3610*/  LOP3.LUT R6, R5, 0x200, RZ, 0xc0, !PT ;  /* 0x0000020005067812 */ /* 0x000fc400078ec0ff */
[----:B------:R-:W-:Y:S02]  /*3620*/  CS2R R102, SRZ ;  /* 0x0000000000667805 */ /* 0x000fe4000001ff00 */
[----:B------:R-:W-:Y:S02]  /*3630*/  LOP3.LUT R5, R2, 0xc00, R5, 0xf8, !PT ;  /* 0x00000c0002057812 */ /* 0x000fe400078ef805 */
[----:B------:R-:W-:Y:S02]  /*3640*/  CS2R R100, SRZ ;  /* 0x0000000000647805 */ /* 0x000fe4000001ff00 */
[----:B------:R-:W-:Y:S02]  /*3650*/  LOP3.LUT R2, R0, 0x8, R17, 0x78, !PT ;  /* 0x0000000800027812 */ /* 0x000fe400078e7811 */
[----:B------:R-:W-:Y:S02]  /*3660*/  CS2R R62, SRZ ;  /* 0x00000000003e7805 */ /* 0x000fe4000001ff00 */
[----:B------:R-:W-:-:S02]  /*3670*/  LOP3.LUT R4, R6, 0x3800, R11, 0xf8, !PT ;  /* 0x0000380006047812 */ /* 0x000fc400078ef80b */
[----:B------:R-:W-:Y:S02]  /*3680*/  CS2R R60, SRZ ;  /* 0x00000000003c7805 */ /* 0x000fe4000001ff00 */
[----:B------:R-:W-:Y:S01]  /*3690*/  LOP3.LUT R252, R5, R2, RZ, 0xfc, !PT ;  /* 0x0000000205fc7212 */ /* 0x000fe200078efcff */
[----:B------:R-:W-:Y:S01]  /*36a0*/  IMAD.SHL.U32 R6, R23, 0x2, RZ ;  /* 0x0000000217067824 */ /* 0x000fe200078e00ff */
[----:B---3--:R-:W-:Y:S01]  /*36b0*/  LOP3.LUT R3, R0, 0x8, R23, 0x78, !PT ;  /* 0x0000000800037812 */ /* 0x008fe200078e7817 */
[----:B------:R1:W5:Y:S01]  /*36c0*/  @P0 MUFU.RCP R5, R10 ;  /* 0x0000000a00050308 */ /* 0x0003620000001000 */
        /* <DEDUP_REMOVED lines=10> */
[----:B------:R-:W-:-:S02]  /*3770*/  LEA R19, R0, UR6, 0x1 ;  /* 0x0000000600137c11 */ /* 0x000fc4000f8e08ff */
[----:B------:R-:W-:Y:S02]  /*3780*/  CS2R R54, SRZ ;  /* 0x0000000000367805 */ /* 0x000fe4000001ff00 */
[----:B------:R-:W-:Y:S02]  /*3790*/  LOP3.LUT R12, R4, 0x1c0, RZ, 0xc0, !PT ;  /* 0x000001c0040c7812 */ /* 0x000fe400078ec0ff */
[----:B------:R-:W-:Y:S02]  /*37a0*/  CS2R R52, SRZ ;  /* 0x0000000000347805 */ /* 0x000fe4000001ff00 */
[----:B------:R-:W-:Y:S02]  /*37b0*/  LOP3.LUT R3, R3, 0x6, R25, 0xf8, !PT ;  /* 0x0000000603037812 */ /* 0x000fe400078ef819 */
[----:B------:R-:W-:Y:S02]  /*37c0*/  CS2R R46, SRZ ;  /* 0x00000000002e7805 */ /* 0x000fe4000001ff00 */
[----:B------:R-:W-:Y:S01]  /*37d0*/  LOP3.LUT R2, R2, 0x20, R13, 0x78, !PT ;  /* 0x0000002002027812 */ /* 0x000fe200078e780d */
[----:B------:R-:W-:Y:S01]  /*37e0*/  VIADD R4, R19, 0x12000 ;  /* 0x0001200013047836 */ /* 0x000fe20000000000 */
[----:B------:R-:W-:Y:S01]  /*37f0*/  USHF.R.S32.HI UR16, URZ, 0x1f, UR17 ;  /* 0x0000001fff107899 */ /* 0x000fe20008011411 */
[----:B------:R-:W-:Y:S01]  /*3800*/  IMAD.MOV.U32 R0, RZ, RZ, RZ ;  /* 0x000000ffff007224 */ /* 0x000fe200078e00ff */
[----:B------:R-:W-:Y:S01]  /*3810*/  LOP3.LUT R3, R3, R2, R12, 0xfe, !PT ;  /* 0x0000000203037212 */ /* 0x000fe200078efe0c */
[----:B------:R-:W-:Y:S01]  /*3820*/  VIADD R2, R6, UR34 ;  /* 0x0000002206027c36 */ /* 0x000fe20008000000 */
[----:B------:R-:W-:Y:S01]  /*3830*/  LEA R252, R252, UR6, 0x1 ;  /* 0x00000006fcfc7c11 */ /* 0x000fe2000f8e08ff */
[----:B------:R-:W-:Y:S01]  /*3840*/  VIADD R232, R19, 0x12040 ;  /* 0x0001204013e87836 */ /* 0x000fe20000000000 */
[----:B------:R-:W3:Y:S01]  /*3850*/  LDSM.16.M88.4 R148, [R19+0x12000] ;  /* 0x012000001394783b */ /* 0x000ee20000000200 */
[----:B------:R-:W-:Y:S01]  /*3860*/  @P3 VIADD R232, R4, 0xffffffc0 ;  /* 0xffffffc004e83836 */ /* 0x000fe20000000000 */
[----:B------:R-:W-:Y:S01]  /*3870*/  CS2R R44, SRZ ;  /* 0x00000000002c7805 */ /* 0x000fe2000001ff00 */
[C---:B------:R-:W-:Y:S01]  /*3880*/  VIADD R4, R2.reuse, 0x8 ;  /* 0x0000000802047836 */ /* 0x040fe20000000000 */
[----:B------:R-:W2:Y:S01]  /*3890*/  LDSM.16.M88.4 R152, [R19+0x12800] ;  /* 0x012800001398783b */ /* 0x000ea20000000200 */
[C---:B------:R-:W-:Y:S01]  /*38a0*/  VIADD R3, R2.reuse, 0x9 ;  /* 0x0000000902037836 */ /* 0x040fe20000000000 */
[----:B------:R-:W-:Y:S01]  /*38b0*/  CS2R R50, SRZ ;  /* 0x0000000000327805 */ /* 0x000fe2000001ff00 */
[C---:B-1----:R-:W-:Y:S01]  /*38c0*/  VIADD R10, R2.reuse, 0x11 ;  /* 0x00000011020a7836 */ /* 0x042fe20000000000 */
[----:B------:R-:W-:Y:S01]  /*38d0*/  I2FP.F32.S32 R13, R2 ;  /* 0x00000002000d7245 */ /* 0x000fe20000201400 */
[----:B------:R-:W-:Y:S01]  /*38e0*/  VIADD R12, R2, 0x18 ;  /* 0x00000018020c7836 */ /* 0x000fe20000000000 */
[----:B------:R-:W-:Y:S01]  /*38f0*/  I2FP.F32.S32 R6, R3 ;  /* 0x0000000300067245 */ /* 0x000fe20000201400 */
[----:B------:R-:W-:Y:S01]  /*3900*/  STL [R1+0xc], R19 ;  /* 0x00000c1301007387 */ /* 0x000fe20000100800 */
[----:B------:R-:W-:-:S02]  /*3910*/  CS2R R48, SRZ ;  /* 0x0000000000307805 */ /* 0x000fc4000001ff00 */
[----:B------:R-:W-:Y:S02]  /*3920*/  CS2R R42, SRZ ;  /* 0x00000000002a7805 */ /* 0x000fe4000001ff00 */
[----:B------:R-:W-:Y:S01]  /*3930*/  I2FP.F32.S32 R3, R12 ;  /* 0x0000000c00037245 */ /* 0x000fe20000201400 */
[----:B------:R-:W1:Y:S01]  /*3940*/  LDSM.16.M88.4 R164, [R232] ;  /* 0x00000000e8a4783b */ /* 0x000e620000000200 */
        /* <DEDUP_REMOVED lines=8> */
[----:B------:R-:W-:Y:S01]  /*39d0*/  CS2R R32, SRZ ;  /* 0x0000000000207805 */ /* 0x000fe2000001ff00 */
[----:B------:R-:W1:Y:S02]  /*39e0*/  LDCU UR8, c[0x0][0x440] ;  /* 0x00008800ff0877ac */ /* 0x000e640008000800 */
[----:B------:R-:W1:Y:S01]  /*39f0*/  LDSM.16.M88.4 R200, [R232+0x2800] ;  /* 0x00280000e8c8783b */ /* 0x000e620000000200 */
[----:B------:R-:W1:Y:S03]  /*3a00*/  LDCU UR9, c[0x0][0x3e0] ;  /* 0x00007c00ff0977ac */ /* 0x000e660008000800 */
[----:B------:R-:W1:Y:S04]  /*3a10*/  LDSM.16.M88.4 R228, [R232+0x4000] ;  /* 0x00400000e8e4783b */ /* 0x000e680000000200 */
[----:B------:R-:W1:Y:S04]  /*3a20*/  LDSM.16.M88.4 R180, [R19+0x14000] ;  /* 0x0140000013b4783b */ /* 0x000e680000000200 */
[----:B------:R-:W1:Y:S04]  /*3a30*/  LDSM.16.M88.4 R184, [R19+0x14800] ;  /* 0x0148000013b8783b */ /* 0x000e680000000200 */
[----:B------:R-:W1:Y:S04]  /*3a40*/  LDSM.16.M88.4 R212, [R19+0x16000] ;  /* 0x0160000013d4783b */ /* 0x000e680000000200 */
[----:B------:R-:W1:Y:S01]  /*3a50*/  LDSM.16.M88.4 R216, [R19+0x16800] ;  /* 0x0168000013d8783b */ /* 0x000e620000000200 */
[----:B-----5:R-:W-:Y:S01]  /*3a60*/  @P0 FMUL.FTZ R0, R7, R5 ;  /* 0x0000000507000220 */ /* 0x020fe20000410000 */
[----:B------:R-:W-:-:S02]  /*3a70*/  VIADD R5, R2, 0x1 ;  /* 0x0000000102057836 */ /* 0x000fc40000000000 */
[----:B------:R-:W-:Y:S01]  /*3a80*/  VIADD R7, R2, 0x10 ;  /* 0x0000001002077836 */ /* 0x000fe20000000000 */
[----:B----4-:R-:W-:Y:S02]  /*3a90*/  IADD3 R16, P1, P0, R8, UR17, R26 ;  /* 0x0000001108107c10 */ /* 0x010fe4000f83e01a */
[----:B------:R-:W-:Y:S01]  /*3aa0*/  I2FP.F32.S32 R11, R5 ;  /* 0x00000005000b7245 */ /* 0x000fe20000201400 */
[----:B------:R-:W-:Y:S01]  /*3ab0*/  VIADD R2, R2, 0x19 ;  /* 0x0000001902027836 */ /* 0x000fe20000000000 */
[----:B------:R-:W-:Y:S02]  /*3ac0*/  I2FP.F32.S32 R8, R4 ;  /* 0x0000000400087245 */ /* 0x000fe40000201400 */
[----:B------:R-:W-:Y:S01]  /*3ad0*/  I2FP.F32.S32 R5, R7 ;  /* 0x0000000700057245 */ /* 0x000fe20000201400 */
[----:B------:R-:W-:Y:S01]  /*3ae0*/  FMUL.FTZ R11, R11, R0 ;  /* 0x000000000b0b7220 */ /* 0x000fe20000410000 */
[----:B------:R-:W-:Y:S01]  /*3af0*/  I2FP.F32.S32 R4, R10 ;  /* 0x0000000a00047245 */ /* 0x000fe20000201400 */
[----:B------:R-:W-:Y:S01]  /*3b00*/  FMUL.FTZ R10, R8, R0 ;  /* 0x00000000080a7220 */ /* 0x000fe20000410000 */
[----:B------:R-:W-:Y:S01]  /*3b10*/  I2FP.F32.S32 R2, R2 ;  /* 0x0000000200027245 */ /* 0x000fe20000201400 */
[-C--:B------:R-:W-:Y:S01]  /*3b20*/  FMUL.FTZ R7, R6, R0.reuse ;  /* 0x0000000006077220 */ /* 0x080fe20000410000 */
[-C--:B------:R-:W-:Y:S01]  /*3b30*/  FMUL.FTZ R6, R5, R0.reuse ;  /* 0x0000000005067220 */ /* 0x080fe20000410000 */
[-C--:B------:R-:W-:Y:S01]  /*3b40*/  FMUL.FTZ R5, R4, R0.reuse ;  /* 0x0000000004057220 */ /* 0x080fe20000410000 */
[----:B------:R-:W-:Y:S01]  /*3b50*/  STL [R1+0x78], R11 ;  /* 0x0000780b01007387 */ /* 0x000fe20000100800 */
[-C--:B------:R-:W-:Y:S01]  /*3b60*/  FMUL.FTZ R4, R3, R0.reuse ;  /* 0x0000000003047220 */ /* 0x080fe20000410000 */
[-C--:B------:R-:W-:Y:S01]  /*3b70*/  FMUL.FTZ R3, R13, R0.reuse ;  /* 0x000000000d037220 */ /* 0x080fe20000410000 */
[----:B------:R-:W-:Y:S01]  /*3b80*/  FMUL.FTZ R0, R2, R0 ;  /* 0x0000000002007220 */ /* 0x000fe20000410000 */
[----:B------:R4:W-:Y:S01]  /*3b90*/  STL [R1+0x74], R10 ;  /* 0x0000740a01007387 */ /* 0x0009e20000100800 */
[----:B------:R-:W-:-:S03]  /*3ba0*/  IADD3.X R2, PT, PT, R9, UR16, RZ, P1, P0 ;  /* 0x0000001009027c10 */ /* 0x000fc60008fe04ff */
[----:B------:R-:W-:Y:S01]  /*3bb0*/  STL [R1+0x70], R7 ;  /* 0x0000700701007387 */ /* 0x000fe20000100800 */
[----:B------:R-:W-:Y:S01]  /*3bc0*/  IMAD.MOV.U32 R8, RZ, RZ, 0x20 ;  /* 0x00000020ff087424 */ /* 0x000fe200078e00ff */
[----:B------:R-:W5:Y:S02]  /*3bd0*/  LDCU UR16, c[0x0][0x590] ;  /* 0x0000b200ff1077ac */ /* 0x000f640008000800 */
[----:B------:R-:W-:Y:S04]  /*3be0*/  STL [R1+0x6c], R6 ;  /* 0x00006c0601007387 */ /* 0x000fe80000100800 */
[----:B------:R-:W-:Y:S04]  /*3bf0*/  STL [R1+0x68], R5 ;  /* 0x0000680501007387 */ /* 0x000fe80000100800 */
[----:B------:R3:W-:Y:S04]  /*3c00*/  STL [R1+0x64], R4 ;  /* 0x0000640401007387 */ /* 0x0007e80000100800 */
[----:B------:R-:W-:Y:S04]  /*3c10*/  STL [R1+0x60], R3 ;  /* 0x0000600301007387 */ /* 0x000fe80000100800 */
[----:B------:R1:W-:Y:S01]  /*3c20*/  STL [R1+0x54], R0 ;  /* 0x0000540001007387 */ /* 0x0003e20000100800 */
[----:B----4-:R-:W-:-:S03]  /*3c30*/  SHF.R.U32.HI R10, RZ, 0x3, R21 ;  /* 0x00000003ff0a7819 */ /* 0x010fc60000011615 */
[----:B------:R4:W-:Y:S01]  /*3c40*/  STL [R1+0x80], R2 ;  /* 0x0000800201007387 */ /* 0x0009e20000100800 */
[C---:B------:R-:W-:Y:S01]  /*3c50*/  IMAD.SHL.U32 R11, R21.reuse, 0x8, RZ ;  /* 0x00000008150b7824 */ /* 0x040fe200078e00ff */
[C---:B------:R-:W-:Y:S01]  /*3c60*/  LOP3.LUT P0, RZ, R21.reuse, 0x2, RZ, 0xc0, !PT ;  /* 0x0000000215ff7812 */ /* 0x040fe2000780c0ff */
[----:B---3--:R-:W-:Y:S02]  /*3c70*/  IMAD.SHL.U32 R4, R21, 0x40, RZ ;  /* 0x0000004015047824 */ /* 0x008fe400078e00ff */
[----:B-1----:R-:W-:Y:S01]  /*3c80*/  IMAD.U32 R0, RZ, RZ, UR37 ;  /* 0x00000025ff007e24 */ /* 0x002fe2000f8e00ff */
[----:B----4-:R-:W-:-:S04]  /*3c90*/  LOP3.LUT R2, R25, 0x20, RZ, 0xc0, !PT ;  /* 0x0000002019027812 */ /* 0x010fc800078ec0ff */
[----:B------:R-:W-:Y:S02]  /*3ca0*/  IADD3 R7, PT, PT, R0, UR41, R22 ;  /* 0x0000002900077c10 */ /* 0x000fe4000fffe016 */
[----:B------:R-:W-:Y:S02]  /*3cb0*/  LOP3.LUT R2, R2, 0x18, R10, 0xf8, !PT ;  /* 0x0000001802027812 */ /* 0x000fe400078ef80a */
[----:B------:R-:W-:Y:S02]  /*3cc0*/  SEL R0, R8, 0xffffffe0, !P2 ;  /* 0xffffffe008007807 */ /* 0x000fe40005000000 */
[----:B------:R-:W-:Y:S01]  /*3cd0*/  LOP3.LUT R2, R2, 0x1c0, R4, 0xf8, !PT ;  /* 0x000001c002027812 */ /* 0x000fe200078ef804 */
[----:B------:R-:W-:Y:S02]  /*3ce0*/  VIADD R8, R7, -UR43 ;  /* 0x8000002b07087c36 */ /* 0x000fe40008000000 */
[----:B------:R-:W-:Y:S01]  /*3cf0*/  IMAD.MOV.U32 R6, RZ, RZ, 0x20 ;  /* 0x00000020ff067424 */ /* 0x000fe200078e00ff */
[----:B------:R-:W-:-:S02]  /*3d00*/  LOP3.LUT R2, R2, 0x38, R11, 0x78, !PT ;  /* 0x0000003802027812 */ /* 0x000fc400078e780b */
[----:B------:R1:W-:Y:S01]  /*3d10*/  STL [R1+0x40], R8 ;  /* 0x0000400801007387 */ /* 0x0003e20000100800 */
[----:B------:R-:W-:Y:S02]  /*3d20*/  LOP3.LUT R7, R4, 0x1c0, RZ, 0xc0, !PT ;  /* 0x000001c004077812 */ /* 0x000fe400078ec0ff */
[----:B------:R-:W-:Y:S02]  /*3d30*/  LOP3.LUT R2, R2, 0x200, R4, 0xf8, !PT ;  /* 0x0000020002027812 */ /* 0x000fe400078ef804 */
[----:B------:R-:W-:Y:S01]  /*3d40*/  SHF.R.U32.HI R10, RZ, 0x1, R21 ;  /* 0x00000001ff0a7819 */ /* 0x000fe20000011615 */
[----:B------:R-:W-:Y:S01]  /*3d50*/  IMAD.MOV.U32 R9, RZ, RZ, 0x10 ;  /* 0x00000010ff097424 */ /* 0x000fe200078e00ff */
[----:B------:R-:W-:Y:S01]  /*3d60*/  LOP3.LUT P1, RZ, R21, 0x4, RZ, 0xc0, !PT ;  /* 0x0000000415ff7812 */ /* 0x000fe2000782c0ff */
[----:B------:R3:W-:Y:S01]  /*3d70*/  STL [R1+0x24], R2 ;  /* 0x0000240201007387 */ /* 0x0007e20000100800 */
[----:B------:R-:W-:-:S05]  /*3d80*/  IMAD.MOV.U32 R5, RZ, RZ, 0x40 ;  /* 0x00000040ff057424 */ /* 0x000fca00078e00ff */
[----:B------:R-:W-:Y:S02]  /*3d90*/  SEL R5, R5, 0xffffffc0, !P1 ;  /* 0xffffffc005057807 */ /* 0x000fe40004800000 */
[----:B-1----:R-:W-:Y:S02]  /*3da0*/  LOP3.LUT R8, R4, 0x200, RZ, 0xc0, !PT ;  /* 0x0000020004087812 */ /* 0x002fe400078ec0ff */
[----:B------:R-:W-:-:S05]  /*3db0*/  SEL R4, R6, 0xffffffe0, !P0 ;  /* 0xffffffe006047807 */ /* 0x000fca0004000000 */
[----:B------:R1:W-:Y:S01]  /*3dc0*/  STL [R1+0x1c], R4 ;  /* 0x00001c0401007387 */ /* 0x0003e20000100800 */
[----:B---3--:R-:W-:Y:S01]  /*3dd0*/  SEL R2, R9, 0xfffffff0, !P1 ;  /* 0xfffffff009027807 */ /* 0x008fe20004800000 */
[----:B------:R-:W-:Y:S01]  /*3de0*/  IMAD.IADD R5, R19, 0x1, R0 ;  /* 0x0000000113057824 */ /* 0x000fe200078e0200 */
[----:B------:R-:W-:Y:S01]  /*3df0*/  LOP3.LUT R2, R7, 0x38, R11, 0xf8, !PT ;  /* 0x0000003807027812 */ /* 0x000fe200078ef80b */
[----:B------:R-:W-:Y:S02]  /*3e00*/  IMAD.MOV.U32 R3, RZ, RZ, 0x40 ;  /* 0x00000040ff037424 */ /* 0x000fe400078e00ff */
[----:B------:R-:W-:Y:S01]  /*3e10*/  IMAD.IADD R240, R0, 0x1, R232 ;  /* 0x0000000100f07824 */ /* 0x000fe200078e02e8 */
[----:B------:R-:W-:Y:S01]  /*3e20*/  STL [R1+0x10], R5 ;  /* 0x0000100501007387 */ /* 0x000fe20000100800 */
[----:B------:R-:W-:-:S03]  /*3e30*/  LOP3.LUT R6, R2, 0x8, R10, 0x78, !PT ;  /* 0x0000000802067812 */ /* 0x000fc600078e780a */
[----:B------:R-:W3:Y:S01]  /*3e40*/  LDSM.16.M88.4 R156, [R5+0x12000] ;  /* 0x01200000059c783b */ /* 0x000ee20000000200 */
[----:B------:R-:W-:-:S03]  /*3e50*/  SEL R3, R3, 0xffffffc0, !P3 ;  /* 0xffffffc003037807 */ /* 0x000fc60005800000 */
[----:B------:R-:W4:Y:S04]  /*3e60*/  LDSM.16.M88.4 R160, [R5+0x12800] ;  /* 0x0128000005a0783b */ /* 0x000f280000000200 */
[----:B------:R-:W2:Y:S04]  /*3e70*/  LDSM.16.M88.4 R188, [R5+0x14000] ;  /* 0x0140000005bc783b */ /* 0x000ea80000000200 */
[----:B------:R-:W2:Y:S01]  /*3e80*/  LDSM.16.M88.4 R192, [R5+0x14800] ;  /* 0x0148000005c0783b */ /* 0x000ea20000000200 */
[----:B-1----:R-:W-:-:S03]  /*3e90*/  LOP3.LUT R4, R10, 0x10, RZ, 0xc0, !PT ;  /* 0x000000100a047812 */ /* 0x002fc600078ec0ff */
[----:B------:R-:W1:Y:S01]  /*3ea0*/  LDSM.16.M88.4 R220, [R5+0x16000] ;  /* 0x0160000005dc783b */ /* 0x000e620000000200 */
[----:B------:R-:W-:-:S03]  /*3eb0*/  LOP3.LUT R4, R4, 0x8, R21, 0xf8, !PT ;  /* 0x0000000804047812 */ /* 0x000fc600078ef815 */
[----:B------:R5:W1:Y:S01]  /*3ec0*/  LDSM.16.M88.4 R224, [R5+0x16800] ;  /* 0x0168000005e0783b */ /* 0x000a620000000200 */
[----:B------:R-:W-:-:S03]  /*3ed0*/  LOP3.LUT R4, R4, R2, RZ, 0x3c, !PT ;  /* 0x0000000204047212 */ /* 0x000fc600078e3cff */
[----:B------:R-:W1:Y:S01]  /*3ee0*/  LDSM.16.M88.4 R172, [R240] ;  /* 0x00000000f0ac783b */ /* 0x000e620000000200 */
[----:B------:R-:W-:-:S03]  /*3ef0*/  LOP3.LUT R4, R4, 0x200, R20, 0xf8, !PT ;  /* 0x0000020004047812 */ /* 0x000fc600078ef814 */
        /* <DEDUP_REMOVED lines=8> */
[----:B------:R-:W-:-:S03]  /*3f80*/  IMAD.IADD R5, R0, 0x1, R252 ;  /* 0x0000000100057824 */ /* 0x000fc600078e02fc */
[----:B------:R5:W-:Y:S04]  /*3f90*/  STL [R1+0x20], R4 ;  /* 0x0000200401007387 */ /* 0x000be80000100800 */
[----:B------:R3:W-:Y:S01]  /*3fa0*/  STL [R1+0x7c], R2 ;  /* 0x00007c0201007387 */ /* 0x0007e20000100800 */
[----:B-----5:R-:W-:Y:S02]  /*3fb0*/  IMAD.IADD R4, R19, 0x1, R3 ;  /* 0x0000000113047824 */ /* 0x020fe400078e0203 */
[----:B---3--:R-:W-:Y:S02]  /*3fc0*/  IMAD.IADD R2, R3, 0x1, R252 ;  /* 0x0000000103027824 */ /* 0x008fe400078e02fc */
[C---:B------:R-:W-:Y:S01]  /*3fd0*/  IMAD.IADD R3, R0.reuse, 0x1, R4 ;  /* 0x0000000100037824 */ /* 0x040fe200078e0204 */
[----:B------:R-:W-:Y:S01]  /*3fe0*/  STL [R1+0x14], R4 ;  /* 0x0000140401007387 */ /* 0x000fe20000100800 */
[----:B------:R-:W-:-:S03]  /*3ff0*/  IMAD.IADD R0, R0, 0x1, R2 ;  /* 0x0000000100007824 */ /* 0x000fc600078e0202 */
[----:B------:R-:W-:Y:S04]  /*4000*/  STL [R1+0x4], R5 ;  /* 0x0000040501007387 */ /* 0x000fe80000100800 */
[----:B------:R-:W-:Y:S04]  /*4010*/  STL [R1], R2 ;  /* 0x0000000201007387 */ /* 0x000fe80000100800 */
[----:B------:R3:W-:Y:S04]  /*4020*/  STL [R1+0x18], R3 ;  /* 0x0000180301007387 */ /* 0x0007e80000100800 */
[----:B------:R1:W-:Y:S01]  /*4030*/  STL [R1+0x8], R0 ;  /* 0x0000080001007387 */ /* 0x0003e20000100800 */
[----:B--2---:R-:W-:-:S02]  /*4040*/  R2UR UR58, R14 ;  /* 0x000000000e3a72ca */ /* 0x004fc400000e0000 */
[----:B------:R-:W-:Y:S01]  /*4050*/  R2UR UR59, R15 ;  /* 0x000000000f3b72ca */ /* 0x000fe200000e0000 */
[----:B---3--:R-:W-:-:S05]  /*4060*/  IMAD.WIDE.U32 R2, R16, -0x2daee0ad, RZ ;  /* 0xd2511f5310027825 */ /* 0x008fca00078e00ff */
[----:B------:R2:W-:Y:S01]  /*4070*/  STL.64 [R1+0x58], R2 ;  /* 0x0000580201007387 */ /* 0x0005e20000100a00 */
[----:B------:R-:W-:Y:S02]  /*4080*/  LOP3.LUT P2, RZ, R21, 0x8, RZ, 0xc0, !PT ;  /* 0x0000000815ff7812 */ /* 0x000fe4000784c0ff */
[----:B------:R-:W-:Y:S02]  /*4090*/  CS2R R26, SRZ ;  /* 0x00000000001a7805 */ /* 0x000fe4000001ff00 */
[----:B------:R-:W-:Y:S02]  /*40a0*/  CS2R R24, SRZ ;  /* 0x0000000000187805 */ /* 0x000fe4000001ff00 */
[----:B------:R-:W-:Y:S02]  /*40b0*/  CS2R R22, SRZ ;  /* 0x0000000000167805 */ /* 0x000fe4000001ff00 */
[----:B------:R-:W-:Y:S01]  /*40c0*/  CS2R R20, SRZ ;  /* 0x0000000000147805 */ /* 0x000fe2000001ff00 */
[----:B------:R-:W-:-:S02]  /*40d0*/  USHF.L.U32 UR16, UR16, 0x6, URZ ;  /* 0x0000000610107899 */ /* 0x000fc400080006ff */
[----:B------:R-:W-:Y:S02]  /*40e0*/  UIADD3 UR57, UPT, UPT, UR58, -0x61c88647, URZ ;  /* 0x9e3779b93a397890 */ /* 0x000fe4000fffe0ff */
[----:B------:R-:W-:Y:S02]  /*40f0*/  UIADD3 UR56, UPT, UPT, UR59, -0x4498517b, URZ ;  /* 0xbb67ae853b387890 */ /* 0x000fe4000fffe0ff */
[----:B------:R-:W-:Y:S02]  /*4100*/  UIADD3 UR55, UPT, UPT, UR58, 0x3c6ef372, URZ ;  /* 0x3c6ef3723a377890 */ /* 0x000fe4000fffe0ff */
[----:B------:R-:W-:Y:S02]  /*4110*/  UIADD3 UR54, UPT, UPT, UR59, 0x76cf5d0a, URZ ;  /* 0x76cf5d0a3b367890 */ /* 0x000fe4000fffe0ff */
[----:B------:R-:W-:Y:S02]  /*4120*/  UIADD3 UR53, UPT, UPT, UR58, -0x255992d5, URZ ;  /* 0xdaa66d2b3a357890 */ /* 0x000fe4000fffe0ff */
[----:B------:R-:W-:-:S02]  /*4130*/  UIADD3 UR52, UPT, UPT, UR59, 0x32370b8f, URZ ;  /* 0x32370b8f3b347890 */ /* 0x000fc4000fffe0ff */
[----:B------:R-:W-:Y:S02]  /*4140*/  UIADD3 UR51, UPT, UPT, UR58, 0x78dde6e4, URZ ;  /* 0x78dde6e43a337890 */ /* 0x000fe4000fffe0ff */
[----:B------:R-:W-:Y:S02]  /*4150*/  UIADD3 UR48, UPT, UPT, UR59, -0x126145ec, URZ ;  /* 0xed9eba143b307890 */ /* 0x000fe4000fffe0ff */
[----:B------:R-:W-:Y:S02]  /*4160*/  UIADD3 UR43, UPT, UPT, UR58, 0x1715609d, URZ ;  /* 0x1715609d3a2b7890 */ /* 0x000fe4000fffe0ff */
[----:B------:R-:W-:Y:S02]  /*4170*/  UIADD3 UR34, UPT, UPT, UR59, -0x56f99767, URZ ;  /* 0xa90668993b227890 */ /* 0x000fe4000fffe0ff */
[----:B------:R-:W-:Y:S02]  /*4180*/  UIADD3 UR29, UPT, UPT, UR58, -0x4ab325aa, URZ ;  /* 0xb54cda563a1d7890 */ /* 0x000fe4000fffe0ff */
[----:B-12-4-:R-:W-:-:S12]  /*4190*/  UIADD3 UR23, UPT, UPT, UR59, 0x646e171e, URZ ;  /* 0x646e171e3b177890 */ /* 0x016fd8000fffe0ff */
.L_x_609:
[----:B------:R-:W2:Y:S01]  /*41a0*/  LDL R249, [R1+0xc] ;  /* 0x00000c0001f97983 */ /* 0x000ea20000100800 */
[----:B------:R-:W-:Y:S01]  /*41b0*/  UIADD3 UR37, UPT, UPT, UR37, -0x40, URZ ;  /* 0xffffffc025257890 */ /* 0x000fe2000fffe0ff */
[----:B------:R-:W-:Y:S01]  /*41c0*/  IMAD.U32 R244, RZ, RZ, UR10 ;  /* 0x0000000afff47e24 */ /* 0x000fe2000f8e00ff */
[----:B------:R-:W-:Y:S02]  /*41d0*/  USHF.L.U32 UR17, UR45, 0x6, URZ ;  /* 0x000000062d117899 */ /* 0x000fe400080006ff */
[----:B------:R-:W3:Y:S01]  /*41e0*/  LDL.LU R2, [R1+0x4] ;  /* 0x0000040001027983 */ /* 0x000ee20000300800 */
[----:B------:R-:W-:Y:S01]  /*41f0*/  UISETP.GE.AND UP0, UPT, UR37, UR50, UPT ;  /* 0x000000322500728c */ /* 0x000fe2000bf06270 */
[----:B------:R-:W-:Y:S01]  /*4200*/  IMAD.U32 R245, RZ, RZ, UR11 ;  /* 0x0000000bfff57e24 */ /* 0x000fe2000f8e00ff */
[----:B------:R-:W-:Y:S02]  /*4210*/  UIADD3 UR17, UPT, UPT, UR17, 0x40, URZ ;  /* 0x0000004011117890 */ /* 0x000fe4000fffe0ff */
[----:B------:R-:W4:Y:S01]  /*4220*/  LDL R247, [R1+0x10] ;  /* 0x0000100001f77983 */ /* 0x000f220000100800 */
        /* <DEDUP_REMOVED lines=70> */
[----:B------:R1:W-:Y:S05]  /*4690*/  LDSM.16.M88.4 R92, [R2+0x4000] ;  /* 0x00400000025c783b */ /* 0x0003ea0000000200 */
[----:B------:R-:W5:Y:S02]  /*46a0*/  LDSM.16.M88.4 R68, [R249+0x10800] ;  /* 0x01080000f944783b */ /* 0x000f640000000200 */
[C---:B---3--:R-:W-:Y:S08]  /*46b0*/  HMMA.16816.F32 R4, R76.reuse, R80, R4 ;  /* 0x000000504c04723c */ /* 0x048ff00000001804 */
[C---:B------:R-:W-:Y:S01]  /*46c0*/  HMMA.16816.F32 R8, R76.reuse, R82, R8 ;  /* 0x000000524c08723c */ /* 0x040fe20000001808 */
[----:B------:R-:W-:Y:S07]  /*46d0*/  LDSM.16.M88.4 R80, [R3+0x10000] ;  /* 0x010000000350783b */ /* 0x000fee0000000200 */
[C---:B--2---:R-:W-:Y:S01]  /*46e0*/  HMMA.16816.F32 R12, R76.reuse, R72, R12 ;  /* 0x000000484c0c723c */ /* 0x044fe2000000180c */
[----:B-1----:R-:W2:Y:S05]  /*46f0*/  LDL.LU R2, [R1+0x50] ;  /* 0x0000500001027983 */ /* 0x002eaa0000300800 */
[----:B------:R-:W3:Y:S02]  /*4700*/  LDL.64 R250, [R1+0x58] ;  /* 0x0000580001fa7983 */ /* 0x000ee40000100a00 */
[----:B------:R-:W-:Y:S03]  /*4710*/  HMMA.16816.F32 R16, R76, R74, R16 ;  /* 0x0000004a4c10723c */ /* 0x000fe60000001810 */
[----:B------:R-:W1:Y:S05]  /*4720*/  LDSM.16.M88.4 R72, [R247+0x10800] ;  /* 0x01080000f748783b */ /* 0x000e6a0000000200 */
[----:B------:R5:W1:Y:S01]  /*4730*/  LDSM.16.M88.4 R76, [R246+0x4000] ;  /* 0x00400000f64c783b */ /* 0x000a620000000200 */
[C---:B----4-:R-:W-:Y:S04]  /*4740*/  HMMA.16816.F32 R4, R84.reuse, R88, R4 ;  /* 0x000000585404723c */ /* 0x050fe80000001804 */
[----:B------:R-:W4:Y:S05]  /*4750*/  LDL R88, [R1+0x80] ;  /* 0x0000800001587983 */ /* 0x000f2a0000100800 */
[----:B------:R-:W4:Y:S01]  /*4760*/  LDL R89, [R1+0x40] ;  /* 0x0000400001597983 */ /* 0x000f220000100800 */
[C---:B------:R-:W-:Y:S08]  /*4770*/  HMMA.16816.F32 R8, R84.reuse, R90, R8 ;  /* 0x0000005a5408723c */ /* 0x040ff00000001808 */
[C---:B-----5:R-:W-:Y:S01]  /*4780*/  HMMA.16816.F32 R12, R84.reuse, R68, R12 ;  /* 0x00000044540c723c */ /* 0x060fe2000000180c */
[----:B------:R-:W5:Y:S07]  /*4790*/  S2R R246, SR_TID.X ;  /* 0x0000000000f67919 */ /* 0x000f6e0000002100 */
[----:B------:R-:W-:Y:S01]  /*47a0*/  HMMA.16816.F32 R16, R84, R70, R16 ;  /* 0x000000465410723c */ /* 0x000fe20000001810 */
[----:B------:R-:W5:Y:S05]  /*47b0*/  LDSM.16.M88.4 R68, [R3+0x10800] ;  /* 0x010800000344783b */ /* 0x000f6a0000000200 */
[----:B------:R-:W-:Y:S02]  /*47c0*/  LDSM.16.M88.4 R84, [R248+0x10000] ;  /* 0x01000000f854783b */ /* 0x000fe40000000200 */
[C---:B------:R-:W-:Y:S01]  /*47d0*/  HMMA.16816.F32 R4, R92.reuse, R96, R4 ;  /* 0x000000605c04723c */ /* 0x040fe20000001804 */
[----:B------:R-:W-:Y:S07]  /*47e0*/  IMAD.MOV.U32 R97, RZ, RZ, 0x3f ;  /* 0x0000003fff617424 */ /* 0x000fee00078e00ff */
[C---:B------:R-:W-:Y:S08]  /*47f0*/  HMMA.16816.F32 R8, R92.reuse, R98, R8 ;  /* 0x000000625c08723c */ /* 0x040ff00000001808 */
[C---:B-1----:R-:W-:Y:S03]  /*4800*/  HMMA.16816.F32 R12, R92.reuse, R72, R12 ;  /* 0x000000485c0c723c */ /* 0x042fe6000000180c */
[C---:B-----5:R-:W-:Y:S01]  /*4810*/  IMAD.SHL.U32 R247, R246.reuse, 0x2, RZ ;  /* 0x00000002f6f77824 */ /* 0x060fe200078e00ff */
[----:B------:R-:W-:Y:S04]  /*4820*/  SHF.R.U32.HI R98, RZ, 0x2, R246 ;  /* 0x00000002ff627819 */ /* 0x000fe800000116f6 */
[----:B------:R-:W-:Y:S01]  /*4830*/  HMMA.16816.F32 R16, R92, R74, R16 ;  /* 0x0000004a5c10723c */ /* 0x000fe20000001810 */
[----:B------:R1:W5:Y:S01]  /*4840*/  LDSM.16.M88.4 R72, [R0+0x4000] ;  /* 0x004000000048783b */ /* 0x0003620000000200 */
[----:B------:R-:W-:Y:S06]  /*4850*/  IMAD.MOV.U32 R92, RZ, RZ, 0x37 ;  /* 0x00000037ff5c7424 */ /* 0x000fec00078e00ff */
[C---:B------:R-:W-:Y:S08]  /*4860*/  HMMA.16816.F32 R4, R76.reuse, R80, R4 ;  /* 0x000000504c04723c */ /* 0x040ff00000001804 */
[C---:B------:R-:W-:Y:S08]  /*4870*/  HMMA.16816.F32 R8, R76.reuse, R82, R8 ;  /* 0x000000524c08723c */ /* 0x040ff00000001808 */
[C---:B------:R-:W-:Y:S01]  /*4880*/  HMMA.16816.F32 R12, R76.reuse, R68, R12 ;  /* 0x000000444c0c723c */ /* 0x040fe2000000180c */
[----:B-1----:R-:W1:Y:S07]  /*4890*/  S2R R0, SR_TID.X ;  /* 0x0000000000007919 */ /* 0x002e6e0000002100 */
[----:B------:R-:W-:Y:S01]  /*48a0*/  HMMA.16816.F32 R16, R76, R70, R16 ;  /* 0x000000464c10723c */ /* 0x000fe20000001810 */
[----:B------:R1:W1:Y:S07]  /*48b0*/  LDSM.16.M88.4 R68, [R248+0x10800] ;  /* 0x01080000f844783b */ /* 0x00026e0000000200 */
[C---:B-----5:R-:W-:Y:S08]  /*48c0*/  HMMA.16816.F32 R4, R72.reuse, R84, R4 ;  /* 0x000000544804723c */ /* 0x060ff00000001804 */
[C---:B------:R-:W-:Y:S03]  /*48d0*/  HMMA.16816.F32 R8, R72.reuse, R86, R8 ;  /* 0x000000564808723c */ /* 0x040fe60000001808 */
[C---:B-1----:R-:W-:Y:S01]  /*48e0*/  IMAD.SHL.U32 R248, R246.reuse, 0x20, RZ ;  /* 0x00000020f6f87824 */ /* 0x042fe200078e00ff */
[----:B------:R-:W-:Y:S01]  /*48f0*/  SHF.R.U32.HI R3, RZ, 0x7, R0 ;  /* 0x00000007ff037819 */ /* 0x000fe20000011600 */
[----:B------:R-:W-:Y:S02]  /*4900*/  IMAD.U32 R0, RZ, RZ, UR45 ;  /* 0x0000002dff007e24 */ /* 0x000fe4000f8e00ff */
[----:B------:R-:W-:Y:S02]  /*4910*/  IMAD.SHL.U32 R246, R246, 0x10, RZ ;  /* 0x00000010f6f67824 */ /* 0x000fe400078e00ff */
[----:B------:R-:W-:Y:S03]  /*4920*/  IMAD R0, R0, 0x2, R3 ;  /* 0x0000000200007824 */ /* 0x000fe600078e0203 */
[----:B------:R-:W-:Y:S01]  /*4930*/  LOP3.LUT R246, R246, 0x1c0, RZ, 0xc0, !PT ;  /* 0x000001c0f6f67812 */ /* 0x000fe200078ec0ff */
[C---:B------:R-:W-:Y:S08]  /*4940*/  HMMA.16816.F32 R12, R72.reuse, R68, R12 ;  /* 0x00000044480c723c */ /* 0x040ff0000000180c */
[----:B------:R-:W-:Y:S03]  /*4950*/  HMMA.16816.F32 R16, R72, R70, R16 ;  /* 0x000000464810723c */ /* 0x000fe60000001810 */
[----:B--2---:R-:W-:Y:S01]  /*4960*/  VIADD R2, R2, 0xfffffffc ;  /* 0xfffffffc02027836 */ /* 0x004fe20000000000 */
[----:B---3--:R-:W-:Y:S04]  /*4970*/  LOP3.LUT R0, R0, UR59, R251, 0x96, !PT ;  /* 0x0000003b00007c12 */ /* 0x008fe8000f8e96fb */
[----:B------:R1:W-:Y:S05]  /*4980*/  STL [R1+0x50], R2 ;  /* 0x0000500201007387 */ /* 0x0003ea0000100800 */
[----:B------:R-:W2:Y:S01]  /*4990*/  LDL R96, [R1+0x44] ;  /* 0x0000440001607983 */ /* 0x000ea20000100800 */
[----:B------:R-:W-:Y:S04]  /*49a0*/  IMAD.WIDE.U32 R82, R0, -0x326172a9, RZ ;  /* 0xcd9e8d5700527825 */ /* 0x000fe800078e00ff */
[----:B------:R-:W3:Y:S01]  /*49b0*/  LDL R95, [R1+0x4c] ;  /* 0x00004c00015f7983 */ /* 0x000ee20000100800 */
[----:B------:R-:W-:Y:S04]  /*49c0*/  IMAD.U32 R0, RZ, RZ, UR45 ;  /* 0x0000002dff007e24 */ /* 0x000fe8000f8e00ff */
[----:B------:R-:W5:Y:S05]  /*49d0*/  LDL R94, [R1+0x48] ;  /* 0x00004800015e7983 */ /* 0x000f6a0000100800 */
[----:B------:R-:W5:Y:S01]  /*49e0*/  LDL R93, [R1+0x60] ;  /* 0x00006000015d7983 */ /* 0x000f620000100800 */
[C---:B----4-:R-:W-:Y:S02]  /*49f0*/  @!P0 VIADDMNMX R76, R89.reuse, -R92, UR41, PT ;  /* 0x00000029594c8e46 */ /* 0x050fe4000b80095c */
[----:B------:R-:W-:Y:S02]  /*4a00*/  @!P0 VIADDMNMX R77, R89, -R97, UR41, PT ;  /* 0x00000029594d8e46 */ /* 0x000fe4000b800961 */
[----:B------:R-:W4:Y:S01]  /*4a10*/  LDL R92, [R1+0x78] ;  /* 0x00007800015c7983 */ /* 0x000f220000100800 */
[----:B-1----:R-:W-:Y:S05]  /*4a20*/  IMAD.WIDE.U32 R2, R2, -0x326172a9, RZ ;  /* 0xcd9e8d5702027825 */ /* 0x002fea00078e00ff */
[----:B------:R-:W-:Y:S02]  /*4a30*/  LOP3.LUT R3, R88, UR58, R3, 0x96, !PT ;  /* 0x0000003a58037c12 */ /* 0x000fe4000f8e9603 */
[----:B------:R-:W-:Y:S02]  /*4a40*/  LOP3.LUT R80, R2, UR57, R83, 0x96, !PT ;  /* 0x0000003902507c12 */ /* 0x000fe4000f8e9653 */
[----:B------:R-:W-:Y:S01]  /*4a50*/  @!P0 LOP3.LUT R2, R247, 0x6, RZ, 0xc0, !PT ;  /* 0x00000006f7028812 */ /* 0x000fe200078ec0ff */
[----:B------:R-:W-:Y:S03]  /*4a60*/  IMAD.WIDE.U32 R90, R3, -0x2daee0ad, RZ ;  /* 0xd2511f53035a7825 */ /* 0x000fe600078e00ff */
[----:B------:R-:W-:Y:S01]  /*4a70*/  @!P0 LOP3.LUT R2, R2, 0xe0, R98, 0xf8, !PT ;  /* 0x000000e002028812 */ /* 0x000fe200078ef862 */
[----:B------:R-:W-:Y:S01]  /*4a80*/  IMAD.WIDE.U32 R80, R80, -0x2daee0ad, RZ ;  /* 0xd2511f5350507825 */ /* 0x000fe200078e00ff */
[----:B------:R-:W-:Y:S02]  /*4a90*/  LOP3.LUT R3, R250, UR56, R91, 0x96, !PT ;  /* 0x00000038fa037c12 */ /* 0x000fe4000f8e965b */
[----:B------:R-:W4:Y:S01]  /*4aa0*/  LDL R91, [R1+0x74] ;  /* 0x00007400015b7983 */ /* 0x000f220000100800 */
[----:B------:R-:W-:Y:S02]  /*4ab0*/  @!P0 IMAD R0, R0, 0x40, R2 ;  /* 0x0000004000008824 */ /* 0x000fe400078e0202 */
[----:B------:R-:W-:Y:S01]  /*4ac0*/  IMAD.WIDE.U32 R78, R3, -0x326172a9, RZ ;  /* 0xcd9e8d57034e7825 */ /* 0x000fe200078e00ff */
[----:B------:R-:W-:Y:S01]  /*4ad0*/  LOP3.LUT R3, R90, UR54, R81, 0x96, !PT ;  /* 0x000000365a037c12 */ /* 0x000fe2000f8e9651 */
[----:B------:R-:W1:Y:S02]  /*4ae0*/  S2R R250, SR_TID.X ;  /* 0x0000000000fa7919 */ /* 0x000e640000002100 */
[----:B------:R-:W-:Y:S01]  /*4af0*/  @!P0 VIADD R2, R0, 0x1 ;  /* 0x0000000100028836 */ /* 0x000fe20000000000 */
[----:B------:R-:W-:Y:S01]  /*4b00*/  LOP3.LUT R88, R82, UR55, R79, 0x96, !PT ;  /* 0x0000003752587c12 */ /* 0x000fe2000f8e964f */
[----:B------:R-:W4:Y:S01]  /*4b10*/  LDL R90, [R1+0x70] ;  /* 0x00007000015a7983 */ /* 0x000f220000100800 */
[----:B------:R-:W-:Y:S02]  /*4b20*/  IMAD.WIDE.U32 R84, R3, -0x326172a9, RZ ;  /* 0xcd9e8d5703547825 */ /* 0x000fe400078e00ff */
[C---:B------:R-:W-:Y:S02]  /*4b30*/  @!P0 ISETP.GE.AND P6, PT, R2.reuse, R77, PT ;  /* 0x0000004d0200820c */ /* 0x040fe40003fc6270 */
[----:B------:R-:W-:Y:S01]  /*4b40*/  @!P0 ISETP.GE.AND P4, PT, R2, R76, PT ;  /* 0x0000004c0200820c */ /* 0x000fe20003f86270 */
[----:B------:R-:W-:Y:S01]  /*4b50*/  IMAD.WIDE.U32 R88, R88, -0x2daee0ad, RZ ;  /* 0xd2511f5358587825 */ /* 0x000fe200078e00ff */
[----:B------:R-:W-:Y:S03]  /*4b60*/  LOP3.LUT R85, R78, UR53, R85, 0x96, !PT ;  /* 0x000000354e557c12 */ /* 0x000fe6000f8e9655 */
[----:B------:R-:W-:Y:S01]  /*4b70*/  @!P0 VIADD R78, R0, 0x8 ;  /* 0x00000008004e8836 */ /* 0x000fe20000000000 */
[----:B------:R-:W-:Y:S01]  /*4b80*/  LOP3.LUT R89, R80, UR52, R89, 0x96, !PT ;  /* 0x0000003450597c12 */ /* 0x000fe2000f8e9659 */
[----:B------:R-:W-:Y:S04]  /*4b90*/  @!P0 VIADD R68, R0, 0x18 ;  /* 0x0000001800448836 */ /* 0x000fe80000000000 */
[----:B------:R-:W-:Y:S05]  /*4ba0*/  IMAD.WIDE.U32 R86, R89, -0x326172a9, RZ ;  /* 0xcd9e8d5759567825 */ /* 0x000fea00078e00ff */
[----:B------:R-:W-:Y:S02]  /*4bb0*/  LOP3.LUT R84, R84, UR51, R87, 0x96, !PT ;  /* 0x0000003354547c12 */ /* 0x000fe4000f8e9657 */
[----:B-1----:R-:W-:Y:S02]  /*4bc0*/  SHF.R.U32.HI R251, RZ, 0x1, R250 ;  /* 0x00000001fffb7819 */ /* 0x002fe400000116fa */
[C---:B--2---:R-:W-:Y:S01]  /*4bd0*/  LEA R82, P3, R96.reuse, R244, 0x2 ;  /* 0x000000f460527211 */ /* 0x044fe200078610ff */
[----:B------:R-:W-:Y:S03]  /*4be0*/  IMAD.MOV.U32 R244, RZ, RZ, 0x10 ;  /* 0x00000010fff47424 */ /* 0x000fe600078e00ff */
[----:B------:R-:W-:Y:S01]  /*4bf0*/  LEA.HI.X R83, R96, R245, RZ, 0x2, P3 ;  /* 0x000000f560537211 */ /* 0x000fe200018f14ff */
[C---:B---3--:R-:W-:Y:S01]  /*4c00*/  FMUL.FTZ R3, R95.reuse, 1.4426950216293334961 ;  /* 0x3fb8aa3b5f037820 */ /* 0x048fe20000410000 */
[----:B------:R-:W-:Y:S01]  /*4c10*/  FSETP.NEU.FTZ.AND P3, PT, R95, -INF , PT ;  /* 0xff8000005f00780b */ /* 0x000fe20003f7d000 */
[----:B------:R-:W-:Y:S02]  /*4c20*/  IMAD.MOV.U32 R245, RZ, RZ, 0x40 ;  /* 0x00000040fff57424 */ /* 0x000fe400078e00ff */
[C---:B-----5:R-:W-:Y:S01]  /*4c30*/  FMUL.FTZ R2, R94.reuse, 1.4426950216293334961 ;  /* 0x3fb8aa3b5e027820 */ /* 0x060fe20000410000 */
[----:B------:R-:W-:Y:S02]  /*4c40*/  FSETP.NEU.FTZ.AND P5, PT, R94, -INF , PT ;  /* 0xff8000005e00780b */ /* 0x000fe40003fbd000 */
[----:B------:R-:W-:Y:S01]  /*4c50*/  FSEL R3, R3, RZ, P3 ;  /* 0x000000ff03037208 */ /* 0x000fe20001800000 */
[C---:B------:R-:W-:Y:S01]  /*4c60*/  FADD.FTZ R81, R93.reuse, R4 ;  /* 0x000000045d517221 */ /* 0x040fe20000010000 */
[-C--:B------:R-:W-:Y:S01]  /*4c70*/  @!P0 ISETP.GE.AND P3, PT, R0, R77.reuse, PT ;  /* 0x0000004d0000820c */ /* 0x080fe20003f66270 */
[----:B------:R-:W-:Y:S01]  /*4c80*/  FADD.FTZ R79, R93, R6 ;  /* 0x000000065d4f7221 */ /* 0x000fe20000010000 */
[----:B------:R-:W-:Y:S01]  /*4c90*/  FSEL R2, R2, RZ, P5 ;  /* 0x000000ff02027208 */ /* 0x000fe20002800000 */
[----:B----4-:R-:W-:Y:S01]  /*4ca0*/  FADD.FTZ R80, R92, R5 ;  /* 0x000000055c507221 */ /* 0x010fe20000010000 */
[----:B------:R-:W-:Y:S01]  /*4cb0*/  @!P0 FSEL R81, R81, -INF , !P3 ;  /* 0xff80000051518808 */ /* 0x000fe20005800000 */
[----:B------:R-:W2:Y:S01]  /*4cc0*/  LDL R93, [R1+0x6c] ;  /* 0x00006c00015d7983 */ /* 0x000ea20000100800 */
[-C--:B------:R-:W-:Y:S01]  /*4cd0*/  @!P0 ISETP.GE.AND P5, PT, R78, R77.reuse, PT ;  /* 0x0000004d4e00820c */ /* 0x080fe20003fa6270 */
[----:B------:R-:W-:Y:S01]  /*4ce0*/  @!P0 VIADD R5, R0, 0x9 ;  /* 0x0000000900058836 */ /* 0x000fe20000000000 */
[-C--:B------:R-:W-:Y:S01]  /*4cf0*/  @!P0 ISETP.GE.AND P3, PT, R78, R76.reuse, PT ;  /* 0x0000004c4e00820c */ /* 0x080fe20003f66270 */
[----:B------:R-:W-:Y:S01]  /*4d00*/  FADD.FTZ R78, R92, R7 ;  /* 0x000000075c4e7221 */ /* 0x000fe20000010000 */
[----:B------:R-:W-:Y:S01]  /*4d10*/  @!P0 FSEL R80, R80, -INF , !P6 ;  /* 0xff80000050508808 */ /* 0x000fe20007000000 */
[----:B------:R-:W3:Y:S01]  /*4d20*/  LDL R92, [R1+0x68] ;  /* 0x00006800015c7983 */ /* 0x000ee20000100800 */
[CC--:B------:R-:W-:Y:S01]  /*4d30*/  @!P0 ISETP.GE.AND P6, PT, R0.reuse, R76.reuse, PT ;  /* 0x0000004c0000820c */ /* 0x0c0fe20003fc6270 */
[----:B------:R-:W-:Y:S01]  /*4d40*/  @!P0 VIADD R4, R0, 0x10 ;  /* 0x0000001000048836 */ /* 0x000fe20000000000 */
[----:B------:R-:W-:Y:S01]  /*4d50*/  @!P0 FSEL R78, R78, -INF , !P4 ;  /* 0xff8000004e4e8808 */ /* 0x000fe20006000000 */
[C---:B------:R-:W-:Y:S01]  /*4d60*/  @!P0 VIADD R6, R0.reuse, 0x11 ;  /* 0x0000001100068836 */ /* 0x040fe20000000000 */
[----:B------:R-:W-:Y:S01]  /*4d70*/  @!P0 FSEL R79, R79, -INF , !P6 ;  /* 0xff8000004f4f8808 */ /* 0x000fe20007000000 */
[----:B------:R-:W-:Y:S01]  /*4d80*/  @!P0 VIADD R0, R0, 0x19 ;  /* 0x0000001900008836 */ /* 0x000fe20000000000 */
[-C--:B------:R-:W-:Y:S01]  /*4d90*/  @!P0 ISETP.GE.AND P6, PT, R5, R77.reuse, PT ;  /* 0x0000004d0500820c */ /* 0x080fe20003fc6270 */
[--C-:B------:R-:W-:Y:S01]  /*4da0*/  FFMA.FTZ R81, R81, UR14, -R3.reuse ;  /* 0x0000000e51517c23 */ /* 0x100fe20008010803 */
[-C--:B------:R-:W-:Y:S01]  /*4db0*/  @!P0 ISETP.GE.AND P4, PT, R5, R76.reuse, PT ;  /* 0x0000004c0500820c */ /* 0x080fe20003f86270 */
[----:B------:R-:W-:Y:S01]  /*4dc0*/  FFMA.FTZ R80, R80, UR14, -R3 ;  /* 0x0000000e50507c23 */ /* 0x000fe20008010803 */
[--C-:B------:R-:W-:Y:S01]  /*4dd0*/  FFMA.FTZ R78, R78, UR14, -R2.reuse ;  /* 0x0000000e4e4e7c23 */ /* 0x100fe20008010802 */
[----:B------:R-:W1:Y:S01]  /*4de0*/  MUFU.EX2 R95, R81 ;  /* 0x00000051005f7308 */ /* 0x000e620000000800 */
[----:B------:R-:W-:Y:S01]  /*4df0*/  FFMA.FTZ R79, R79, UR14, -R2 ;  /* 0x0000000e4f4f7c23 */ /* 0x000fe20008010802 */
[C---:B------:R-:W-:Y:S01]  /*4e00*/  FADD.FTZ R8, R91.reuse, R8 ;  /* 0x000000085b087221 */ /* 0x040fe20000010000 */
[----:B------:R-:W-:Y:S07]  /*4e10*/  FADD.FTZ R10, R91, R10 ;  /* 0x0000000a5b0a7221 */ /* 0x000fee0000010000 */
[----:B------:R-:W4:Y:S01]  /*4e20*/  MUFU.EX2 R94, R80 ;  /* 0x00000050005e7308 */ /* 0x000f220000000800 */
[----:B------:R-:W5:Y:S01]  /*4e30*/  LDL R91, [R1+0x64] ;  /* 0x00006400015b7983 */ /* 0x000f620000100800 */
[----:B------:R-:W-:Y:S02]  /*4e40*/  SEL R244, R244, 0xfffffff0, !P1 ;  /* 0xfffffff0f4f47807 */ /* 0x000fe40004800000 */
[----:B------:R-:W-:Y:S06]  /*4e50*/  @!P0 FSEL R8, R8, -INF , !P5 ;  /* 0xff80000008088808 */ /* 0x000fec0006800000 */
[----:B------:R-:W4:Y:S01]  /*4e60*/  MUFU.EX2 R96, R78 ;  /* 0x0000004e00607308 */ /* 0x000f220000000800 */
[-C--:B------:R-:W-:Y:S01]  /*4e70*/  @!P0 ISETP.GE.AND P5, PT, R4, R77.reuse, PT ;  /* 0x0000004d0400820c */ /* 0x080fe20003fa6270 */
[C---:B------:R-:W-:Y:S01]  /*4e80*/  FADD.FTZ R9, R90.reuse, R9 ;  /* 0x000000095a097221 */ /* 0x040fe20000010000 */
[----:B------:R-:W-:Y:S01]  /*4e90*/  FADD.FTZ R11, R90, R11 ;  /* 0x0000000b5a0b7221 */ /* 0x000fe20000010000 */
[----:B------:R-:W-:Y:S01]  /*4ea0*/  @!P0 FSEL R10, R10, -INF , !P3 ;  /* 0xff8000000a0a8808 */ /* 0x000fe20005800000 */
[----:B------:R-:W4:Y:S01]  /*4eb0*/  LDL R90, [R1+0x54] ;  /* 0x00005400015a7983 */ /* 0x000f220000100800 */
[-C--:B------:R-:W-:Y:S01]  /*4ec0*/  @!P0 ISETP.GE.AND P3, PT, R6, R77.reuse, PT ;  /* 0x0000004d0600820c */ /* 0x080fe20003f66270 */
[----:B------:R-:W-:Y:S01]  /*4ed0*/  FFMA.FTZ R8, R8, UR14, -R3 ;  /* 0x0000000e08087c23 */ /* 0x000fe20008010803 */
[----:B------:R-:W-:Y:S01]  /*4ee0*/  @!P0 FSEL R9, R9, -INF , !P6 ;  /* 0xff80000009098808 */ /* 0x000fe20007000000 */
[--C-:B------:R-:W-:Y:S01]  /*4ef0*/  FFMA.FTZ R10, R10, UR14, -R2.reuse ;  /* 0x0000000e0a0a7c23 */ /* 0x100fe20008010802 */
[-C--:B------:R-:W-:Y:S01]  /*4f00*/  @!P0 ISETP.GE.AND P6, PT, R4, R76.reuse, PT ;  /* 0x0000004c0400820c */ /* 0x080fe20003fc6270 */
[----:B------:R-:W-:Y:S01]  /*4f10*/  IMAD.WIDE.U32 R4, R85, -0x2daee0ad, RZ ;  /* 0xd2511f5355047825 */ /* 0x000fe200078e00ff */
[----:B------:R-:W-:Y:S01]  /*4f20*/  @!P0 FSEL R11, R11, -INF , !P4 ;  /* 0xff8000000b0b8808 */ /* 0x000fe20006000000 */
[----:B------:R-:W-:Y:S01]  /*4f30*/  MUFU.EX2 R97, R79 ;  /* 0x0000004f00617308 */ /* 0x000fe20000000800 */
[-C--:B------:R-:W-:Y:S01]  /*4f40*/  @!P0 ISETP.GE.AND P4, PT, R6, R76.reuse, PT ;  /* 0x0000004c0600820c */ /* 0x080fe20003f86270 */
[----:B------:R-:W-:Y:S01]  /*4f50*/  IMAD.WIDE.U32 R84, R84, -0x2daee0ad, RZ ;  /* 0xd2511f5354547825 */ /* 0x000fe200078e00ff */
[----:B------:R-:W-:Y:S03]  /*4f60*/  LOP3.LUT R5, R88, UR48, R5, 0x96, !PT ;  /* 0x0000003058057c12 */ /* 0x000fe6000f8e9605 */
[----:B------:R-:W-:Y:S01]  /*4f70*/  FFMA.FTZ R9, R9, UR14, -R3 ;  /* 0x0000000e09097c23 */ /* 0x000fe20008010803 */
[----:B------:R-:W-:Y:S01]  /*4f80*/  FFMA.FTZ R11, R11, UR14, -R2 ;  /* 0x0000000e0b0b7c23 */ /* 0x000fe20008010802 */
[----:B------:R-:W-:Y:S01]  /*4f90*/  LOP3.LUT R6, R4, UR34, R85, 0x96, !PT ;  /* 0x0000002204067c12 */ /* 0x000fe2000f8e9655 */
[----:B------:R-:W-:Y:S01]  /*4fa0*/  IMAD.WIDE.U32 R4, R5, -0x326172a9, RZ ;  /* 0xcd9e8d5705047825 */ /* 0x000fe200078e00ff */
[----:B------:R-:W-:Y:S02]  /*4fb0*/  MUFU.EX2 R89, R9 ;  /* 0x0000000900597308 */ /* 0x000fe40000000800 */
[----:B------:R-:W-:Y:S01]  /*4fc0*/  SEL R245, R245, 0xffffffc0, !P1 ;  /* 0xffffffc0f5f57807 */ /* 0x000fe20004800000 */
[----:B------:R-:W-:Y:S01]  /*4fd0*/  IMAD.WIDE.U32 R6, R6, -0x326172a9, RZ ;  /* 0xcd9e8d5706067825 */ /* 0x000fe200078e00ff */
[----:B------:R-:W-:Y:S04]  /*4fe0*/  LOP3.LUT R5, R86, UR43, R5, 0x96, !PT ;  /* 0x0000002b56057c12 */ /* 0x000fe8000f8e9605 */
[----:B------:R-:W-:Y:S01]  /*4ff0*/  LOP3.LUT R7, R4, UR29, R7, 0x96, !PT ;  /* 0x0000001d04077c12 */ /* 0x000fe2000f8e9607 */
[----:B------:R-:W-:Y:S01]  /*5000*/  IMAD.WIDE.U32 R4, R5, -0x2daee0ad, RZ ;  /* 0xd2511f5305047825 */ /* 0x000fe200078e00ff */
[C---:B------:R-:W-:Y:S02]  /*5010*/  PRMT R69, R6.reuse, 0x7771, RZ ;  /* 0x0000777106457816 */ /* 0x040fe400000000ff */
[C---:B------:R-:W-:Y:S02]  /*5020*/  PRMT R71, R6.reuse, 0x7772, RZ ;  /* 0x0000777206477816 */ /* 0x040fe400000000ff */
[----:B------:R-:W-:Y:S02]  /*5030*/  PRMT R70, R6, 0x7773, RZ ;  /* 0x0000777306467816 */ /* 0x000fe400000000ff */
[C---:B------:R-:W-:Y:S02]  /*5040*/  PRMT R73, R4.reuse, 0x7770, RZ ;  /* 0x0000777004497816 */ /* 0x040fe400000000ff */
[C---:B------:R-:W-:Y:S02]  /*5050*/  PRMT R72, R4.reuse, 0x7771, RZ ;  /* 0x0000777104487816 */ /* 0x040fe400000000ff */
[C---:B------:R-:W-:Y:S02]  /*5060*/  PRMT R75, R4.reuse, 0x7772, RZ ;  /* 0x00007772044b7816 */ /* 0x040fe400000000ff */
[----:B------:R-:W-:Y:S02]  /*5070*/  PRMT R74, R4, 0x7773, RZ ;  /* 0x00007773044a7816 */ /* 0x000fe400000000ff */
[----:B------:R-:W-:Y:S01]  /*5080*/  PRMT R4, R7, 0x7632, R4 ;  /* 0x0000763207047816 */ /* 0x000fe20000000004 */
[C---:B--2---:R-:W-:Y:S01]  /*5090*/  FADD.FTZ R12, R93.reuse, R12 ;  /* 0x0000000c5d0c7221 */ /* 0x044fe20000010000 */
[----:B------:R-:W-:Y:S02]  /*50a0*/  FADD.FTZ R14, R93, R14 ;  /* 0x0000000e5d0e7221 */ /* 0x000fe40000010000 */
[----:B------:R-:W-:Y:S02]  /*50b0*/  MUFU.EX2 R93, R10 ;  /* 0x0000000a005d7308 */ /* 0x000fe40000000800 */
[----:B------:R-:W-:Y:S01]  /*50c0*/  @!P0 FSEL R12, R12, -INF , !P5 ;  /* 0xff8000000c0c8808 */ /* 0x000fe20006800000 */
[C---:B---3--:R-:W-:Y:S01]  /*50d0*/  FADD.FTZ R13, R92.reuse, R13 ;  /* 0x0000000d5c0d7221 */ /* 0x048fe20000010000 */
[----:B------:R-:W-:Y:S01]  /*50e0*/  FADD.FTZ R15, R92, R15 ;  /* 0x0000000f5c0f7221 */ /* 0x000fe20000010000 */
[----:B------:R-:W-:Y:S05]  /*50f0*/  @!P0 FSEL R14, R14, -INF , !P6 ;  /* 0xff8000000e0e8808 */ /* 0x000fea0007000000 */
[----:B------:R-:W-:Y:S01]  /*5100*/  MUFU.EX2 R92, R11 ;  /* 0x0000000b005c7308 */ /* 0x000fe20000000800 */
[-C--:B------:R-:W-:Y:S01]  /*5110*/  @!P0 ISETP.GE.AND P5, PT, R68, R77.reuse, PT ;  /* 0x0000004d4400820c */ /* 0x080fe20003fa6270 */
[--C-:B------:R-:W-:Y:S01]  /*5120*/  FFMA.FTZ R12, R12, UR14, -R3.reuse ;  /* 0x0000000e0c0c7c23 */ /* 0x100fe20008010803 */
[----:B------:R-:W-:Y:S01]  /*5130*/  @!P0 FSEL R15, R15, -INF , !P4 ;  /* 0xff8000000f0f8808 */ /* 0x000fe20006000000 */
[--C-:B------:R-:W-:Y:S01]  /*5140*/  FFMA.FTZ R14, R14, UR14, -R2.reuse ;  /* 0x0000000e0e0e7c23 */ /* 0x100fe20008010802 */
[----:B------:R-:W-:Y:S05]  /*5150*/  @!P0 FSEL R13, R13, -INF , !P3 ;  /* 0xff8000000d0d8808 */ /* 0x000fea0005800000 */
[----:B------:R-:W-:Y:S01]  /*5160*/  MUFU.EX2 R87, R12 ;  /* 0x0000000c00577308 */ /* 0x000fe20000000800 */
[C---:B------:R-:W-:Y:S01]  /*5170*/  @!P0 ISETP.GE.AND P3, PT, R0.reuse, R77, PT ;  /* 0x0000004d0000820c */ /* 0x040fe20003f66270 */
[----:B------:R-:W-:Y:S01]  /*5180*/  FFMA.FTZ R15, R15, UR14, -R2 ;  /* 0x0000000e0f0f7c23 */ /* 0x000fe20008010802 */
[-C--:B------:R-:W-:Y:S01]  /*5190*/  @!P0 ISETP.GE.AND P4, PT, R0, R76.reuse, PT ;  /* 0x0000004c0000820c */ /* 0x080fe20003f86270 */
[----:B------:R-:W2:Y:S01]  /*51a0*/  LDL R77, [R1+0x7c] ;  /* 0x00007c00014d7983 */ /* 0x000ea20000100800 */
[----:B------:R-:W-:Y:S01]  /*51b0*/  @!P0 ISETP.GE.AND P6, PT, R68, R76, PT ;  /* 0x0000004c4400820c */ /* 0x000fe20003fc6270 */
[----:B------:R-:W-:Y:S01]  /*51c0*/  FFMA.FTZ R13, R13, UR14, -R3 ;  /* 0x0000000e0d0d7c23 */ /* 0x000fe20008010803 */
[----:B------:R-:W-:Y:S01]  /*51d0*/  LOP3.LUT R0, R84, UR23, R5, 0x96, !PT ;  /* 0x0000001754007c12 */ /* 0x000fe2000f8e9605 */
[C---:B-----5:R-:W-:Y:S01]  /*51e0*/  FADD.FTZ R16, R91.reuse, R16 ;  /* 0x000000105b107221 */ /* 0x060fe20000010000 */
[----:B------:R-:W-:Y:S01]  /*51f0*/  PRMT R68, R6, 0x7770, RZ ;  /* 0x0000777006447816 */ /* 0x000fe200000000ff */
[----:B------:R-:W-:Y:S01]  /*5200*/  FADD.FTZ R18, R91, R18 ;  /* 0x000000125b127221 */ /* 0x000fe20000010000 */
[C---:B------:R-:W-:Y:S01]  /*5210*/  LOP3.LUT R5, R7.reuse, 0xff, RZ, 0xc0, !PT ;  /* 0x000000ff07057812 */ /* 0x040fe200078ec0ff */
[----:B------:R-:W3:Y:S01]  /*5220*/  MUFU.EX2 R91, R8 ;  /* 0x00000008005b7308 */ /* 0x000ee20000000800 */
[----:B------:R-:W-:Y:S02]  /*5230*/  LOP3.LUT R6, R7, 0xffff, RZ, 0xc0, !PT ;  /* 0x0000ffff07067812 */ /* 0x000fe400078ec0ff */
[----:B------:R-:W-:Y:S07]  /*5240*/  @!P0 FSEL R16, R16, -INF , !P5 ;  /* 0xff80000010108808 */ /* 0x000fee0006800000 */
[----:B------:R-:W5:Y:S01]  /*5250*/  MUFU.EX2 R86, R13 ;  /* 0x0000000d00567308 */ /* 0x000f620000000800 */
[----:B------:R-:W-:Y:S01]  /*5260*/  ISETP.LE.U32.AND P5, PT, R5, UR15, PT ;  /* 0x0000000f05007c0c */ /* 0x000fe2000bfa3070 */
[C---:B----4-:R-:W-:Y:S01]  /*5270*/  FADD.FTZ R17, R90.reuse, R17 ;  /* 0x000000115a117221 */ /* 0x050fe20000010000 */
[----:B------:R-:W-:Y:S01]  /*5280*/  SHF.R.U32.HI R6, RZ, 0x8, R6 ;  /* 0x00000008ff067819 */ /* 0x000fe20000011606 */
[----:B------:R-:W-:Y:S01]  /*5290*/  FADD.FTZ R19, R90, R19 ;  /* 0x000000135a137221 */ /* 0x000fe20000010000 */
[----:B------:R-:W-:Y:S05]  /*52a0*/  LOP3.LUT R5, R4, 0xff, RZ, 0xc0, !PT ;  /* 0x000000ff04057812 */ /* 0x000fea00078ec0ff */
[----:B------:R-:W4:Y:S01]  /*52b0*/  MUFU.EX2 R90, R14 ;  /* 0x0000000e005a7308 */ /* 0x000f220000000800 */
[----:B------:R-:W-:Y:S01]  /*52c0*/  LOP3.LUT R4, R6, 0xffff, RZ, 0xc0, !PT ;  /* 0x0000ffff06047812 */ /* 0x000fe200078ec0ff */
[----:B------:R-:W-:Y:S01]  /*52d0*/  FFMA.FTZ R16, R16, UR14, -R3 ;  /* 0x0000000e10107c23 */ /* 0x000fe20008010803 */
[----:B------:R-:W-:Y:S07]  /*52e0*/  @!P0 FSEL R17, R17, -INF , !P3 ;  /* 0xff80000011118808 */ /* 0x000fee0005800000 */
[----:B------:R-:W4:Y:S01]  /*52f0*/  MUFU.EX2 R88, R15 ;  /* 0x0000000f00587308 */ /* 0x000f220000000800 */
[----:B------:R-:W-:Y:S02]  /*5300*/  ISETP.LE.U32.AND P3, PT, R4, UR15, PT ;  /* 0x0000000f04007c0c */ /* 0x000fe4000bf63070 */
[----:B------:R-:W-:Y:S01]  /*5310*/  SHF.R.U32.HI R7, RZ, 0x18, R7 ;  /* 0x00000018ff077819 */ /* 0x000fe20000011607 */
[----:B-1----:R-:W-:Y:S01]  /*5320*/  @!P5 FADD.FTZ R95, -R95, -RZ ;  /* 0x800000ff5f5fd221 */ /* 0x002fe20000010100 */
[----:B------:R-:W-:Y:S01]  /*5330*/  @!P0 FSEL R19, R19, -INF , !P4 ;  /* 0xff80000013138808 */ /* 0x000fe20006000000 */
[----:B------:R-:W-:Y:S01]  /*5340*/  FFMA.FTZ R3, R17, UR14, -R3 ;  /* 0x0000000e11037c23 */ /* 0x000fe20008010803 */
[----:B------:R-:W-:Y:S03]  /*5350*/  ISETP.LE.U32.AND P5, PT, R7, UR15, PT ;  /* 0x0000000f07007c0c */ /* 0x000fe6000bfa3070 */
[----:B------:R-:W1:Y:S01]  /*5360*/  MUFU.EX2 R81, R16 ;  /* 0x0000001000517308 */ /* 0x000e620000000800 */
[----:B------:R-:W-:Y:S01]  /*5370*/  ISETP.LE.U32.AND P4, PT, R68, UR15, PT ;  /* 0x0000000f44007c0c */ /* 0x000fe2000bf83070 */
[--C-:B------:R-:W-:Y:S01]  /*5380*/  FFMA.FTZ R19, R19, UR14, -R2.reuse ;  /* 0x0000000e13137c23 */ /* 0x100fe20008010802 */
[----:B------:R-:W-:Y:S07]  /*5390*/  LOP3.LUT R4, R0, 0xffff, RZ, 0xc0, !PT ;  /* 0x0000ffff00047812 */ /* 0x000fee00078ec0ff */
[----:B------:R1:W-:Y:S01]  /*53a0*/  MUFU.EX2 R80, R3 ;  /* 0x0000000300507308 */ /* 0x0003e20000000800 */
[----:B------:R-:W-:Y:S01]  /*53b0*/  @!P0 FSEL R18, R18, -INF , !P6 ;  /* 0xff80000012128808 */ /* 0x000fe20007000000 */
[----:B------:R-:W-:Y:S01]  /*53c0*/  @!P3 FADD.FTZ R94, -R94, -RZ ;  /* 0x800000ff5e5eb221 */ /* 0x000fe20000010100 */
[----:B------:R-:W-:Y:S02]  /*53d0*/  ISETP.GT.U32.AND P3, PT, R71, UR15, PT ;  /* 0x0000000f47007c0c */ /* 0x000fe4000bf64070 */
[----:B------:R-:W-:Y:S01]  /*53e0*/  ISETP.LE.U32.AND P6, PT, R5, UR15, PT ;  /* 0x0000000f05007c0c */ /* 0x000fe2000bfc3070 */
[----:B------:R-:W-:Y:S01]  /*53f0*/  FFMA.FTZ R18, R18, UR14, -R2 ;  /* 0x0000000e12127c23 */ /* 0x000fe20008010802 */
[----:B------:R-:W-:Y:S01]  /*5400*/  LOP3.LUT R5, R0, 0xff, RZ, 0xc0, !PT ;  /* 0x000000ff00057812 */ /* 0x000fe200078ec0ff */
[----:B------:R-:W-:Y:S01]  /*5410*/  @!P5 FADD.FTZ R96, -R96, -RZ ;  /* 0x800000ff6060d221 */ /* 0x000fe20000010100 */
[----:B------:R-:W-:Y:S01]  /*5420*/  SHF.R.U32.HI R4, RZ, 0x8, R4 ;  /* 0x00000008ff047819 */ /* 0x000fe20000011604 */
[----:B---3--:R-:W-:Y:S01]  /*5430*/  @!P4 FADD.FTZ R91, -R91, -RZ ;  /* 0x800000ff5b5bc221 */ /* 0x008fe20000010100 */
[----:B------:R-:W-:Y:S01]  /*5440*/  ISETP.LE.U32.AND P5, PT, R5, UR15, PT ;  /* 0x0000000f05007c0c */ /* 0x000fe2000bfa3070 */
[----:B------:R-:W3:Y:S01]  /*5450*/  MUFU.EX2 R85, R18 ;  /* 0x0000001200557308 */ /* 0x000ee20000000800 */
[----:B------:R-:W-:Y:S01]  /*5460*/  LOP3.LUT R4, R4, 0xffff, RZ, 0xc0, !PT ;  /* 0x0000ffff04047812 */ /* 0x000fe200078ec0ff */
[----:B------:R-:W2:Y:S01]  /*5470*/  LDG.E R2, desc[UR38][R82.64] ;  /* 0x0000002652027981 */ /* 0x000ea2000c1e1900 */
[----:B------:R-:W-:Y:S01]  /*5480*/  PRMT R5, R0, 0x7632, R5 ;  /* 0x0000763200057816 */ /* 0x000fe20000000005 */
[----:B------:R-:W-:Y:S01]  /*5490*/  @P3 FADD.FTZ R93, -R93, -RZ ;  /* 0x800000ff5d5d3221 */ /* 0x000fe20000010100 */
[----:B------:R-:W-:Y:S01]  /*54a0*/  ISETP.LE.U32.AND P4, PT, R4, UR15, PT ;  /* 0x0000000f04007c0c */ /* 0x000fe2000bf83070 */
[----:B------:R-:W-:Y:S01]  /*54b0*/  @!P6 FADD.FTZ R97, -R97, -RZ ;  /* 0x800000ff6161e221 */ /* 0x000fe20000010100 */
[----:B------:R-:W-:Y:S02]  /*54c0*/  LOP3.LUT R4, R5, 0xff, RZ, 0xc0, !PT ;  /* 0x000000ff05047812 */ /* 0x000fe400078ec0ff */
[----:B------:R-:W-:Y:S02]  /*54d0*/  LOP3.LUT R84, R247, 0x38, RZ, 0xc0, !PT ;  /* 0x00000038f7547812 */ /* 0x000fe400078ec0ff */
[----:B------:R-:W-:Y:S01]  /*54e0*/  ISETP.LE.U32.AND P3, PT, R4, UR15, PT ;  /* 0x0000000f04007c0c */ /* 0x000fe2000bf63070 */
[----:B------:R-:W-:Y:S01]  /*54f0*/  @!P5 FADD.FTZ R87, -R87, -RZ ;  /* 0x800000ff5757d221 */ /* 0x000fe20000010100 */
[----:B------:R-:W-:Y:S02]  /*5500*/  LOP3.LUT R76, R248, 0xc00, RZ, 0xc0, !PT ;  /* 0x00000c00f84c7812 */ /* 0x000fe400078ec0ff */
[----:B------:R-:W-:Y:S01]  /*5510*/  LOP3.LUT R84, R84, 0x20, R98, 0x78, !PT ;  /* 0x0000002054547812 */ /* 0x000fe200078e7862 */
[----:B------:R-:W3:Y:S01]  /*5520*/  S2R R248, SR_TID.X ;  /* 0x0000000000f87919 */ /* 0x000ee20000002100 */
[----:B------:R-:W-:Y:S01]  /*5530*/  LOP3.LUT R76, R76, 0x6, R247, 0xf8, !PT ;  /* 0x000000064c4c7812 */ /* 0x000fe200078ef8f7 */
[----:B-----5:R-:W-:Y:S01]  /*5540*/  @!P4 FADD.FTZ R86, -R86, -RZ ;  /* 0x800000ff5656c221 */ /* 0x020fe20000010100 */
[----:B------:R-:W-:Y:S02]  /*5550*/  SHF.R.U32.HI R0, RZ, 0x18, R0 ;  /* 0x00000018ff007819 */ /* 0x000fe40000011600 */
[----:B------:R-:W-:Y:S02]  /*5560*/  LOP3.LUT R76, R76, R84, R246, 0xfe, !PT ;  /* 0x000000544c4c7212 */ /* 0x000fe400078efef6 */
[----:B------:R-:W-:Y:S01]  /*5570*/  ISETP.GT.U32.AND P0, PT, R69, UR15, PT ;  /* 0x0000000f45007c0c */ /* 0x000fe2000bf04070 */
[----:B----4-:R-:W-:Y:S01]  /*5580*/  @!P3 FADD.FTZ R90, -R90, -RZ ;  /* 0x800000ff5a5ab221 */ /* 0x010fe20000010100 */
[----:B------:R-:W-:Y:S01]  /*5590*/  ISETP.LE.U32.AND P3, PT, R0, UR15, PT ;  /* 0x0000000f00007c0c */ /* 0x000fe2000bf63070 */
[----:B------:R-:W4:Y:S01]  /*55a0*/  MUFU.EX2 R84, R19 ;  /* 0x0000001300547308 */ /* 0x000f220000000800 */
[C---:B------:R-:W-:Y:S02]  /*55b0*/  LEA R98, R76.reuse, UR4, 0x1 ;  /* 0x000000044c627c11 */ /* 0x040fe4000f8e08ff */
[----:B------:R-:W-:Y:S02]  /*55c0*/  LEA R0, R76, UR5, 0x1 ;  /* 0x000000054c007c11 */ /* 0x000fe4000f8e08ff */
[----:B------:R-:W5:Y:S01]  /*55d0*/  LDL R76, [R1+0x1c] ;  /* 0x00001c00014c7983 */ /* 0x000f620000100800 */
[----:B------:R-:W-:Y:S02]  /*55e0*/  ISETP.GT.U32.AND P6, PT, R70, UR15, PT ;  /* 0x0000000f46007c0c */ /* 0x000fe4000bfc4070 */
[----:B------:R-:W-:Y:S01]  /*55f0*/  F2FP.RELU.F16.F32.PACK_AB R7, R94, R95 ;  /* 0x0000005f5e07723e */ /* 0x000fe200000008ff */
[----:B------:R-:W-:Y:S02]  /*5600*/  IMAD.IADD R99, R0, 0x1, R244 ;  /* 0x0000000100637824 */ /* 0x000fe400078e02f4 */
[----:B------:R-:W-:Y:S01]  /*5610*/  @P0 FADD.FTZ R89, -R89, -RZ ;  /* 0x800000ff59590221 */ /* 0x000fe20000010100 */
[----:B------:R-:W-:Y:S01]  /*5620*/  F2FP.RELU.F16.F32.PACK_AB R6, R96, R97 ;  /* 0x000000616006723e */ /* 0x000fe200000008ff */
[----:B------:R-:W-:Y:S01]  /*5630*/  @!P3 FADD.FTZ R88, -R88, -RZ ;  /* 0x800000ff5858b221 */ /* 0x000fe20000010100 */
[----:B------:R-:W-:Y:S01]  /*5640*/  STS [R98+0x14000], R7 ;  /* 0x0140000762007388 */ /* 0x000fe20000000800 */
[----:B------:R-:W-:Y:S01]  /*5650*/  ISETP.LE.U32.AND P0, PT, R73, UR15, PT ;  /* 0x0000000f49007c0c */ /* 0x000fe2000bf03070 */
[----:B-1----:R-:W-:Y:S01]  /*5660*/  VIADD R3, R0, 0x20 ;  /* 0x0000002000037836 */ /* 0x002fe20000000000 */
[----:B------:R-:W-:Y:S02]  /*5670*/  F2FP.RELU.F16.F32.PACK_AB R5, R89, R91 ;  /* 0x0000005b5905723e */ /* 0x000fe400000008ff */
[----:B------:R1:W-:Y:S01]  /*5680*/  STS [R98+0x14400], R6 ;  /* 0x0144000662007388 */ /* 0x0003e20000000800 */
[----:B------:R-:W-:Y:S01]  /*5690*/  ISETP.GT.U32.AND P5, PT, R75, UR15, PT ;  /* 0x0000000f4b007c0c */ /* 0x000fe2000bfa4070 */
[----:B------:R-:W-:Y:S01]  /*56a0*/  @P6 FADD.FTZ R92, -R92, -RZ ;  /* 0x800000ff5c5c6221 */ /* 0x000fe20000010100 */
[----:B------:R-:W-:Y:S02]  /*56b0*/  ISETP.GT.U32.AND P6, PT, R72, UR15, PT ;  /* 0x0000000f48007c0c */ /* 0x000fe4000bfc4070 */
[----:B------:R1:W-:Y:S01]  /*56c0*/  STS [R99], R5 ;  /* 0x0000000563007388 */ /* 0x0003e20000000800 */
[----:B------:R-:W-:Y:S01]  /*56d0*/  ISETP.GT.U32.AND P4, PT, R74, UR15, PT ;  /* 0x0000000f4a007c0c */ /* 0x000fe2000bf84070 */
[----:B------:R-:W-:Y:S01]  /*56e0*/  @P2 VIADD R3, R0, 0xffffffe0 ;  /* 0xffffffe000032836 */ /* 0x000fe20000000000 */
[----:B------:R-:W-:Y:S01]  /*56f0*/  F2FP.RELU.F16.F32.PACK_AB R4, R92, R93 ;  /* 0x0000005d5c04723e */ /* 0x000fe200000008ff */
[----:B---3--:R-:W-:Y:S01]  /*5700*/  IMAD.SHL.U32 R249, R248, 0x8, RZ ;  /* 0x00000008f8f97824 */ /* 0x008fe200078e00ff */
[----:B------:R-:W-:Y:S01]  /*5710*/  FSETP.GE.FTZ.AND P3, PT, R95, RZ, PT ;  /* 0x000000ff5f00720b */ /* 0x000fe20003f76000 */
[----:B------:R-:W-:Y:S01]  /*5720*/  @!P0 FADD.FTZ R81, -R81, -RZ ;  /* 0x800000ff51518221 */ /* 0x000fe20000010100 */
[----:B------:R-:W-:Y:S01]  /*5730*/  IMAD.IADD R244, R244, 0x1, R3 ;  /* 0x00000001f4f47824 */ /* 0x000fe200078e0203 */
[----:B------:R3:W-:Y:S01]  /*5740*/  STS [R99+0x400], R4 ;  /* 0x0004000463007388 */ /* 0x0007e20000000800 */
[----:B------:R-:W-:Y:S01]  /*5750*/  FSETP.GE.FTZ.AND P0, PT, R94, RZ, PT ;  /* 0x000000ff5e00720b */ /* 0x000fe20003f16000 */
[----:B------:R-:W-:Y:S01]  /*5760*/  @P5 FADD.FTZ R85, -R85, -RZ ;  /* 0x800000ff55555221 */ /* 0x000fe20000010100 */
[----:B------:R-:W-:Y:S01]  /*5770*/  FSETP.GE.FTZ.AND P5, PT, R91, RZ, PT ;  /* 0x000000ff5b00720b */ /* 0x000fe20003fb6000 */
[----:B------:R-:W-:Y:S01]  /*5780*/  @P6 FADD.FTZ R80, -R80, -RZ ;  /* 0x800000ff50506221 */ /* 0x000fe20000010100 */
[----:B------:R-:W-:Y:S02]  /*5790*/  IMAD.SHL.U32 R248, R250, 0x40, RZ ;  /* 0x00000040faf87824 */ /* 0x000fe400078e00ff */
[----:B----4-:R-:W-:Y:S01]  /*57a0*/  @P4 FADD.FTZ R84, -R84, -RZ ;  /* 0x800000ff54544221 */ /* 0x010fe20000010100 */
[----:B------:R-:W-:Y:S02]  /*57b0*/  FSETP.GE.FTZ.AND P4, PT, R89, RZ, PT ;  /* 0x000000ff5900720b */ /* 0x000fe40003f96000 */
[----:B------:R-:W-:Y:S02]  /*57c0*/  LOP3.LUT R248, R248, 0x1c0, RZ, 0xc0, !PT ;  /* 0x000001c0f8f87812 */ /* 0x000fe400078ec0ff */
[----:B------:R-:W-:Y:S02]  /*57d0*/  F2FP.RELU.F16.F32.PACK_AB R0, R84, R85 ;  /* 0x000000555400723e */ /* 0x000fe400000008ff */
[----:B-1----:R-:W-:Y:S02]  /*57e0*/  F2FP.RELU.F16.F32.PACK_AB R6, R86, R87 ;  /* 0x000000575606723e */ /* 0x002fe400000008ff */
[----:B------:R-:W-:Y:S01]  /*57f0*/  LOP3.LUT R248, R248, 0x38, R249, 0xf8, !PT ;  /* 0x00000038f8f87812 */ /* 0x000fe200078ef8f9 */
[----:B------:R-:W-:Y:S01]  /*5800*/  IMAD.SHL.U32 R249, R250, 0x40, RZ ;  /* 0x00000040faf97824 */ /* 0x000fe200078e00ff */
[----:B------:R-:W-:Y:S01]  /*5810*/  F2FP.RELU.F16.F32.PACK_AB R5, R88, R90 ;  /* 0x0000005a5805723e */ /* 0x000fe200000008ff */
[----:B------:R-:W-:Y:S01]  /*5820*/  STS [R3], R6 ;  /* 0x0000000603007388 */ /* 0x000fe20000000800 */
[----:B------:R-:W-:Y:S01]  /*5830*/  LOP3.LUT R248, R248, 0x8, R251, 0x78, !PT ;  /* 0x00000008f8f87812 */ /* 0x000fe200078e78fb */
[----:B------:R-:W-:Y:S01]  /*5840*/  IMAD.SHL.U32 R250, R250, 0x20, RZ ;  /* 0x00000020fafa7824 */ /* 0x000fe200078e00ff */
[----:B------:R-:W-:Y:S02]  /*5850*/  LOP3.LUT R249, R249, 0x200, RZ, 0xc0, !PT ;  /* 0x00000200f9f97812 */ /* 0x000fe400078ec0ff */
[----:B------:R-:W-:Y:S01]  /*5860*/  STS [R3+0x400], R5 ;  /* 0x0004000503007388 */ /* 0x000fe20000000800 */
[----:B---3--:R-:W-:Y:S04]  /*5870*/  F2FP.RELU.F16.F32.PACK_AB R4, R80, R81 ;  /* 0x000000515004723e */ /* 0x008fe800000008ff */
[----:B------:R1:W-:Y:S05]  /*5880*/  STS [R244+0x400], R0 ;  /* 0x00040000f4007388 */ /* 0x0003ea0000000800 */
[----:B------:R-:W-:Y:S05]  /*5890*/  STS [R244], R4 ;  /* 0x00000004f4007388 */ /* 0x000fea0000000800 */
[----:B-1----:R1:W3:Y:S01]  /*58a0*/  LDG.E R0, desc[UR38][R82.64+0x20] ;  /* 0x0000202652007981 */ /* 0x0022e2000c1e1900 */
[----:B--2---:R-:W-:Y:S05]  /*58b0*/  LEA R252, R77, UR4, 0x1 ;  /* 0x000000044dfc7c11 */ /* 0x004fea000f8e08ff */
[----:B------:R-:W2:Y:S01]  /*58c0*/  LDSM.16.M88.4 R16, [R252+0x6000] ;  /* 0x00600000fc10783b */ /* 0x000ea20000000200 */
[--C-:B------:R-:W-:Y:S05]  /*58d0*/  IMAD.IADD R246, R245, 0x1, R252.reuse ;  /* 0x00000001f5f67824 */ /* 0x100fea00078e02fc */
[----:B------:R-:W-:Y:S01]  /*58e0*/  LDSM.16.M88.4 R72, [R246+0x6000] ;  /* 0x00600000f648783b */ /* 0x000fe20000000200 */
[C---:B--2---:R-:W-:Y:S08]  /*58f0*/  HMMA.16816.F32 R4, R16.reuse, R148, RZ ;  /* 0x000000941004723c */ /* 0x044ff000000018ff */
[C---:B------:R-:W-:Y:S08]  /*5900*/  HMMA.16816.F32 R8, R16.reuse, R150, RZ ;  /* 0x000000961008723c */ /* 0x040ff000000018ff */
[C---:B------:R-:W-:Y:S08]  /*5910*/  HMMA.16816.F32 R12, R16.reuse, R152, RZ ;  /* 0x00000098100c723c */ /* 0x040ff000000018ff */
[----:B------:R-:W-:Y:S01]  /*5920*/  HMMA.16816.F32 R16, R16, R154, RZ ;  /* 0x0000009a1010723c */ /* 0x000fe200000018ff */
[C---:B-----5:R-:W-:Y:S02]  /*5930*/  IMAD.IADD R247, R76.reuse, 0x1, R252 ;  /* 0x000000014cf77824 */ /* 0x060fe400078e02fc */
[----:B-1----:R-:W-:Y:S03]  /*5940*/  IMAD.IADD R82, R76, 0x1, R246 ;  /* 0x000000014c527824 */ /* 0x002fe600078e02f6 */
[----:B------:R-:W1:Y:S05]  /*5950*/  LDSM.16.M88.4 R68, [R247+0x6000] ;  /* 0x00600000f744783b */ /* 0x000e6a0000000200 */
[----:B------:R-:W2:Y:S05]  /*5960*/  LDSM.16.M88.4 R76, [R82+0x6000] ;  /* 0x00600000524c783b */ /* 0x000eaa0000000200 */
[----:B------:R-:W-:Y:S05]  /*5970*/  STL [R1+0x4], R247 ;  /* 0x000004f701007387 */ /* 0x000fea0000100800 */
[----:B------:R-:W-:Y:S05]  /*5980*/  STL [R1], R246 ;  /* 0x000000f601007387 */ /* 0x000fea0000100800 */
[----:B------:R-:W-:Y:S05]  /*5990*/  STL [R1+0x8], R82 ;  /* 0x0000085201007387 */ /* 0x000fea0000100800 */
[----:B------:R-:W4:Y:S01]  /*59a0*/  LDL R83, [R1+0x20] ;  /* 0x0000200001537983 */ /* 0x000f220000100800 */
[C---:B-1----:R-:W-:Y:S08]  /*59b0*/  HMMA.16816.F32 R4, R68.reuse, R156, R4 ;  /* 0x0000009c4404723c */ /* 0x042ff00000001804 */
[C---:B------:R-:W-:Y:S08]  /*59c0*/  HMMA.16816.F32 R8, R68.reuse, R158, R8 ;  /* 0x0000009e4408723c */ /* 0x040ff00000001808 */
[C---:B------:R-:W-:Y:S08]  /*59d0*/  HMMA.16816.F32 R12, R68.reuse, R160, R12 ;  /* 0x000000a0440c723c */ /* 0x040ff0000000180c */
[----:B------:R-:W-:Y:S01]  /*59e0*/  HMMA.16816.F32 R16, R68, R162, R16 ;  /* 0x000000a24410723c */ /* 0x000fe20000001810 */
[----:B------:R-:W1:Y:S07]  /*59f0*/  LDSM.16.M88.4 R68, [R252+0x8000] ;  /* 0x00800000fc44783b */ /* 0x000e6e0000000200 */
[C---:B------:R-:W-:Y:S08]  /*5a00*/  HMMA.16816.F32 R4, R72.reuse, R164, R4 ;  /* 0x000000a44804723c */ /* 0x040ff00000001804 */
[C---:B------:R-:W-:Y:S08]  /*5a10*/  HMMA.16816.F32 R8, R72.reuse, R166, R8 ;  /* 0x000000a64808723c */ /* 0x040ff00000001808 */
[C---:B------:R-:W-:Y:S08]  /*5a20*/  HMMA.16816.F32 R12, R72.reuse, R168, R12 ;  /* 0x000000a8480c723c */ /* 0x040ff0000000180c */
[----:B------:R-:W-:Y:S01]  /*5a30*/  HMMA.16816.F32 R16, R72, R170, R16 ;  /* 0x000000aa4810723c */ /* 0x000fe20000001810 */
[----:B------:R-:W5:Y:S07]  /*5a40*/  LDSM.16.M88.4 R72, [R247+0x8000] ;  /* 0x00800000f748783b */ /* 0x000f6e0000000200 */
        /* <DEDUP_REMOVED lines=29> */
[----:B------:R5:W3:Y:S07]  /*5c20*/  LDSM.16.M88.4 R72, [R82+0xa000] ;  /* 0x00a000005248783b */ /* 0x000aee0000000200 */
[C---:B--2---:R-:W-:Y:S08]  /*5c30*/  HMMA.16816.F32 R4, R76.reuse, R220, R4 ;  /* 0x000000dc4c04723c */ /* 0x044ff00000001804 */
[C---:B------:R-:W-:Y:S08]  /*5c40*/  HMMA.16816.F32 R8, R76.reuse, R222, R8 ;  /* 0x000000de4c08723c */ /* 0x040ff00000001808 */
[C---:B------:R-:W-:Y:S01]  /*5c50*/  HMMA.16816.F32 R12, R76.reuse, R224, R12 ;  /* 0x000000e04c0c723c */ /* 0x040fe2000000180c */
[----:B-----5:R-:W2:Y:S07]  /*5c60*/  LDL R82, [R1+0x24] ;  /* 0x0000240001527983 */ /* 0x020eae0000100800 */
[----:B------:R-:W-:Y:S08]  /*5c70*/  HMMA.16816.F32 R16, R76, R226, R16 ;  /* 0x000000e24c10723c */ /* 0x000ff00000001810 */
[C---:B-1----:R-:W-:Y:S08]  /*5c80*/  HMMA.16816.F32 R4, R68.reuse, R228, R4 ;  /* 0x000000e44404723c */ /* 0x042ff00000001804 */
        /* <DEDUP_REMOVED lines=71> */
[----:B------:R-:W-:Y:S01]  /*6100*/  @P0 FADD.FTZ R0, -R0, R19 ;  /* 0x0000001300000221 */ /* 0x000fe20000010100 */
[----:B----4-:R-:W-:Y:S01]  /*6110*/  LEA R92, R83, UR5, 0x1 ;  /* 0x00000005535c7c11 */ /* 0x010fe2000f8e08ff */
[----:B------:R-:W-:Y:S02]  /*6120*/  STS [R99+-0x1c00], R4 ;  /* 0xffe4000463007388 */ /* 0x000fe40000000800 */
[----:B------:R-:W-:Y:S01]  /*6130*/  FMUL.FTZ R85, R85, R7 ;  /* 0x0000000755557220 */ /* 0x000fe20000410000 */
[----:B---3--:R-:W-:Y:S01]  /*6140*/  F2FP.F16.F32.PACK_AB R2, R88, R90 ;  /* 0x0000005a5802723e */ /* 0x008fe200000000ff */
[----:B------:R-:W-:Y:S01]  /*6150*/  FMUL.FTZ R0, R84, R0 ;  /* 0x0000000054007220 */ /* 0x000fe20000410000 */
[----:B------:R-:W-:Y:S01]  /*6160*/  STS [R3+-0x2000], R5 ;  /* 0xffe0000503007388 */ /* 0x000fe20000000800 */
[----:B------:R-:W-:Y:S04]  /*6170*/  IMAD.IADD R92, R245, 0x1, R92 ;  /* 0x00000001f55c7824 */ /* 0x000fe800078e025c */
[----:B------:R1:W-:Y:S05]  /*6180*/  STS [R3+-0x1c00], R2 ;  /* 0xffe4000203007388 */ /* 0x0003ea0000000800 */
[----:B------:R-:W-:Y:S01]  /*6190*/  STS [R244+-0x2000], R6 ;  /* 0xffe00006f4007388 */ /* 0x000fe20000000800 */
[----:B-1----:R-:W-:Y:S02]  /*61a0*/  F2FP.F16.F32.PACK_AB R2, R0, R85 ;  /* 0x000000550002723e */ /* 0x002fe400000000ff */
[----:B------:R-:W-:Y:S03]  /*61b0*/  LEA R3, R83, UR4, 0x1 ;  /* 0x0000000453037c11 */ /* 0x000fe6000f8e08ff */
[----:B------:R1:W-:Y:S01]  /*61c0*/  STS [R244+-0x1c00], R2 ;  /* 0xffe40002f4007388 */ /* 0x0003e20000000800 */
[----:B------:R-:W-:Y:S01]  /*61d0*/  BAR.SYNC.DEFER_BLOCKING 0x0 ;  /* 0x0000000000007b1d */ /* 0x000fe20000010000 */
[----:B-1----:R-:W-:Y:S05]  /*61e0*/  LOP3.LUT R2, R249, 0x400, R250, 0xf8, !PT ;  /* 0x00000400f9027812 */ /* 0x002fea00078ef8fa */
[----:B------:R-:W-:Y:S01]  /*61f0*/  LDSM.16.MT88.4 R4, [R3+0x14000] ;  /* 0x014000000304783b */ /* 0x000fe20000004200 */
[----:B------:R-:W-:Y:S04]  /*6200*/  LOP3.LUT R2, R2, R248, RZ, 0xfc, !PT ;  /* 0x000000f802027212 */ /* 0x000fe800078efcff */
[----:B------:R-:W-:Y:S01]  /*6210*/  LDSM.16.MT88.4 R12, [R92] ;  /* 0x000000005c0c783b */ /* 0x000fe20000004200 */
[----:B------:R-:W-:Y:S04]  /*6220*/  LEA R2, R2, UR4, 0x1 ;  /* 0x0000000402027c11 */ /* 0x000fe8000f8e08ff */
[----:B------:R-:W-:Y:S01]  /*6230*/  LDSM.16.MT88.4 R72, [R3+0x14800] ;  /* 0x014800000348783b */ /* 0x000fe20000004200 */
[----:B------:R-:W1:Y:S01]  /*6240*/  S2R R248, SR_TID.X ;  /* 0x0000000000f87919 */ /* 0x000e620000002100 */
[----:B--2---:R-:W-:Y:S03]  /*6250*/  LEA R0, R82, UR4, 0x1 ;  /* 0x0000000452007c11 */ /* 0x004fe6000f8e08ff */
[----:B------:R-:W-:Y:S05]  /*6260*/  LDSM.16.MT88.4 R80, [R92+0x800] ;  /* 0x000800005c50783b */ /* 0x000fea0000004200 */
        /* <DEDUP_REMOVED lines=70> */
[----:B------:R-:W2:Y:S03]  /*66d0*/  LDL.LU R250, [R1+0x3c] ;  /* 0x00003c0001fa7983 */ /* 0x000ea60000300800 */
[----:B------:R-:W-:Y:S05]  /*66e0*/  IMAD.X R5, RZ, RZ, ~UR16, P0 ;  /* 0x80000010ff057e24 */ /* 0x000fea00080e06ff */
[----:B------:R-:W-:Y:S04]  /*66f0*/  SHF.R.S64 R6, R6, 0x1f, R5 ;  /* 0x0000001f06067819 */ /* 0x000fe80000001005 */
[----:B--2---:R-:W-:Y:S01]  /*6700*/  IADD3 R250, P0, PT, R6, R250, RZ ;  /* 0x000000fa06fa7210 */ /* 0x004fe20007f1e0ff */
[----:B-1----:R-:W-:Y:S02]  /*6710*/  IMAD.SHL.U32 R9, R249, 0x8, RZ ;  /* 0x00000008f9097824 */ /* 0x002fe400078e00ff */
[----:B------:R-:W2:Y:S03]  /*6720*/  LDL.LU R249, [R1+0x38] ;  /* 0x0000380001f97983 */ /* 0x000ea60000300800 */
[C---:B------:R-:W-:Y:S01]  /*6730*/  LOP3.LUT R251, R9.reuse, 0x38, RZ, 0xc0, !PT ;  /* 0x0000003809fb7812 */ /* 0x040fe200078ec0ff */
[----:B------:R1:W-:Y:S01]  /*6740*/  STL [R1+0x3c], R250 ;  /* 0x00003cfa01007387 */ /* 0x0003e20000100800 */
[----:B------:R-:W-:Y:S02]  /*6750*/  LOP3.LUT R4, R9, 0x1f8, RZ, 0xc0, !PT ;  /* 0x000001f809047812 */ /* 0x000fe400078ec0ff */
[----:B------:R-:W-:Y:S02]  /*6760*/  ISETP.GE.AND P5, PT, R251, UR8, PT ;  /* 0x00000008fb007c0c */ /* 0x000fe4000bfa6270 */
[----:B------:R-:W-:Y:S04]  /*6770*/  LOP3.LUT R4, R4, 0x38, R248, 0x78, !PT ;  /* 0x0000003804047812 */ /* 0x000fe800078e78f8 */
[----:B------:R-:W-:Y:S01]  /*6780*/  LOP3.LUT R4, R4, 0x1e00, R9, 0xf8, !PT ;  /* 0x00001e0004047812 */ /* 0x000fe200078ef809 */
[----:B------:R-:W-:Y:S03]  /*6790*/  IMAD.U32 R9, RZ, RZ, UR18 ;  /* 0x00000012ff097e24 */ /* 0x000fe6000f8e00ff */
[----:B------:R-:W-:Y:S03]  /*67a0*/  LEA R4, R4, UR4, 0x1 ;  /* 0x0000000404047c11 */ /* 0x000fe6000f8e08ff */
[--C-:B------:R-:W-:Y:S01]  /*67b0*/  @!P5 IMAD.MOV.U32 R6, RZ, RZ, R250.reuse ;  /* 0x000000ffff06d224 */ /* 0x100fe200078e00fa */
[----:B--2---:R-:W-:Y:S02]  /*67c0*/  LEA.HI.X.SX32 R249, R5, R249, 0x1, P0 ;  /* 0x000000f905f97211 */ /* 0x004fe400000f0eff */
[----:B------:R-:W-:Y:S03]  /*67d0*/  LOP3.LUT R5, R251, 0x40, RZ, 0xfc, !PT ;  /* 0x00000040fb057812 */ /* 0x000fe600078efcff */
[----:B------:R1:W-:Y:S01]  /*67e0*/  STL [R1+0x38], R249 ;  /* 0x000038f901007387 */ /* 0x0003e20000100800 */
[--C-:B------:R-:W-:Y:S01]  /*67f0*/  @!P5 IMAD.MOV.U32 R7, RZ, RZ, R249.reuse ;  /* 0x000000ffff07d224 */ /* 0x100fe200078e00f9 */
[----:B------:R-:W-:Y:S02]  /*6800*/  ISETP.GE.AND P4, PT, R5, UR8, PT ;  /* 0x0000000805007c0c */ /* 0x000fe4000bf86270 */
[----:B------:R-:W-:Y:S02]  /*6810*/  LOP3.LUT R5, R251, 0x80, RZ, 0xfc, !PT ;  /* 0x00000080fb057812 */ /* 0x000fe400078efcff */
[----:B------:R-:W-:Y:S01]  /*6820*/  @!PT LDS RZ, [RZ] ;  /* 0x00000000fffff984 */ /* 0x000fe20000000800 */
[----:B------:R-:W-:Y:S01]  /*6830*/  @!PT LDS RZ, [RZ] ;  /* 0x00000000fffff984 */ /* 0x000fe20000000800 */
[----:B------:R-:W-:Y:S01]  /*6840*/  @!PT LDS RZ, [RZ] ;  /* 0x00000000fffff984 */ /* 0x000fe20000000800 */
[----:B------:R2:W-:Y:S02]  /*6850*/  @!P5 LDGSTS.E.BYPASS.LTC128B.128 [R4+0x6000], desc[UR38][R6.64] ;  /* 0x060000000604dfae */ /* 0x0005e4000b981a26 */
[----:B------:R-:W-:Y:S01]  /*6860*/  ISETP.GE.AND P3, PT, R5, UR8, PT ;  /* 0x0000000805007c0c */ /* 0x000fe2000bf66270 */
[----:B------:R-:W-:Y:S01]  /*6870*/  IMAD.U32 R5, RZ, RZ, UR22 ;  /* 0x00000016ff057e24 */ /* 0x000fe2000f8e00ff */
[----:B------:R1:W-:Y:S05]  /*6880*/  @P5 STS.128 [R4+0x6000], RZ ;  /* 0x006000ff04005388 */ /* 0x0003ea0000000c00 */
        /* <DEDUP_REMOVED lines=13> */
[----:B------:R1:W-:Y:S01]  /*6960*/  @P3 STS.128 [R4+0xa000], RZ ;  /* 0x00a000ff04003388 */ /* 0x0003e20000000c00 */
[----:B--2---:R-:W-:Y:S02]  /*6970*/  IMAD.U32 R6, RZ, RZ, UR18 ;  /* 0x00000012ff067e24 */ /* 0x004fe4000f8e00ff */
[----:B------:R-:W-:Y:S03]  /*6980*/  IMAD.U32 R7, RZ, RZ, UR18 ;  /* 0x00000012ff077e24 */ /* 0x000fe6000f8e00ff */
[-C--:B------:R-:W-:Y:S04]  /*6990*/  @!P4 LEA R6, P0, R6, R250.reuse, 0x1 ;  /* 0x000000fa0606c211 */ /* 0x080fe800078008ff */
[-CC-:B------:R-:W-:Y:S02]  /*69a0*/  @!P4 LEA.HI.X R7, R7, R249.reuse, R5.reuse, 0x1, P0 ;  /* 0x000000f90707c211 */ /* 0x180fe400000f0c05 */
[-C--:B------:R-:W-:Y:S04]  /*69b0*/  @!P5 LEA R8, P0, R8, R250.reuse, 0x1 ;  /* 0x000000fa0808d211 */ /* 0x080fe800078008ff */
[-CC-:B------:R-:W-:Y:S05]  /*69c0*/  @!P5 LEA.HI.X R9, R9, R249.reuse, R5.reuse, 0x1, P0 ;  /* 0x000000f90909d211 */ /* 0x180fea00000f0c05 */
[----:B------:R-:W-:Y:S01]  /*69d0*/  @!PT LDS RZ, [RZ] ;  /* 0x00000000fffff984 */ /* 0x000fe20000000800 */
[----:B------:R-:W-:Y:S01]  /*69e0*/  @!PT LDS RZ, [RZ] ;  /* 0x00000000fffff984 */ /* 0x000fe20000000800 */
[----:B------:R-:W-:Y:S01]  /*69f0*/  @!PT LDS RZ, [RZ] ;  /* 0x00000000fffff984 */ /* 0x000fe20000000800 */
[----:B------:R-:W-:Y:S04]  /*6a00*/  @!P5 LDGSTS.E.BYPASS.LTC128B.128 [R4+0x7000], desc[UR38][R8.64] ;  /* 0x070000000804dfae */ /* 0x000fe8000b981a26 */
        /* <DEDUP_REMOVED lines=8> */
[----:B------:R-:W-:Y:S04]  /*6a90*/  @!P3 LEA R6, P0, R6, R250, 0x1 ;  /* 0x000000fa0606b211 */ /* 0x000fe800078008ff */
[----:B------:R-:W-:Y:S05]  /*6aa0*/  @!P3 LEA.HI.X R7, R7, R249, R5, 0x1, P0 ;  /* 0x000000f90707b211 */ /* 0x000fea00000f0c05 */
[----:B------:R-:W-:Y:S01]  /*6ab0*/  @!PT LDS RZ, [RZ] ;  /* 0x00000000fffff984 */ /* 0x000fe20000000800 */
[----:B------:R-:W-:Y:S01]  /*6ac0*/  @!PT LDS RZ, [RZ] ;  /* 0x00000000fffff984 */ /* 0x000fe20000000800 */
[----:B------:R-:W-:Y:S01]  /*6ad0*/  @!PT LDS RZ, [RZ] ;  /* 0x00000000fffff984 */ /* 0x000fe20000000800 */
[----:B------:R1:W-:Y:S04]  /*6ae0*/  @!P3 LDGSTS.E.BYPASS.LTC128B.128 [R4+0xb000], desc[UR38][R6.64+0x100] ;  /* 0x0b0001000604bfae */ /* 0x0003e8000b981a26 */
[----:B------:R1:W-:Y:S04]  /*6af0*/  @P3 STS.128 [R4+0xb000], RZ ;  /* 0x00b000ff04003388 */ /* 0x0003e80000000c00 */
[----:B------:R-:W0:Y:S02]  /*6b00*/  LDGDEPBAR ;  /* 0x00000000000079af */ /* 0x000e240000000000 */
.L_x_607:
        /* <DEDUP_REMOVED lines=333> */
[----:B------:R-:W-:Y:S02]  /*7fe0*/  IADD3 R3, P0, PT, RZ, -UR36, RZ ;  /* 0x80000024ff037c10 */ /* 0x000fe4000ff1e0ff */
[----:B------:R-:W-:Y:S01]  /*7ff0*/  LOP3.LUT R0, R250, 0x1f8, RZ, 0xc0, !PT ;  /* 0x000001f8fa007812 */ /* 0x000fe200078ec0ff */
[----:B------:R-:W3:Y:S03]  /*8000*/  LDL.LU R244, [R1+0x30] ;  /* 0x0000300001f47983 */ /* 0x000ee60000300800 */
[----:B------:R-:W-:Y:S01]  /*8010*/  LOP3.LUT R0, R0, 0x38, R249, 0x78, !PT ;  /* 0x0000003800007812 */ /* 0x000fe200078e78f9 */
[----:B------:R-:W4:Y:S03]  /*8020*/  LDC R7, c[0x0][0x3b4] ;  /* 0x0000ed00ff077b82 */ /* 0x000f260000000800 */
[----:B------:R-:W-:Y:S04]  /*8030*/  LOP3.LUT R0, R0, 0x1e00, R250, 0xf8, !PT ;  /* 0x00001e0000007812 */ /* 0x000fe800078ef8fa */
[----:B------:R-:W-:Y:S01]  /*8040*/  LEA R0, R0, UR4, 0x1 ;  /* 0x0000000400007c11 */ /* 0x000fe2000f8e08ff */
[----:B-1----:R-:W-:Y:S04]  /*8050*/  IMAD.SHL.U32 R2, R6, 0x40, RZ ;  /* 0x0000004006027824 */ /* 0x002fe800078e00ff */
[----:B------:R-:W-:Y:S05]  /*8060*/  IMAD.X R2, RZ, RZ, ~R2, P0 ;  /* 0x000000ffff027224 */ /* 0x000fea00000e0e02 */
[----:B------:R-:W-:Y:S01]  /*8070*/  SHF.R.S64 R3, R3, 0x1f, R2 ;  /* 0x0000001f03037819 */ /* 0x000fe20000001002 */
[----:B----4-:R-:W-:Y:S03]  /*8080*/  IMAD.SHL.U32 R5, R7, 0x40, RZ ;  /* 0x0000004007057824 */ /* 0x010fe600078e00ff */
[----:B--2---:R-:W-:Y:S05]  /*8090*/  IADD3 R245, P0, PT, R3, R245, RZ ;  /* 0x000000f503f57210 */ /* 0x004fea0007f1e0ff */
[----:B------:R1:W-:Y:S01]  /*80a0*/  STL [R1+0x34], R245 ;  /* 0x000034f501007387 */ /* 0x0003e20000100800 */
[----:B---3--:R-:W-:Y:S01]  /*80b0*/  LEA.HI.X.SX32 R244, R2, R244, 0x1, P0 ;  /* 0x000000f402f47211 */ /* 0x008fe200000f0eff */
[--C-:B------:R-:W-:Y:S04]  /*80c0*/  @!P5 IMAD.MOV.U32 R2, RZ, RZ, R245.reuse ;  /* 0x000000ffff02d224 */ /* 0x100fe800078e00f5 */
[----:B------:R1:W-:Y:S01]  /*80d0*/  STL [R1+0x30], R244 ;  /* 0x000030f401007387 */ /* 0x0003e20000100800 */
[--C-:B------:R-:W-:Y:S05]  /*80e0*/  @!P5 IMAD.MOV.U32 R3, RZ, RZ, R244.reuse ;  /* 0x000000ffff03d224 */ /* 0x100fea00078e00f4 */
[----:B------:R-:W-:Y:S01]  /*80f0*/  @!PT LDS RZ, [RZ] ;  /* 0x00000000fffff984 */ /* 0x000fe20000000800 */
[----:B------:R-:W-:Y:S01]  /*8100*/  @!PT LDS RZ, [RZ] ;  /* 0x00000000fffff984 */ /* 0x000fe20000000800 */
[----:B------:R-:W-:Y:S01]  /*8110*/  @!PT LDS RZ, [RZ] ;  /* 0x00000000fffff984 */ /* 0x000fe20000000800 */
[----:B------:R2:W-:Y:S04]  /*8120*/  @!P5 LDGSTS.E.BYPASS.LTC128B.128 [R0], desc[UR38][R2.64] ;  /* 0x000000000200dfae */ /* 0x0005e8000b981a26 */
[----:B------:R1:W-:Y:S01]  /*8130*/  @P5 STS.128 [R0], RZ ;  /* 0x000000ff00005388 */ /* 0x0003e20000000c00 */
[C---:B--2---:R-:W-:Y:S02]  /*8140*/  LOP3.LUT R3, R251.reuse, 0x40, RZ, 0xfc, !PT ;  /* 0x00000040fb037812 */ /* 0x044fe400078efcff */
[----:B------:R-:W-:Y:S02]  /*8150*/  LOP3.LUT R2, R251, 0x80, RZ, 0xfc, !PT ;  /* 0x00000080fb027812 */ /* 0x000fe400078efcff */
[----:B------:R-:W-:Y:S02]  /*8160*/  ISETP.GE.AND P4, PT, R3, UR8, PT ;  /* 0x0000000803007c0c */ /* 0x000fe4000bf86270 */
[----:B------:R-:W-:Y:S11]  /*8170*/  ISETP.GE.AND P3, PT, R2, UR8, PT ;  /* 0x0000000802007c0c */ /* 0x000ff6000bf66270 */
[--C-:B------:R-:W-:Y:S02]  /*8180*/  @!P4 IMAD.MOV.U32 R2, RZ, RZ, R245.reuse ;  /* 0x000000ffff02c224 */ /* 0x100fe400078e00f5 */
        /* <DEDUP_REMOVED lines=13> */
[C---:B--2---:R-:W-:Y:S04]  /*8260*/  LEA R2, P0, R6.reuse, RZ, 0x6 ;  /* 0x000000ff06027211 */ /* 0x044fe800078030ff */
[----:B------:R-:W-:Y:S02]  /*8270*/  LEA.HI.X R3, R6, RZ, RZ, 0x6, P0 ;  /* 0x000000ff06037211 */ /* 0x000fe400000f34ff */
[----:B------:R-:W-:Y:S04]  /*8280*/  @!P5 IADD3 R4, P0, PT, R245, R2, RZ ;  /* 0x00000002f504d210 */ /* 0x000fe80007f1e0ff */
[----:B------:R-:W-:Y:S02]  /*8290*/  @!P5 IADD3.X R5, PT, PT, R244, R3, R5, P0, !PT ;  /* 0x00000003f405d210 */ /* 0x000fe400007fe405 */
[CC--:B------:R-:W-:Y:S03]  /*82a0*/  @!P4 LEA R2, P0, R6.reuse, R245.reuse, 0x6 ;  /* 0x000000f50602c211 */ /* 0x0c0fe600078030ff */
[----:B------:R-:W-:Y:S01]  /*82b0*/  @!PT LDS RZ, [RZ] ;  /* 0x00000000fffff984 */ /* 0x000fe20000000800 */
[----:B------:R-:W-:Y:S01]  /*82c0*/  @!PT LDS RZ, [RZ] ;  /* 0x00000000fffff984 */ /* 0x000fe20000000800 */
[----:B------:R-:W-:Y:S01]  /*82d0*/  @!PT LDS RZ, [RZ] ;  /* 0x00000000fffff984 */ /* 0x000fe20000000800 */
[----:B------:R-:W-:Y:S01]  /*82e0*/  @!P5 LDGSTS.E.BYPASS.LTC128B.128 [R0+0x1000], desc[UR38][R4.64] ;  /* 0x010000000400dfae */ /* 0x000fe2000b981a26 */
[CCC-:B------:R-:W-:Y:S03]  /*82f0*/  @!P4 LEA.HI.X R3, R6.reuse, R244.reuse, R7.reuse, 0x6, P0 ;  /* 0x000000f40603c211 */ /* 0x1c0fe600000f3407 */
[----:B------:R1:W-:Y:S04]  /*8300*/  @P5 STS.128 [R0+0x1000], RZ ;  /* 0x001000ff00005388 */ /* 0x0003e80000000c00 */
[----:B------:R-:W-:Y:S01]  /*8310*/  @!PT LDS RZ, [RZ] ;  /* 0x00000000fffff984 */ /* 0x000fe20000000800 */
[----:B------:R-:W-:Y:S01]  /*8320*/  @!PT LDS RZ, [RZ] ;  /* 0x00000000fffff984 */ /* 0x000fe20000000800 */
[----:B------:R-:W-:Y:S01]  /*8330*/  @!PT LDS RZ, [RZ] ;  /* 0x00000000fffff984 */ /* 0x000fe20000000800 */
[----:B------:R2:W-:Y:S04]  /*8340*/  @!P4 LDGSTS.E.BYPASS.LTC128B.128 [R0+0x3000], desc[UR38][R2.64+0x80] ;  /* 0x030000800200cfae */ /* 0x0005e8000b981a26 */
[----:B------:R1:W-:Y:S01]  /*8350*/  @P4 STS.128 [R0+0x3000], RZ ;  /* 0x003000ff00004388 */ /* 0x0003e20000000c00 */
[C---:B--2---:R-:W-:Y:S04]  /*8360*/  @!P3 LEA R2, P0, R6.reuse, R245, 0x6 ;  /* 0x000000f50602b211 */ /* 0x044fe800078030ff */
[----:B------:R-:W-:Y:S05]  /*8370*/  @!P3 LEA.HI.X R3, R6, R244, R7, 0x6, P0 ;  /* 0x000000f40603b211 */ /* 0x000fea00000f3407 */
[----:B------:R-:W-:Y:S01]  /*8380*/  @!PT LDS RZ, [RZ] ;  /* 0x00000000fffff984 */ /* 0x000fe20000000800 */
[----:B------:R-:W-:Y:S01]  /*8390*/  @!PT LDS RZ, [RZ] ;  /* 0x00000000fffff984 */ /* 0x000fe20000000800 */
[----:B------:R-:W-:Y:S01]  /*83a0*/  @!PT LDS RZ, [RZ] ;  /* 0x00000000fffff984 */ /* 0x000fe20000000800 */
[----:B------:R1:W-:Y:S04]  /*83b0*/  @!P3 LDGSTS.E.BYPASS.LTC128B.128 [R0+0x5000], desc[UR38][R2.64+0x100] ;  /* 0x050001000200bfae */ /* 0x0003e8000b981a26 */
[----:B------:R1:W-:Y:S04]  /*83c0*/  @P3 STS.128 [R0+0x5000], RZ ;  /* 0x005000ff00003388 */ /* 0x0003e80000000c00 */
[----:B------:R-:W0:Y:S02]  /*83d0*/  LDGDEPBAR ;  /* 0x00000000000079af */ /* 0x000e240000000000 */
.L_x_608:
[----:B-1----:R-:W2:Y:S02]  /*83e0*/  LDL.LU R0, [R1+0x40] ;  /* 0x0000400001007983 */ /* 0x002ea40000300800 */
[----:B--2---:R-:W-:Y:S05]  /*83f0*/  IADD3 R0, PT, PT, R0, -0x40, RZ ;  /* 0xffffffc000007810 */ /* 0x004fea0007ffe0ff */
[----:B------:R1:W-:Y:S01]  /*8400*/  STL [R1+0x40], R0 ;  /* 0x0000400001007387 */ /* 0x0003e20000100800 */
[----:B------:R-:W-:Y:S05]  /*8410*/  BRA.U UP1, `(.L_x_609) ;  /* 0xffffffbd01607547 */ /* 0x000fea000b83ffff */
[----:B------:R-:W2:Y:S01]  /*8420*/  S2R R80, SR_TID.X ;  /* 0x0000000000507919 */ /* 0x000ea20000002100 */
[----:B------:R-:W1:Y:S01]  /*8430*/  LDCU UR9, c[0x0][0x4fc] ;  /* 0x00009f80ff0977ac */ /* 0x000e620008000800 */
[----:B------:R-:W-:Y:S02]  /*8440*/  SHF.R.U32.HI R79, RZ, 0x3, R249 ;  /* 0x00000003ff4f7819 */ /* 0x000fe400000116f9 */
[----:B------:R-:W-:Y:S01]  /*8450*/  LOP3.LUT P0, RZ, R249, 0x10, RZ, 0xc0, !PT ;  /* 0x00000010f9ff7812 */ /* 0x000fe2000780c0ff */
[----:B------:R-:W3:Y:S01]  /*8460*/  LDCU UR8, c[0x0][0x500] ;  /* 0x0000a000ff0877ac */ /* 0x000ee20008000800 */
[----:B------:R-:W-:Y:S01]  /*8470*/  UISETP.NE.AND UP0, UPT, UR44, -0x1, UPT ;  /* 0xffffffff2c00788c */ /* 0x000fe2000bf05270 */
[----:B------:R-:W-:Y:S01]  /*8480*/  UMOV UR29, UR7 ;  /* 0x00000007001d7c82 */ /* 0x000fe20008000000 */
[----:B------:R-:W-:Y:S01]  /*8490*/  UISETP.NE.AND UP1, UPT, UR44, -0x1, UPT ;  /* 0xffffffff2c00788c */ /* 0x000fe2000bf25270 */
[----:B-1---5:R-:W-:Y:S01]  /*84a0*/  FMUL.FTZ R0, R36, UR9 ;  /* 0x0000000924007c20 */ /* 0x022fe20008410000 */
[----:B------:R-:W-:Y:S01]  /*84b0*/  FMUL.FTZ R18, R37, UR9 ;  /* 0x0000000925127c20 */ /* 0x000fe20008410000 */
[----:B------:R-:W-:Y:S01]  /*84c0*/  FMUL.FTZ R12, R45, UR9 ;  /* 0x000000092d0c7c20 */ /* 0x000fe20008410000 */
[----:B------:R-:W-:Y:S01]  /*84d0*/  SHF.L.U32 R45, R249, 0x5, RZ ;  /* 0x00000005f92d7819 */ /* 0x000fe200000006ff */
[----:B------:R-:W-:Y:S01]  /*84e0*/  FMUL.FTZ R2, R40, UR9 ;  /* 0x0000000928027c20 */ /* 0x000fe20008410000 */
[----:B------:R-:W-:Y:S01]  /*84f0*/  FMUL.FTZ R16, R41, UR9 ;  /* 0x0000000929107c20 */ /* 0x000fe20008410000 */
[----:B------:R-:W-:Y:S01]  /*8500*/  F2FP.F16.F32.PACK_AB R18, R18, R0 ;  /* 0x000000001212723e */ /* 0x000fe200000000ff */
[----:B------:R-:W-:Y:S01]  /*8510*/  FMUL.FTZ R3, R42, UR9 ;  /* 0x000000092a037c20 */ /* 0x000fe20008410000 */
[----:B------:R-:W-:Y:S01]  /*8520*/  LOP3.LUT R45, R45, 0x400, RZ, 0xc0, !PT ;  /* 0x000004002d2d7812 */ /* 0x000fe200078ec0ff */
[----:B------:R-:W-:Y:S01]  /*8530*/  FMUL.FTZ R15, R43, UR9 ;  /* 0x000000092b0f7c20 */ /* 0x000fe20008410000 */
[----:B------:R-:W-:Y:S01]  /*8540*/  F2FP.F16.F32.PACK_AB R16, R16, R2 ;  /* 0x000000021010723e */ /* 0x000fe200000000ff */
[----:B------:R-:W-:Y:S01]  /*8550*/  FMUL.FTZ R68, R38, UR9 ;  /* 0x0000000926447c20 */ /* 0x000fe20008410000 */
[----:B------:R-:W-:Y:S01]  /*8560*/  FMUL.FTZ R17, R39, UR9 ;  /* 0x0000000927117c20 */ /* 0x000fe20008410000 */
[----:B--2---:R-:W-:Y:S01]  /*8570*/  SHF.L.U32 R81, R80, 0x4, RZ ;  /* 0x0000000450517819 */ /* 0x004fe200000006ff */
[----:B---3--:R-:W-:Y:S01]  /*8580*/  FMUL.FTZ R100, R100, UR8 ;  /* 0x0000000864647c20 */ /* 0x008fe20008410000 */
[----:B------:R-:W-:Y:S01]  /*8590*/  SHF.L.U32 R80, R80, 0x1, RZ ;  /* 0x0000000150507819 */ /* 0x000fe200000006ff */
[----:B------:R-:W-:Y:S01]  /*85a0*/  FMUL.FTZ R43, R101, UR8 ;  /* 0x00000008652b7c20 */ /* 0x000fe20008410000 */
[----:B------:R-:W-:Y:S01]  /*85b0*/  LOP3.LUT R81, R81, 0x1c0, RZ, 0xc0, !PT ;  /* 0x000001c051517812 */ /* 0x000fe200078ec0ff */
[----:B------:R-:W-:Y:S01]  /*85c0*/  FMUL.FTZ R102, R102, UR8 ;  /* 0x0000000866667c20 */ /* 0x000fe20008410000 */
[--C-:B------:R-:W-:Y:S01]  /*85d0*/  LOP3.LUT R2, R45, 0x6, R80.reuse, 0xf8, !PT ;  /* 0x000000062d027812 */ /* 0x100fe200078ef850 */
[----:B------:R-:W-:Y:S01]  /*85e0*/  FMUL.FTZ R42, R103, UR8 ;  /* 0x00000008672a7c20 */ /* 0x000fe20008410000 */
[----:B------:R-:W-:Y:S01]  /*85f0*/  LOP3.LUT R0, R81, 0x18, R79, 0xf8, !PT ;  /* 0x0000001851007812 */ /* 0x000fe200078ef84f */
[----:B------:R-:W-:Y:S01]  /*8600*/  FMUL.FTZ R112, R112, UR8 ;  /* 0x0000000870707c20 */ /* 0x000fe20008410000 */
[----:B------:R-:W-:Y:S01]  /*8610*/  FMUL.FTZ R39, R113, UR8 ;  /* 0x0000000871277c20 */ /* 0x000fe20008410000 */
[----:B------:R-:W-:Y:S01]  /*8620*/  FMUL.FTZ R114, R114, UR8 ;  /* 0x0000000872727c20 */ /* 0x000fe20008410000 */
[----:B------:R-:W-:Y:S01]  /*8630*/  LOP3.LUT R0, R0, 0x38, R80, 0x78, !PT ;  /* 0x0000003800007812 */ /* 0x000fe200078e7850 */
[----:B------:R-:W-:Y:S01]  /*8640*/  FMUL.FTZ R38, R115, UR8 ;  /* 0x0000000873267c20 */ /* 0x000fe20008410000 */
[----:B------:R-:W-:Y:S01]  /*8650*/  F2FP.F16.F32.PACK_AB R15, R15, R3 ;  /* 0x000000030f0f723e */ /* 0x000fe200000000ff */
        /* <DEDUP_REMOVED lines=194> */
.L_x_610:
        /* <DEDUP_REMOVED lines=12> */
.L_x_611:
[----:B------:R-:W2:Y:S01]  /*9340*/  LDCU.64 UR8, c[0x0][0x5c8] ;  /* 0x0000b900ff0877ac */ /* 0x000ea20008000a00 */
[----:B------:R-:W-:-:S04]  /*9350*/  UIADD3 UR14, UPT, UPT, UR42, UR44, URZ ;  /* 0x0000002c2a0e7290 */ /* 0x000fc8000fffe0ff */
[----:B--2---:R-:W-:Y:S02]  /*9360*/  UIMAD.WIDE.U32 UR22, UR14, UR8, URZ ;  /* 0x000000080e1672a5 */ /* 0x004fe4000f8e00ff */
[----:B------:R-:W-:-:S04]  /*9370*/  UIMAD UR14, UR14, UR9, URZ ;  /* 0x000000090e0e72a4 */ /* 0x000fc8000f8e02ff */
[----:B------:R-:W-:-:S06]  /*9380*/  UIADD3 UR14, UPT, UPT, UR23, UR14, URZ ;  /* 0x0000000e170e7290 */ /* 0x000fcc000fffe0ff */
[----:B-1----:R-:W-:-:S07]  /*9390*/  MOV R23, UR14 ;  /* 0x0000000e00177c02 */ /* 0x002fce0008000f00 */
.L_x_612:
        /* <DEDUP_REMOVED lines=57> */
.L_x_614:
[----:B------:R-:W-:Y:S05]  /*9730*/  BSYNC.RECONVERGENT B0 ;  /* 0x0000000000007941 */ /* 0x000fea0003800200 */
.L_x_613:
        /* <DEDUP_REMOVED lines=19> */
.L_x_616:
[----:B------:R-:W-:Y:S05]  /*9870*/  BSYNC.RECONVERGENT B0 ;  /* 0x0000000000007941 */ /* 0x000fea0003800200 */
.L_x_615:
        /* <DEDUP_REMOVED lines=25> */
.L_x_618:
[----:B------:R-:W-:Y:S05]  /*9a10*/  BSYNC.RECONVERGENT B0 ;  /* 0x0000000000007941 */ /* 0x000fea0003800200 */
.L_x_617:
        /* <DEDUP_REMOVED lines=17> */
.L_x_578:
[----:B------:R-:W-:Y:S05]  /*9b30*/  BSYNC.RECONVERGENT B1 ;  /* 0x0000000000017941 */ /* 0x000fea0003800200 */
.L_x_556:
        /* <DEDUP_REMOVED lines=11> */
.L_x_620:
        /* <DEDUP_REMOVED lines=9> */
.L_x_1091:


//--------------------- .text._ZN5flash44flash_bwd_dq_dk_dv_loop_seqk_parallel_kernelI23Flash_bwd_kernel_traitsILi192ELi64ELi64ELi8ELi4ELi2ELi2ELb1ELb1EN7cutlass6half_tE19Flash_kernel_traitsILi192ELi64ELi64ELi8ES3_EELb0ELb1ELb0ELb1ELb0ELb0ELb1EEEvNS_16Flash_bwd_paramsE --------------------------
	.section	.text._ZN5flash44flash_bwd_dq_dk_dv_loop_seqk_parallel_kernelI23Flash_bwd_kernel_traitsILi192ELi64ELi64ELi8ELi4ELi2ELi2ELb1ELb1EN7cutlass6half_tE19Flash_kernel_traitsILi192ELi64ELi64ELi8ES3_EELb0ELb1ELb0ELb1ELb0ELb0ELb1EEEvNS_16Flash_bwd_paramsE,"ax",@progbits
	.align	128
        .global         _ZN5flash44flash_bwd_dq_dk_dv_loop_seqk_parallel_kernelI23Flash_bwd_kernel_traitsILi192ELi64ELi64ELi8ELi4ELi2ELi2ELb1ELb1EN7cutlass6half_tE19Flash_kernel_traitsILi192ELi64ELi64ELi8ES3_EELb0ELb1ELb0ELb1ELb0ELb0ELb1EEEvNS_16Flash_bwd_paramsE
        .type           _ZN5flash44flash_bwd_dq_dk_dv_loop_seqk_parallel_kernelI23Flash_bwd_kernel_traitsILi192ELi64ELi64ELi8ELi4ELi2ELi2ELb1ELb1EN7cutlass6half_tE19Flash_kernel_traitsILi192ELi64ELi64ELi8ES3_EELb0ELb1ELb0ELb1ELb0ELb0ELb1EEEvNS_16Flash_bwd_paramsE,@function
        .size           _ZN5flash44flash_bwd_dq_dk_dv_loop_seqk_parallel_kernelI23Flash_bwd_kernel_traitsILi192ELi64ELi64ELi8ELi4ELi2ELi2ELb1ELb1EN7cutlass6half_tE19Flash_kernel_traitsILi192ELi64ELi64ELi8ES3_EELb0ELb1ELb0ELb1ELb0ELb0ELb1EEEvNS_16Flash_bwd_paramsE,(.L_x_1092 - _ZN5flash44flash_bwd_dq_dk_dv_loop_seqk_parallel_kernelI23Flash_bwd_kernel_traitsILi192ELi64ELi64ELi8ELi4ELi2ELi2ELb1ELb1EN7cutlass6half_tE19Flash_kernel_traitsILi192ELi64ELi64ELi8ES3_EELb0ELb1ELb0ELb1ELb0ELb0ELb1EEEvNS_16Flash_bwd_paramsE)
        .other          _ZN5flash44flash_bwd_dq_dk_dv_loop_seqk_parallel_kernelI23Flash_bwd_kernel_traitsILi192ELi64ELi64ELi8ELi4ELi2ELi2ELb1ELb1EN7cutlass6half_tE19Flash_kernel_traitsILi192ELi64ELi64ELi8ES3_EELb0ELb1ELb0ELb1ELb0ELb0ELb1EEEvNS_16Flash_bwd_paramsE,@"STO_CUDA_ENTRY STV_DEFAULT"
_ZN5flash44flash_bwd_dq_dk_dv_loop_seqk_parallel_kernelI23Flash_bwd_kernel_traitsILi192ELi64ELi64ELi8ELi4ELi2ELi2ELb1ELb1EN7cutlass6half_tE19Flash_kernel_traitsILi192ELi64ELi64ELi8ES3_EELb0ELb1ELb0ELb1ELb0ELb0ELb1EEEvNS_16Flash_bwd_paramsE:
.text._ZN5flash44flash_bwd_dq_dk_dv_loop_seqk_parallel_kernelI23Flash_bwd_kernel_traitsILi192ELi64ELi64ELi8ELi4ELi2ELi2ELb1ELb1EN7cutlass6half_tE19Flash_kernel_traitsILi192ELi64ELi64ELi8ES3_EELb0ELb1ELb0ELb1ELb0ELb0ELb1EEEvNS_16Flash_bwd_paramsE:
        /* <DEDUP_REMOVED lines=50> */
.L_x_685:
        /* <DEDUP_REMOVED lines=52> */
.L_x_621:
        /* <DEDUP_REMOVED lines=34> */
.L_x_623:
[----:B------:R-:W1:Y:S01]  /*0880*/  LDCU.64 UR16, c[0x0][0x3b8] ;  /* 0x00007700ff1077ac */ /* 0x000e620008000a00 */
[----:B------:R-:W-:-:S04]  /*0890*/  UIADD3 UR8, UPT, UPT, UR43, UR45, URZ ;  /* 0x0000002d2b087290 */ /* 0x000fc8000fffe0ff */
[----:B-1----:R-:W-:Y:S02]  /*08a0*/  UIMAD.WIDE.U32 UR54, UR8, UR16, URZ ;  /* 0x00000010083672a5 */ /* 0x002fe4000f8e00ff */
[----:B------:R-:W-:-:S04]  /*08b0*/  UIMAD UR8, UR8, UR17, URZ ;  /* 0x00000011080872a4 */ /* 0x000fc8000f8e02ff */
[----:B------:R-:W-:-:S06]  /*08c0*/  UIADD3 UR8, UPT, UPT, UR55, UR8, URZ ;  /* 0x0000000837087290 */ /* 0x000fcc000fffe0ff */
[----:B------:R-:W-:Y:S02]  /*08d0*/  MOV R22, UR8 ;  /* 0x0000000800167c02 */ /* 0x000fe40008000f00 */
.L_x_624:
        /* <DEDUP_REMOVED lines=43> */
.L_x_625:
[----:B------:R-:W1:Y:S01]  /*0b90*/  LDCU.64 UR14, c[0x0][0x3c0] ;  /* 0x00007800ff0e77ac */ /* 0x000e620008000a00 */
[----:B------:R-:W-:-:S04]  /*0ba0*/  UIADD3 UR8, UPT, UPT, UR43, UR45, URZ ;  /* 0x0000002d2b087290 */ /* 0x000fc8000fffe0ff */
[----:B-1----:R-:W-:Y:S02]  /*0bb0*/  UIMAD.WIDE.U32 UR56, UR8, UR14, URZ ;  /* 0x0000000e083872a5 */ /* 0x002fe4000f8e00ff */
[----:B------:R-:W-:-:S04]  /*0bc0*/  UIMAD UR8, UR8, UR15, URZ ;  /* 0x0000000f080872a4 */ /* 0x000fc8000f8e02ff */
[----:B------:R-:W-:-:S06]  /*0bd0*/  UIADD3 UR8, UPT, UPT, UR57, UR8, URZ ;  /* 0x0000000839087290 */ /* 0x000fcc000fffe0ff */
[----:B------:R-:W-:-:S07]  /*0be0*/  MOV R19, UR8 ;  /* 0x0000000800137c02 */ /* 0x000fce0008000f00 */
.L_x_626:
        /* <DEDUP_REMOVED lines=28> */
.L_x_627:
[----:B------:R-:W-:Y:S02]  /*0db0*/  IMAD R0, R5, UR21, RZ ;  /* 0x0000001505007c24 */ /* 0x000fe4000f8e02ff */
[----:B------:R-:W-:-:S05]  /*0dc0*/  IMAD.WIDE.U32 R2, R4, UR21, RZ ;  /* 0x0000001504027c25 */ /* 0x000fca000f8e00ff */
[----:B------:R-:W-:Y:S02]  /*0dd0*/  IADD3 R7, PT, PT, R3, R0, RZ ;  /* 0x0000000003077210 */ /* 0x000fe40007ffe0ff */
[----:B------:R-:W-:-:S07]  /*0de0*/  MOV R6, R2 ;  /* 0x0000000200067202 */ /* 0x000fce0000000f00 */
.L_x_628:
        /* <DEDUP_REMOVED lines=21> */
.L_x_629:
[----:B------:R-:W1:Y:S01]  /*0f40*/  LDCU UR55, c[0x0][0x434] ;  /* 0x00008680ff3777ac */ /* 0x000e620008000800 */
[----:B------:R-:W-:-:S04]  /*0f50*/  UIMAD UR8, UR30, UR22, UR29 ;  /* 0x000000161e0872a4 */ /* 0x000fc8000f8e021d */
[----:B-1----:R-:W-:-:S12]  /*0f60*/  UIMAD UR55, UR8, UR55, URZ ;  /* 0x00000037083772a4 */ /* 0x002fd8000f8e02ff */
.L_x_630:
        /* <DEDUP_REMOVED lines=10> */
.L_x_631:
[----:B------:R-:W1:Y:S01]  /*1010*/  LDCU UR53, c[0x0][0x444] ;  /* 0x00008880ff3577ac */ /* 0x000e620008000800 */
[----:B------:R-:W-:-:S04]  /*1020*/  UIMAD UR8, UR30, UR22, UR29 ;  /* 0x000000161e0872a4 */ /* 0x000fc8000f8e021d */
[----:B-1----:R-:W-:-:S12]  /*1030*/  UIMAD UR53, UR8, UR53, URZ ;  /* 0x00000035083572a4 */ /* 0x002fd8000f8e02ff */
.L_x_632:
        /* <DEDUP_REMOVED lines=107> */
.L_x_634:
[----:B------:R-:W2:Y:S01]  /*16f0*/  LDCU.64 UR10, c[0x0][0x5c0] ;  /* 0x0000b800ff0a77ac */ /* 0x000ea20008000a00 */
[----:B------:R-:W-:-:S04]  /*1700*/  UIADD3 UR8, UPT, UPT, UR43, UR45, URZ ;  /* 0x0000002d2b087290 */ /* 0x000fc8000fffe0ff */
[----:B--2---:R-:W-:Y:S02]  /*1710*/  UIMAD.WIDE.U32 UR18, UR8, UR10, URZ ;  /* 0x0000000a081272a5 */ /* 0x004fe4000f8e00ff */
[----:B------:R-:W-:-:S04]  /*1720*/  UIMAD UR8, UR8, UR11, URZ ;  /* 0x0000000b080872a4 */ /* 0x000fc8000f8e02ff */
[----:B------:R-:W-:-:S06]  /*1730*/  UIADD3 UR8, UPT, UPT, UR19, UR8, URZ ;  /* 0x0000000813087290 */ /* 0x000fcc000fffe0ff */
[----:B------:R-:W-:Y:S02]  /*1740*/  MOV R0, UR8 ;  /* 0x0000000800007c02 */ /* 0x000fe40008000f00 */
.L_x_635:
        /* <DEDUP_REMOVED lines=13> */
.L_x_636:
[----:B------:R-:W2:Y:S01]  /*1820*/  LDCU.64 UR8, c[0x0][0x5c8] ;  /* 0x0000b900ff0877ac */ /* 0x000ea20008000a00 */
[----:B------:R-:W-:-:S04]  /*1830*/  UIADD3 UR43, UPT, UPT, UR43, UR45, URZ ;  /* 0x0000002d2b2b7290 */ /* 0x000fc8000fffe0ff */
[----:B--2---:R-:W-:Y:S02]  /*1840*/  UIMAD.WIDE.U32 UR16, UR43, UR8, URZ ;  /* 0x000000082b1072a5 */ /* 0x004fe4000f8e00ff */
[----:B------:R-:W-:-:S04]  /*1850*/  UIMAD UR43, UR43, UR9, URZ ;  /* 0x000000092b2b72a4 */ /* 0x000fc8000f8e02ff */
[----:B------:R-:W-:-:S06]  /*1860*/  UIADD3 UR43, UPT, UPT, UR17, UR43, URZ ;  /* 0x0000002b112b7290 */ /* 0x000fcc000fffe0ff */
[----:B------:R-:W-:-:S07]  /*1870*/  MOV R10, UR43 ;  /* 0x0000002b000a7c02 */ /* 0x000fce0008000f00 */
.L_x_637:
        /* <DEDUP_REMOVED lines=30> */
.L_x_639:
[----:B------:R-:W-:Y:S05]  /*1a60*/  BSYNC.RECONVERGENT B0 ;  /* 0x0000000000007941 */ /* 0x000fea0003800200 */
.L_x_638:
        /* <DEDUP_REMOVED lines=17> */
.L_x_641:
[----:B------:R-:W-:Y:S05]  /*1b80*/  BSYNC.RECONVERGENT B0 ;  /* 0x0000000000007941 */ /* 0x000fea0003800200 */
.L_x_640:
        /* <DEDUP_REMOVED lines=27> */
.L_x_643:
[----:B------:R-:W-:Y:S05]  /*1d40*/  BSYNC.RECONVERGENT B0 ;  /* 0x0000000000007941 */ /* 0x000fea0003800200 */
.L_x_642:
        /* <DEDUP_REMOVED lines=18> */
.L_x_633:
        /* <DEDUP_REMOVED lines=47> */
.L_x_647:
[----:B------:R3:W-:Y:S01]  /*2160*/  STS.128 [R0+0x16000], RZ ;  /* 0x016000ff00007388 */ /* 0x0007e20000000c00 */
[----:B------:R-:W-:Y:S05]  /*2170*/  BRA `(.L_x_648) ;  /* 0x00000000000c7947 */ /* 0x000fea0003800000 */
.L_x_646:
[----:B------:R2:W-:Y:S04]  /*2180*/  STS.128 [R0+0x12000], RZ ;  /* 0x012000ff00007388 */ /* 0x0005e80000000c00 */
[----:B------:R2:W-:Y:S04]  /*2190*/  STS.128 [R0+0x14000], RZ ;  /* 0x014000ff00007388 */ /* 0x0005e80000000c00 */
[----:B------:R2:W-:Y:S02]  /*21a0*/  STS.128 [R0+0x16000], RZ ;  /* 0x016000ff00007388 */ /* 0x0005e40000000c00 */
.L_x_648:
[----:B------:R-:W-:Y:S05]  /*21b0*/  BSYNC.RECONVERGENT B0 ;  /* 0x0000000000007941 */ /* 0x000fea0003800200 */
.L_x_645:
        /* <DEDUP_REMOVED lines=34> */
.L_x_651:
[----:B------:R4:W-:Y:S02]  /*23e0*/  STS.128 [R0+0x17000], RZ ;  /* 0x017000ff00007388 */ /* 0x0009e40000000c00 */
.L_x_650:
[----:B------:R-:W-:Y:S05]  /*23f0*/  BSYNC.RECONVERGENT B0 ;  /* 0x0000000000007941 */ /* 0x000fea0003800200 */
.L_x_649:
        /* <DEDUP_REMOVED lines=31> */
.L_x_654:
[----:B------:R4:W-:Y:S01]  /*25f0*/  STS.128 [R0+0xa000], RZ ;  /* 0x00a000ff00007388 */ /* 0x0009e20000000c00 */
[----:B------:R-:W-:Y:S05]  /*2600*/  BRA `(.L_x_655) ;  /* 0x00000000000c7947 */ /* 0x000fea0003800000 */
.L_x_653:
[----:B------:R1:W-:Y:S04]  /*2610*/  STS.128 [R0+0x6000], RZ ;  /* 0x006000ff00007388 */ /* 0x0003e80000000c00 */
[----:B------:R1:W-:Y:S04]  /*2620*/  STS.128 [R0+0x8000], RZ ;  /* 0x008000ff00007388 */ /* 0x0003e80000000c00 */
[----:B------:R1:W-:Y:S02]  /*2630*/  STS.128 [R0+0xa000], RZ ;  /* 0x00a000ff00007388 */ /* 0x0003e40000000c00 */
.L_x_655:
[----:B------:R-:W-:Y:S05]  /*2640*/  BSYNC.RECONVERGENT B0 ;  /* 0x0000000000007941 */ /* 0x000fea0003800200 */
.L_x_652:
        /* <DEDUP_REMOVED lines=31> */
.L_x_658:
[----:B------:R4:W-:Y:S02]  /*2840*/  STS.128 [R0+0xb000], RZ ;  /* 0x00b000ff00007388 */ /* 0x0009e40000000c00 */
.L_x_657:
[----:B------:R-:W-:Y:S05]  /*2850*/  BSYNC.RECONVERGENT B0 ;  /* 0x0000000000007941 */ /* 0x000fea0003800200 */
.L_x_656:
        /* <DEDUP_REMOVED lines=28> */
.L_x_661:
[----:B------:R4:W-:Y:S01]  /*2a20*/  STS.128 [R0+0x4000], RZ ;  /* 0x004000ff00007388 */ /* 0x0009e20000000c00 */
[----:B------:R-:W-:Y:S05]  /*2a30*/  BRA `(.L_x_662) ;  /* 0x00000000000c7947 */ /* 0x000fea0003800000 */
.L_x_660:
[----:B------:R1:W-:Y:S04]  /*2a40*/  STS.128 [R0], RZ ;  /* 0x000000ff00007388 */ /* 0x0003e80000000c00 */
[----:B------:R1:W-:Y:S04]  /*2a50*/  STS.128 [R0+0x2000], RZ ;  /* 0x002000ff00007388 */ /* 0x0003e80000000c00 */
[----:B------:R1:W-:Y:S02]  /*2a60*/  STS.128 [R0+0x4000], RZ ;  /* 0x004000ff00007388 */ /* 0x0003e40000000c00 */
.L_x_662:
[----:B------:R-:W-:Y:S05]  /*2a70*/  BSYNC.RECONVERGENT B0 ;  /* 0x0000000000007941 */ /* 0x000fea0003800200 */
.L_x_659:
        /* <DEDUP_REMOVED lines=27> */
.L_x_665:
[----:B------:R4:W-:Y:S02]  /*2c30*/  STS.128 [R0+0x5000], RZ ;  /* 0x005000ff00007388 */ /* 0x0009e40000000c00 */
.L_x_664:
[----:B------:R-:W-:Y:S05]  /*2c40*/  BSYNC.RECONVERGENT B0 ;  /* 0x0000000000007941 */ /* 0x000fea0003800200 */
.L_x_663:
        /* <DEDUP_REMOVED lines=56> */
.L_x_668:
[----:B------:R4:W-:Y:S01]  /*2fd0*/  STS.128 [R0+0x10000], RZ ;  /* 0x010000ff00007388 */ /* 0x0009e20000000c00 */
[----:B------:R-:W-:Y:S05]  /*2fe0*/  BRA `(.L_x_669) ;  /* 0x00000000000c7947 */ /* 0x000fea0003800000 */
.L_x_667:
[----:B------:R2:W-:Y:S04]  /*2ff0*/  STS.128 [R0+0xc000], RZ ;  /* 0x00c000ff00007388 */ /* 0x0005e80000000c00 */
[----:B------:R2:W-:Y:S04]  /*3000*/  STS.128 [R0+0xe000], RZ ;  /* 0x00e000ff00007388 */ /* 0x0005e80000000c00 */
[----:B------:R2:W-:Y:S02]  /*3010*/  STS.128 [R0+0x10000], RZ ;  /* 0x010000ff00007388 */ /* 0x0005e40000000c00 */
.L_x_669:
[----:B------:R-:W-:Y:S05]  /*3020*/  BSYNC.RECONVERGENT B0 ;  /* 0x0000000000007941 */ /* 0x000fea0003800200 */
.L_x_666:
        /* <DEDUP_REMOVED lines=33> */
.L_x_672:
[----:B------:R3:W-:Y:S02]  /*3240*/  STS.128 [R0+0x11000], RZ ;  /* 0x011000ff00007388 */ /* 0x0007e40000000c00 */
.L_x_671:
[----:B------:R-:W-:Y:S05]  /*3250*/  BSYNC.RECONVERGENT B0 ;  /* 0x0000000000007941 */ /* 0x000fea0003800200 */
.L_x_670:
        /* <DEDUP_REMOVED lines=10> */
[----:B-----5:R-:W-:Y:S01]  /*3300*/  ISETP.NE.U32.AND P0, PT, RZ, UR8, PT ;  /* 0x00000008ff007c0c */ /* 0x020fe2000bf05070 */
[----:B------:R-:W4:Y:S03]  /*3310*/  LDCU UR15, c[0x0][0x45c] ;  /* 0x00008b80ff0f77ac */ /* 0x000f260008000800 */
[----:B------:R-:W-:Y:S01]  /*3320*/  ISETP.NE.AND.EX P0, PT, RZ, UR9, PT, P0 ;  /* 0x00000009ff007c0c */ /* 0x000fe2000bf05300 */
[----:B------:R-:W-:-:S12]  /*3330*/  DEPBAR.LE SB0, 0x1 ;  /* 0x000080400000791a */ /* 0x000fd80000000000 */
[----:B------:R-:W5:Y:S01]  /*3340*/  @P0 LDC.64 R4, c[0x0][0x540] ;  /* 0x00015000ff040b82 */ /* 0x000f620000000a00 */
[----:B------:R-:W-:-:S07]  /*3350*/  @P0 IMAD.MOV.U32 R3, RZ, RZ, RZ ;  /* 0x000000ffff030224 */ /* 0x000fce00078e00ff */
[----:B------:R-:W1:Y:S01]  /*3360*/  @P0 LDC R8, c[0x0][0x458] ;  /* 0x00011600ff080b82 */ /* 0x000e620000000800 */
[----:B-----5:R-:W-:-:S04]  /*3370*/  @P0 IMAD.WIDE.U32 R2, R4, UR30, R2 ;  /* 0x0000001e04020c25 */ /* 0x020fc8000f8e0002 */
        /* <DEDUP_REMOVED lines=24> */
[----:B------:R2:W5:Y:S01]  /*3500*/  @P0 LDG.E R7, desc[UR38][R4.64] ;  /* 0x0000002604070981 */ /* 0x000562000c1e1900 */
        /* <DEDUP_REMOVED lines=38> */
[----:B-1----:R1:W5:Y:S01]  /*3770*/  @P0 MUFU.RCP R5, R8 ;  /* 0x0000000800050308 */ /* 0x0023620000001000 */
        /* <DEDUP_REMOVED lines=15> */
[----:B------:R-:W2:Y:S01]  /*3870*/  LDCU UR8, c[0x0][0x440] ;  /* 0x00008800ff0877ac */ /* 0x000ea20008000800 */
        /* <DEDUP_REMOVED lines=8> */
[----:B------:R-:W2:Y:S01]  /*3900*/  LDSM.16.M88.4 R148, [R13+0x12000] ;  /* 0x012000000d94783b */ /* 0x000ea20000000200 */
[C---:B------:R-:W-:Y:S01]  /*3910*/  VIADD R4, R2.reuse, 0x8 ;  /* 0x0000000802047836 */ /* 0x040fe20000000000 */
[----:B------:R-:W-:Y:S01]  /*3920*/  I2FP.F32.S32 R12, R2 ;  /* 0x00000002000c7245 */ /* 0x000fe20000201400 */
[C---:B------:R-:W-:Y:S01]  /*3930*/  VIADD R3, R2.reuse, 0x9 ;  /* 0x0000000902037836 */ /* 0x040fe20000000000 */
[----:B------:R-:W2:Y:S01]  /*3940*/  LDSM.16.M88.4 R164, [R232] ;  /* 0x00000000e8a4783b */ /* 0x000ea20000000200 */
[C---:B------:R-:W-:Y:S01]  /*3950*/  VIADD R9, R2.reuse, 0x11 ;  /* 0x0000001102097836 */ /* 0x040fe20000000000 */
[----:B-1----:R-:W-:Y:S01]  /*3960*/  I2FP.F32.S32 R8, R4 ;  /* 0x0000000400087245 */ /* 0x002fe20000201400 */
[----:B------:R-:W-:Y:S01]  /*3970*/  VIADD R11, R2, 0x18 ;  /* 0x00000018020b7836 */ /* 0x000fe20000000000 */
[----:B------:R-:W-:Y:S01]  /*3980*/  I2FP.F32.S32 R6, R3 ;  /* 0x0000000300067245 */ /* 0x000fe20000201400 */
[----:B------:R-:W1:Y:S01]  /*3990*/  LDSM.16.M88.4 R168, [R232+0x800] ;  /* 0x00080000e8a8783b */ /* 0x000e620000000200 */
[----:B------:R-:W-:Y:S01]  /*39a0*/  I2FP.F32.S32 R4, R9 ;  /* 0x0000000900047245 */ /* 0x000fe20000201400 */
[----:B------:R-:W1:Y:S01]  /*39b0*/  LDCU UR9, c[0x0][0x3e0] ;  /* 0x00007c00ff0977ac */ /* 0x000e620008000800 */
[----:B------:R-:W-:Y:S01]  /*39c0*/  I2FP.F32.S32 R3, R11 ;  /* 0x0000000b00037245 */ /* 0x000fe20000201400 */
[----:B------:R-:W1:Y:S01]  /*39d0*/  LDSM.16.M88.4 R196, [R232+0x2000] ;  /* 0x00200000e8c4783b */ /* 0x000e620000000200 */
[----:B------:R-:W-:-:S03]  /*39e0*/  USHF.L.U32 UR16, UR16, 0x6, URZ ;  /* 0x0000000610107899 */ /* 0x000fc600080006ff */
[----:B------:R-:W1:Y:S04]  /*39f0*/  LDSM.16.M88.4 R200, [R232+0x2800] ;  /* 0x00280000e8c8783b */ /* 0x000e680000000200 */
[----:B------:R-:W1:Y:S04]  /*3a00*/  LDSM.16.M88.4 R228, [R232+0x4000] ;  /* 0x00400000e8e4783b */ /* 0x000e680000000200 */
[----:B------:R-:W1:Y:S04]  /*3a10*/  LDSM.16.M88.4 R152, [R13+0x12800] ;  /* 0x012800000d98783b */ /* 0x000e680000000200 */
[----:B------:R-:W1:Y:S04]  /*3a20*/  LDSM.16.M88.4 R180, [R13+0x14000] ;  /* 0x014000000db4783b */ /* 0x000e680000000200 */
[----:B------:R-:W1:Y:S04]  /*3a30*/  LDSM.16.M88.4 R184, [R13+0x14800] ;  /* 0x014800000db8783b */ /* 0x000e680000000200 */
[----:B------:R-:W1:Y:S04]  /*3a40*/  LDSM.16.M88.4 R212, [R13+0x16000] ;  /* 0x016000000dd4783b */ /* 0x000e680000000200 */
[----:B------:R-:W1:Y:S01]  /*3a50*/  LDSM.16.M88.4 R216, [R13+0x16800] ;  /* 0x016800000dd8783b */ /* 0x000e620000000200 */
[----:B-----5:R-:W-:Y:S01]  /*3a60*/  @P0 FMUL.FTZ R0, R7, R5 ;  /* 0x0000000507000220 */ /* 0x020fe20000410000 */
        /* <DEDUP_REMOVED lines=25> */
[----:B-----5:R-:W-:-:S03]  /*3c00*/  IMAD.MOV.U32 R9, RZ, RZ, 0x10 ;  /* 0x00000010ff097424 */ /* 0x020fc600078e00ff */
[----:B------:R5:W-:Y:S01]  /*3c10*/  STL [R1+0x50], R2 ;  /* 0x0000500201007387 */ /* 0x000be20000100800 */
[----:B---3--:R-:W-:Y:S02]  /*3c20*/  SHF.R.U32.HI R8, RZ, 0x3, R16 ;  /* 0x00000003ff087819 */ /* 0x008fe40000011610 */
[----:B----4-:R-:W-:Y:S01]  /*3c30*/  IADD3 R7, PT, PT, R0, UR42, R19 ;  /* 0x0000002a00077c10 */ /* 0x010fe2000fffe013 */
[----:B--2---:R-:W-:-:S04]  /*3c40*/  IMAD.MOV.U32 R6, RZ, RZ, 0x20 ;  /* 0x00000020ff067424 */ /* 0x004fc800078e00ff */
[----:B------:R-:W-:Y:S02]  /*3c50*/  VIADD R11, R7, -UR44 ;  /* 0x8000002c070b7c36 */ /* 0x000fe40008000000 */
[----:B-1----:R-:W-:Y:S02]  /*3c60*/  IMAD.MOV.U32 R5, RZ, RZ, 0x40 ;  /* 0x00000040ff057424 */ /* 0x002fe400078e00ff */
[----:B------:R-:W-:Y:S02]  /*3c70*/  IMAD.SHL.U32 R4, R16, 0x40, RZ ;  /* 0x0000004010047824 */ /* 0x000fe400078e00ff */
[----:B------:R-:W-:-:S03]  /*3c80*/  IMAD.MOV.U32 R3, RZ, RZ, 0x40 ;  /* 0x00000040ff037424 */ /* 0x000fc600078e00ff */
[----:B------:R-:W-:Y:S01]  /*3c90*/  LOP3.LUT R7, R4, 0x1c0, RZ, 0xc0, !PT ;  /* 0x000001c004077812 */ /* 0x000fe200078ec0ff */
[----:B-----5:R-:W-:Y:S01]  /*3ca0*/  IMAD.MOV.U32 R2, RZ, RZ, 0x20 ;  /* 0x00000020ff027424 */ /* 0x020fe200078e00ff */
        /* <DEDUP_REMOVED lines=51> */
.L_x_675:
[----:B------:R-:W3:Y:S01]  /*3fe0*/  LDL R249, [R1+0xc] ;  /* 0x00000c0001f97983 */ /* 0x000ee20000100800 */
[----:B------:R-:W-:Y:S01]  /*3ff0*/  UIADD3 UR40, UPT, UPT, UR40, -0x40, URZ ;  /* 0xffffffc028287890 */ /* 0x000fe2000fffe0ff */
[----:B------:R-:W-:Y:S01]  /*4000*/  MOV R244, UR10 ;  /* 0x0000000a00f47c02 */ /* 0x000fe20008000f00 */
[----:B------:R-:W-:Y:S02]  /*4010*/  USHF.L.U32 UR17, UR46, 0x6, URZ ;  /* 0x000000062e117899 */ /* 0x000fe400080006ff */
[----:B------:R-:W4:Y:S01]  /*4020*/  LDL.LU R248, [R1+0x4] ;  /* 0x0000040001f87983 */ /* 0x000f220000300800 */
[----:B------:R-:W-:Y:S01]  /*4030*/  UISETP.GE.AND UP0, UPT, UR40, UR52, UPT ;  /* 0x000000342800728c */ /* 0x000fe2000bf06270 */
[----:B------:R-:W-:Y:S01]  /*4040*/  MOV R245, UR11 ;  /* 0x0000000b00f57c02 */ /* 0x000fe20008000f00 */
[----:B------:R-:W-:Y:S02]  /*4050*/  UIADD3 UR17, UPT, UPT, UR17, 0x40, URZ ;  /* 0x0000004011117890 */ /* 0x000fe4000fffe0ff */
[----:B------:R-:W4:Y:S01]  /*4060*/  LDL R247, [R1+0x10] ;  /* 0x0000100001f77983 */ /* 0x000f220000100800 */
[----:B------:R-:W-:Y:S02]  /*4070*/  UIADD3 UR41, UPT, UPT, UR41, -0x1, URZ ;  /* 0xffffffff29297890 */ /* 0x000fe4000fffe0ff */
[----:B------:R-:W-:Y:S02]  /*4080*/  UISETP.LT.AND UP0, UPT, UR17, UR42, UP0 ;  /* 0x0000002a1100728c */ /* 0x000fe40008701270 */
[----:B------:R-:W4:Y:S05]  /*4090*/  LDL.LU R246, [R1] ;  /* 0x0000000001f67983 */ /* 0x000f2a0000300800 */
[----:B--2---:R-:W2:Y:S01]  /*40a0*/  LDL R3, [R1+0x14] ;  /* 0x0000140001037983 */ /* 0x004ea20000100800 */
[----:B------:R-:W-:Y:S01]  /*40b0*/  PLOP3.LUT P0, PT, PT, PT, UP0, 0x80, 0x8 ;  /* 0x000000000008781c */ /* 0x000fe20003f0f008 */
[----:B------:R-:W-:Y:S03]  /*40c0*/  UISETP.GT.AND UP0, UPT, UR41, UR51, UPT ;  /* 0x000000332900728c */ /* 0x000fe6000bf04270 */
[----:B------:R-:W2:Y:S05]  /*40d0*/  LDL.LU R2, [R1+0x8] ;  /* 0x0000080001027983 */ /* 0x000eaa0000300800 */
[----:B-1----:R-:W2:Y:S05]  /*40e0*/  LDL R0, [R1+0x18] ;  /* 0x0000180001007983 */ /* 0x002eaa0000100800 */
[----:B------:R-:W0:Y:S01]  /*40f0*/  LDGDEPBAR ;  /* 0x00000000000079af */ /* 0x000e220000000000 */
[----:B------:R-:W-:Y:S04]  /*4100*/  @UP0 UIADD3 UR19, UP1, UPT, UR20, -0x100, URZ ;  /* 0xffffff0014130890 */ /* 0x000fe8000ff3e0ff */
[----:B------:R1:W-:Y:S01]  /*4110*/  STL [R1+0x9c], R109 ;  /* 0x00009c6d01007387 */ /* 0x0003e20000100800 */
[----:B------:R-:W-:Y:S02]  /*4120*/  @UP0 UIADD3.X UR17, UPT, UPT, UR21, -0x1, URZ, UP1, !UPT ;  /* 0xffffffff15110890 */ /* 0x000fe40008ffe4ff */
[----:B------:R-:W-:Y:S02]  /*4130*/  @UP0 UIADD3 UR10, UP1, UPT, UR10, -0x100, URZ ;  /* 0xffffff000a0a0890 */ /* 0x000fe4000ff3e0ff */
[----:B------:R1:W-:Y:S02]  /*4140*/  STL [R1+0x98], R108 ;  /* 0x0000986c01007387 */ /* 0x0003e40000100800 */
        /* <DEDUP_REMOVED lines=9> */
[----:B-1----:R-:W1:Y:S01]  /*41e0*/  S2R R109, SR_TID.X ;  /* 0x00000000006d7919 */ /* 0x002e620000002100 */
[----:B------:R-:W-:Y:S04]  /*41f0*/  DEPBAR.LE SB0, 0x0 ;  /* 0x000080000000791a */ /* 0x000fe80000000000 */
[----:B------:R-:W-:Y:S06]  /*4200*/  BAR.SYNC.DEFER_BLOCKING 0x0 ;  /* 0x0000000000007b1d */ /* 0x000fec0000010000 */
[----:B------:R-:W-:Y:S01]  /*4210*/  LDSM.16.M88.4 R16, [R252] ;  /* 0x00000000fc10783b */ /* 0x000fe20000000200 */
[C---:B-1----:R-:W-:Y:S04]  /*4220*/  SHF.L.U32 R108, R109.reuse, 0x5, RZ ;  /* 0x000000056d6c7819 */ /* 0x042fe800000006ff */
[----:B---3--:R-:W1:Y:S05]  /*4230*/  LDSM.16.M88.4 R8, [R249+0xc000] ;  /* 0x00c00000f908783b */ /* 0x008e6a0000000200 */
[----:B------:R-:W3:Y:S05]  /*4240*/  LDSM.16.M88.4 R68, [R249+0xc800] ;  /* 0x00c80000f944783b */ /* 0x000eea0000000200 */
[----:B----4-:R-:W-:Y:S05]  /*4250*/  LDSM.16.M88.4 R72, [R248] ;  /* 0x00000000f848783b */ /* 0x010fea0000000200 */
[----:B------:R-:W4:Y:S05]  /*4260*/  LDSM.16.M88.4 R76, [R247+0xc000] ;  /* 0x00c00000f74c783b */ /* 0x000f2a0000000200 */
[----:B------:R-:W4:Y:S05]  /*4270*/  LDSM.16.M88.4 R80, [R247+0xc800] ;  /* 0x00c80000f750783b */ /* 0x000f2a0000000200 */
        /* <DEDUP_REMOVED lines=12> */
[C---:B------:R-:W-:Y:S08]  /*4340*/  HMMA.16816.F32 R12, R72.reuse, R80, R12 ;  /* 0x00000050480c723c */ /* 0x040ff0000000180c */
        /* <DEDUP_REMOVED lines=50> */
[----:B------:R1:W3:Y:S05]  /*4670*/  LDSM.16.M88.4 R68, [R3+0x10800] ;  /* 0x010800000344783b */ /* 0x0002ea0000000200 */
[----:B------:R4:W3:Y:S02]  /*4680*/  LDSM.16.M88.4 R84, [R2+0x4000] ;  /* 0x004000000254783b */ /* 0x0008e40000000200 */
[C---:B------:R-:W-:Y:S08]  /*4690*/  HMMA.16816.F32 R4, R92.reuse, R96, R4 ;  /* 0x000000605c04723c */ /* 0x040ff00000001804 */
[C---:B------:R-:W-:Y:S08]  /*46a0*/  HMMA.16816.F32 R8, R92.reuse, R98, R8 ;  /* 0x000000625c08723c */ /* 0x040ff00000001808 */
[C---:B--2---:R-:W-:Y:S01]  /*46b0*/  HMMA.16816.F32 R12, R92.reuse, R72, R12 ;  /* 0x000000485c0c723c */ /* 0x044fe2000000180c */
[----:B-1----:R-:W2:Y:S02]  /*46c0*/  LDL R3, [R1+0x40] ;  /* 0x0000400001037983 */ /* 0x002ea40000100800 */
[C---:B------:R-:W-:Y:S02]  /*46d0*/  SHF.L.U32 R72, R109.reuse, 0x1, RZ ;  /* 0x000000016d487819 */ /* 0x040fe400000006ff */
[----:B------:R-:W-:Y:S02]  /*46e0*/  SHF.R.U32.HI R73, RZ, 0x2, R109 ;  /* 0x00000002ff497819 */ /* 0x000fe4000001166d */
[----:B----4-:R-:W-:Y:S01]  /*46f0*/  MOV R2, UR46 ;  /* 0x0000002e00027c02 */ /* 0x010fe20008000f00 */
[----:B------:R-:W-:Y:S01]  /*4700*/  HMMA.16816.F32 R16, R92, R74, R16 ;  /* 0x0000004a5c10723c */ /* 0x000fe20000001810 */
[----:B------:R-:W4:Y:S01]  /*4710*/  LDL R75, [R1+0x6c] ;  /* 0x00006c00014b7983 */ /* 0x000f220000100800 */
[----:B------:R-:W-:Y:S02]  /*4720*/  MOV R74, 0x37 ;  /* 0x00000037004a7802 */ /* 0x000fe40000000f00 */
[----:B------:R-:W-:Y:S04]  /*4730*/  SHF.L.U32 R109, R109, 0x4, RZ ;  /* 0x000000046d6d7819 */ /* 0x000fe800000006ff */
[C---:B------:R-:W-:Y:S05]  /*4740*/  HMMA.16816.F32 R4, R76.reuse, R80, R4 ;  /* 0x000000504c04723c */ /* 0x040fea0000001804 */
[----:B------:R-:W-:Y:S03]  /*4750*/  LOP3.LUT R109, R109, 0x1c0, RZ, 0xc0, !PT ;  /* 0x000001c06d6d7812 */ /* 0x000fe600078ec0ff */
[C---:B------:R-:W-:Y:S08]  /*4760*/  HMMA.16816.F32 R8, R76.reuse, R82, R8 ;  /* 0x000000524c08723c */ /* 0x040ff00000001808 */
[C---:B---3--:R-:W-:Y:S08]  /*4770*/  HMMA.16816.F32 R12, R76.reuse, R68, R12 ;  /* 0x000000444c0c723c */ /* 0x048ff0000000180c */
[----:B------:R-:W-:Y:S01]  /*4780*/  HMMA.16816.F32 R16, R76, R70, R16 ;  /* 0x000000464c10723c */ /* 0x000fe20000001810 */
[----:B------:R-:W3:Y:S01]  /*4790*/  LDL R77, [R1+0x48] ;  /* 0x00004800014d7983 */ /* 0x000ee20000100800 */
[----:B------:R-:W-:Y:S04]  /*47a0*/  MOV R79, 0x3f ;  /* 0x0000003f004f7802 */ /* 0x000fe80000000f00 */
[----:B------:R1:W1:Y:S02]  /*47b0*/  LDSM.16.M88.4 R68, [R0+0x10800] ;  /* 0x010800000044783b */ /* 0x0002640000000200 */
[C---:B------:R-:W-:Y:S03]  /*47c0*/  HMMA.16816.F32 R4, R84.reuse, R88, R4 ;  /* 0x000000585404723c */ /* 0x040fe60000001804 */
[----:B------:R-:W3:Y:S05]  /*47d0*/  LDL R78, [R1+0x4c] ;  /* 0x00004c00014e7983 */ /* 0x000eea0000100800 */
[----:B------:R-:W3:Y:S01]  /*47e0*/  LDL R76, [R1+0x54] ;  /* 0x00005400014c7983 */ /* 0x000ee20000100800 */
[C---:B------:R-:W-:Y:S10]  /*47f0*/  HMMA.16816.F32 R8, R84.reuse, R90, R8 ;  /* 0x0000005a5408723c */ /* 0x040ff40000001808 */
[----:B------:R-:W-:Y:S01]  /*4800*/  FMUL.FTZ R4, R4, UR14 ;  /* 0x0000000e04047c20 */ /* 0x000fe20008410000 */
[----:B-1----:R-:W-:Y:S01]  /*4810*/  @!P0 LOP3.LUT R0, R72, 0x6, RZ, 0xc0, !PT ;  /* 0x0000000648008812 */ /* 0x002fe200078ec0ff */
[----:B------:R-:W-:Y:S01]  /*4820*/  FMUL.FTZ R5, R5, UR14 ;  /* 0x0000000e05057c20 */ /* 0x000fe20008410000 */
[----:B------:R-:W-:Y:S01]  /*4830*/  FMUL.FTZ R7, R7, UR14 ;  /* 0x0000000e07077c20 */ /* 0x000fe20008410000 */
[----:B------:R-:W-:Y:S01]  /*4840*/  MUFU.TANH R91, R4 ;  /* 0x00000004005b7308 */ /* 0x000fe20000002400 */
[----:B------:R-:W-:Y:S01]  /*4850*/  @!P0 LOP3.LUT R0, R0, 0xe0, R73, 0xf8, !PT ;  /* 0x000000e000008812 */ /* 0x000fe200078ef849 */
[----:B------:R-:W-:Y:S03]  /*4860*/  FMUL.FTZ R6, R6, UR14 ;  /* 0x0000000e06067c20 */ /* 0x000fe60008410000 */
[----:B------:R-:W-:Y:S01]  /*4870*/  FMUL.FTZ R11, R11, UR14 ;  /* 0x0000000e0b0b7c20 */ /* 0x000fe20008410000 */
[----:B------:R-:W-:Y:S01]  /*4880*/  @!P0 LEA R0, R2, R0, 0x6 ;  /* 0x0000000002008211 */ /* 0x000fe200078e30ff */
[----:B------:R-:W-:Y:S01]  /*4890*/  FMUL.FTZ R9, R9, UR14 ;  /* 0x0000000e09097c20 */ /* 0x000fe20008410000 */
[----:B------:R-:W-:Y:S02]  /*48a0*/  FMUL.FTZ R8, R8, UR14 ;  /* 0x0000000e08087c20 */ /* 0x000fe40008410000 */
[----:B------:R-:W-:Y:S01]  /*48b0*/  MUFU.TANH R89, R5 ;  /* 0x0000000500597308 */ /* 0x000fe20000002400 */
[----:B------:R-:W-:Y:S01]  /*48c0*/  @!P0 IADD3 R2, PT, PT, R0, 0x1, RZ ;  /* 0x0000000100028810 */ /* 0x000fe20007ffe0ff */
[----:B------:R-:W-:Y:S01]  /*48d0*/  FMUL.FTZ R10, R10, UR14 ;  /* 0x0000000e0a0a7c20 */ /* 0x000fe20008410000 */
[C---:B------:R-:W-:Y:S01]  /*48e0*/  HMMA.16816.F32 R12, R84.reuse, R68, R12 ;  /* 0x00000044540c723c */ /* 0x040fe2000000180c */
[----:B------:R-:W3:Y:S06]  /*48f0*/  LDL R69, [R1+0x60] ;  /* 0x0000600001457983 */ /* 0x000eec0000100800 */
[----:B------:R-:W4:Y:S01]  /*4900*/  MUFU.TANH R96, R7 ;  /* 0x0000000700607308 */ /* 0x000f220000002400 */
[----:B------:R-:W3:Y:S01]  /*4910*/  LDL R68, [R1+0x5c] ;  /* 0x00005c0001447983 */ /* 0x000ee20000100800 */
[----:B------:R-:W-:Y:S04]  /*4920*/  HMMA.16816.F32 R16, R84, R70, R16 ;  /* 0x000000465410723c */ /* 0x000fe80000001810 */
[----:B------:R-:W3:Y:S04]  /*4930*/  LDL R70, [R1+0x64] ;  /* 0x0000640001467983 */ /* 0x000ee80000100800 */
[----:B------:R-:W-:Y:S10]  /*4940*/  MUFU.TANH R246, R11 ;  /* 0x0000000b00f67308 */ /* 0x000ff40000002400 */
[----:B------:R-:W-:Y:S01]  /*4950*/  MUFU.TANH R88, R9 ;  /* 0x0000000900587308 */ /* 0x000fe20000002400 */
[----:B------:R-:W-:Y:S01]  /*4960*/  FMUL.FTZ R12, R12, UR14 ;  /* 0x0000000e0c0c7c20 */ /* 0x000fe20008410000 */
[----:B------:R-:W-:Y:S01]  /*4970*/  FMUL.FTZ R13, R13, UR14 ;  /* 0x0000000e0d0d7c20 */ /* 0x000fe20008410000 */
[----:B------:R-:W-:Y:S01]  /*4980*/  FMUL.FTZ R14, R14, UR14 ;  /* 0x0000000e0e0e7c20 */ /* 0x000fe20008410000 */
[----:B------:R-:W-:Y:S06]  /*4990*/  FMUL.FTZ R15, R15, UR14 ;  /* 0x0000000e0f0f7c20 */ /* 0x000fec0008410000 */
[----:B------:R-:W-:Y:S01]  /*49a0*/  MUFU.TANH R92, R8 ;  /* 0x00000008005c7308 */ /* 0x000fe20000002400 */
[----:B------:R-:W-:Y:S01]  /*49b0*/  FMUL.FTZ R18, R18, UR14 ;  /* 0x0000000e12127c20 */ /* 0x000fe20008410000 */
[----:B------:R-:W-:Y:S01]  /*49c0*/  FMUL.FTZ R17, R17, UR14 ;  /* 0x0000000e11117c20 */ /* 0x000fe20008410000 */
[----:B------:R-:W-:Y:S01]  /*49d0*/  FMUL.FTZ R16, R16, UR14 ;  /* 0x0000000e10107c20 */ /* 0x000fe20008410000 */
[----:B------:R-:W-:Y:S06]  /*49e0*/  FMUL.FTZ R19, R19, UR14 ;  /* 0x0000000e13137c20 */ /* 0x000fec0008410000 */
[----:B------:R1:W-:Y:S10]  /*49f0*/  MUFU.TANH R93, R18 ;  /* 0x00000012005d7308 */ /* 0x0003f40000002400 */
[----:B------:R1:W-:Y:S10]  /*4a00*/  MUFU.TANH R84, R17 ;  /* 0x0000001100547308 */ /* 0x0003f40000002400 */
[----:B------:R1:W3:Y:S02]  /*4a10*/  MUFU.TANH R97, R6 ;  /* 0x0000000600617308 */ /* 0x0002e40000002400 */
[----:B-1----:R-:W3:Y:S08]  /*4a20*/  LDL R18, [R1+0x58] ;  /* 0x0000580001127983 */ /* 0x002ef00000100800 */
[----:B------:R-:W-:Y:S01]  /*4a30*/  MUFU.TANH R99, R10 ;  /* 0x0000000a00637308 */ /* 0x000fe20000002400 */
[----:B------:R-:W3:Y:S09]  /*4a40*/  LDL R17, [R1+0x50] ;  /* 0x0000500001117983 */ /* 0x000ef20000100800 */
[----:B------:R-:W-:Y:S01]  /*4a50*/  MUFU.TANH R85, R16 ;  /* 0x0000001000557308 */ /* 0x000fe20000002400 */
[C---:B------:R-:W-:Y:S09]  /*4a60*/  @!P0 IADD3 R6, PT, PT, R0.reuse, 0x8, RZ ;  /* 0x0000000800068810 */ /* 0x040ff20007ffe0ff */
[----:B------:R-:W1:Y:S10]  /*4a70*/  MUFU.TANH R90, R12 ;  /* 0x0000000c005a7308 */ /* 0x000e740000002400 */
[----:B------:R1:W-:Y:S10]  /*4a80*/  MUFU.TANH R86, R13 ;  /* 0x0000000d00567308 */ /* 0x0003f40000002400 */
[----:B------:R1:W3:Y:S10]  /*4a90*/  MUFU.TANH R95, R14 ;  /* 0x0000000e005f7308 */ /* 0x0002f40000002400 */
[----:B------:R1:W3:Y:S02]  /*4aa0*/  MUFU.TANH R94, R15 ;  /* 0x0000000f005e7308 */ /* 0x0002e40000002400 */
[C---:B-1----:R-:W-:Y:S08]  /*4ab0*/  @!P0 IADD3 R13, PT, PT, R0.reuse, 0x9, RZ ;  /* 0x00000009000d8810 */ /* 0x042ff00007ffe0ff */
[----:B------:R-:W1:Y:S01]  /*4ac0*/  MUFU.TANH R87, R19 ;  /* 0x0000001300577308 */ /* 0x000e620000002400 */
[C---:B------:R-:W-:Y:S02]  /*4ad0*/  @!P0 IADD3 R14, PT, PT, R0.reuse, 0x11, RZ ;  /* 0x00000011000e8810 */ /* 0x040fe40007ffe0ff */
[----:B------:R-:W-:Y:S02]  /*4ae0*/  @!P0 IADD3 R15, PT, PT, R0, 0x19, RZ ;  /* 0x00000019000f8810 */ /* 0x000fe40007ffe0ff */
[C---:B--2---:R-:W-:Y:S02]  /*4af0*/  @!P0 VIADDMNMX R4, R3.reuse, -R74, UR42, PT ;  /* 0x0000002a03048e46 */ /* 0x044fe4000b80094a */
[----:B------:R-:W2:Y:S01]  /*4b00*/  LDL R74, [R1+0x68] ;  /* 0x00006800014a7983 */ /* 0x000ea20000100800 */
[----:B------:R-:W-:Y:S02]  /*4b10*/  @!P0 VIADDMNMX R5, R3, -R79, UR42, PT ;  /* 0x0000002a03058e46 */ /* 0x000fe4000b80094f */
[CC--:B------:R-:W-:Y:S02]  /*4b20*/  @!P0 ISETP.GE.AND P5, PT, R2.reuse, R4.reuse, PT ;  /* 0x000000040200820c */ /* 0x0c0fe40003fa6270 */
[-C--:B------:R-:W-:Y:S01]  /*4b30*/  @!P0 ISETP.GE.AND P6, PT, R2, R5.reuse, PT ;  /* 0x000000050200820c */ /* 0x080fe20003fc6270 */
[C---:B----4-:R-:W-:Y:S01]  /*4b40*/  FADD.FTZ R11, R75.reuse, R96 ;  /* 0x000000604b0b7221 */ /* 0x050fe20000010000 */
[----:B------:R-:W-:Y:S04]  /*4b50*/  FADD.FTZ R9, R75, R89 ;  /* 0x000000594b097221 */ /* 0x000fe80000010000 */
[----:B------:R-:W-:Y:S02]  /*4b60*/  @!P0 FSEL R11, R11, -INF , !P5 ;  /* 0xff8000000b0b8808 */ /* 0x000fe40006800000 */
[----:B------:R-:W-:Y:S02]  /*4b70*/  @!P0 FSEL R9, R9, -INF , !P6 ;  /* 0xff80000009098808 */ /* 0x000fe40007000000 */
[-C--:B------:R-:W-:Y:S02]  /*4b80*/  @!P0 ISETP.GE.AND P6, PT, R0, R4.reuse, PT ;  /* 0x000000040000820c */ /* 0x080fe40003fc6270 */
[-C--:B------:R-:W-:Y:S01]  /*4b90*/  @!P0 ISETP.GE.AND P5, PT, R13, R4.reuse, PT ;  /* 0x000000040d00820c */ /* 0x080fe20003fa6270 */
[C---:B---3--:R-:W-:Y:S01]  /*4ba0*/  FMUL.FTZ R2, R77.reuse, 1.4426950216293334961 ;  /* 0x3fb8aa3b4d027820 */ /* 0x048fe20000410000 */
[----:B------:R-:W-:Y:S04]  /*4bb0*/  FSETP.NEU.FTZ.AND P3, PT, R77, -INF , PT ;  /* 0xff8000004d00780b */ /* 0x000fe80003f7d000 */
[----:B------:R-:W-:Y:S02]  /*4bc0*/  FSEL R2, R2, RZ, P3 ;  /* 0x000000ff02027208 */ /* 0x000fe40001800000 */
[-C--:B------:R-:W-:Y:S01]  /*4bd0*/  @!P0 ISETP.GE.AND P3, PT, R0, R5.reuse, PT ;  /* 0x000000050000820c */ /* 0x080fe20003f66270 */
[C---:B------:R-:W-:Y:S02]  /*4be0*/  FMUL.FTZ R3, R78.reuse, 1.4426950216293334961 ;  /* 0x3fb8aa3b4e037820 */ /* 0x040fe40000410000 */
[--C-:B------:R-:W-:Y:S01]  /*4bf0*/  FFMA.FTZ R11, R11, UR15, -R2.reuse ;  /* 0x0000000f0b0b7c23 */ /* 0x100fe20008010802 */
[----:B------:R-:W-:Y:S01]  /*4c00*/  FSETP.NEU.FTZ.AND P4, PT, R78, -INF , PT ;  /* 0xff8000004e00780b */ /* 0x000fe20003f9d000 */
[C---:B------:R-:W-:Y:S02]  /*4c10*/  FADD.FTZ R8, R76.reuse, R91 ;  /* 0x0000005b4c087221 */ /* 0x040fe40000010000 */
[----:B------:R3:W-:Y:S01]  /*4c20*/  MUFU.EX2 R105, R11 ;  /* 0x0000000b00697308 */ /* 0x0007e20000000800 */
[----:B------:R-:W-:Y:S01]  /*4c30*/  FSEL R3, R3, RZ, P4 ;  /* 0x000000ff03037208 */ /* 0x000fe20002000000 */
[----:B------:R-:W-:Y:S01]  /*4c40*/  FADD.FTZ R7, R76, R97 ;  /* 0x000000614c077221 */ /* 0x000fe20000010000 */
[-C--:B------:R-:W-:Y:S02]  /*4c50*/  @!P0 ISETP.GE.AND P4, PT, R6, R5.reuse, PT ;  /* 0x000000050600820c */ /* 0x080fe40003f86270 */
[----:B------:R-:W-:Y:S01]  /*4c60*/  @!P0 FSEL R8, R8, -INF , !P3 ;  /* 0xff80000008088808 */ /* 0x000fe20005800000 */
[--C-:B------:R-:W-:Y:S01]  /*4c70*/  FFMA.FTZ R16, R9, UR15, -R3.reuse ;  /* 0x0000000f09107c23 */ /* 0x100fe20008010803 */
[-C--:B------:R-:W-:Y:S02]  /*4c80*/  @!P0 ISETP.GE.AND P3, PT, R6, R4.reuse, PT ;  /* 0x000000040600820c */ /* 0x080fe40003f66270 */
[----:B------:R-:W-:Y:S01]  /*4c90*/  @!P0 IADD3 R6, PT, PT, R0, 0x10, RZ ;  /* 0x0000001000068810 */ /* 0x000fe20007ffe0ff */
[----:B------:R-:W-:Y:S01]  /*4ca0*/  FFMA.FTZ R8, R8, UR15, -R3 ;  /* 0x0000000f08087c23 */ /* 0x000fe20008010803 */
[----:B------:R-:W-:Y:S01]  /*4cb0*/  @!P0 FSEL R7, R7, -INF , !P6 ;  /* 0xff80000007078808 */ /* 0x000fe20007000000 */
[----:B------:R4:W-:Y:S01]  /*4cc0*/  MUFU.EX2 R251, R16 ;  /* 0x0000001000fb7308 */ /* 0x0009e20000000800 */
[-C--:B------:R-:W-:Y:S01]  /*4cd0*/  @!P0 ISETP.GE.AND P6, PT, R13, R5.reuse, PT ;  /* 0x000000050d00820c */ /* 0x080fe20003fc6270 */
[----:B---3--:R-:W3:Y:S01]  /*4ce0*/  LDL R11, [R1+0x44] ;  /* 0x00004400010b7983 */ /* 0x008ee20000100800 */
[----:B------:R-:W-:Y:S01]  /*4cf0*/  @!P0 IADD3 R13, PT, PT, R0, 0x18, RZ ;  /* 0x00000018000d8810 */ /* 0x000fe20007ffe0ff */
[----:B------:R-:W-:Y:S06]  /*4d00*/  FFMA.FTZ R7, R7, UR15, -R2 ;  /* 0x0000000f07077c23 */ /* 0x000fec0008010802 */
[----:B------:R1:W1:Y:S01]  /*4d10*/  MUFU.EX2 R107, R8 ;  /* 0x00000008006b7308 */ /* 0x0002620000000800 */
[----:B------:R-:W-:Y:S09]  /*4d20*/  MOV R76, 0x20 ;  /* 0x00000020004c7802 */ /* 0x000ff20000000f00 */
[----:B------:R1:W-:Y:S01]  /*4d30*/  MUFU.EX2 R106, R7 ;  /* 0x00000007006a7308 */ /* 0x0003e20000000800 */
[----:B----4-:R-:W-:Y:S04]  /*4d40*/  LOP3.LUT R16, R108, 0xc00, RZ, 0xc0, !PT ;  /* 0x00000c006c107812 */ /* 0x010fe800078ec0ff */
[----:B------:R-:W-:Y:S01]  /*4d50*/  LOP3.LUT R16, R16, 0x6, R72, 0xf8, !PT ;  /* 0x0000000610107812 */ /* 0x000fe200078ef848 */
[C---:B------:R-:W-:Y:S01]  /*4d60*/  FADD.FTZ R9, R69.reuse, R90 ;  /* 0x0000005a45097221 */ /* 0x040fe20000010000 */
[----:B-1----:R-:W-:Y:S01]  /*4d70*/  FADD.FTZ R8, R69, R95 ;  /* 0x0000005f45087221 */ /* 0x002fe20000010000 */
[----:B------:R-:W-:Y:S01]  /*4d80*/  FADD.FTZ R7, R68, R86 ;  /* 0x0000005644077221 */ /* 0x000fe20000010000 */
[C---:B------:R-:W-:Y:S01]  /*4d90*/  FADD.FTZ R12, R70.reuse, R88 ;  /* 0x00000058460c7221 */ /* 0x040fe20000010000 */
[----:B------:R-:W-:Y:S04]  /*4da0*/  FADD.FTZ R0, R70, R246 ;  /* 0x000000f646007221 */ /* 0x000fe80000010000 */
[----:B------:R-:W-:Y:S02]  /*4db0*/  @!P0 FSEL R12, R12, -INF , !P6 ;  /* 0xff8000000c0c8808 */ /* 0x000fe40007000000 */
[-C--:B------:R-:W-:Y:S02]  /*4dc0*/  @!P0 ISETP.GE.AND P6, PT, R6, R4.reuse, PT ;  /* 0x000000040600820c */ /* 0x080fe40003fc6270 */
[----:B------:R-:W-:Y:S01]  /*4dd0*/  @!P0 FSEL R0, R0, -INF , !P5 ;  /* 0xff80000000008808 */ /* 0x000fe20006800000 */
[----:B------:R-:W-:Y:S01]  /*4de0*/  FFMA.FTZ R12, R12, UR15, -R3 ;  /* 0x0000000f0c0c7c23 */ /* 0x000fe20008010803 */
[C---:B------:R-:W-:Y:S02]  /*4df0*/  @!P0 ISETP.GE.AND P5, PT, R13.reuse, R5, PT ;  /* 0x000000050d00820c */ /* 0x040fe40003fa6270 */
[----:B------:R-:W-:Y:S01]  /*4e00*/  @!P0 FSEL R8, R8, -INF , !P6 ;  /* 0xff80000008088808 */ /* 0x000fe20007000000 */
[----:B------:R-:W-:Y:S01]  /*4e10*/  MUFU.EX2 R247, R12 ;  /* 0x0000000c00f77308 */ /* 0x000fe20000000800 */
[-C--:B------:R-:W-:Y:S03]  /*4e20*/  @!P0 ISETP.GE.AND P6, PT, R13, R4.reuse, PT ;  /* 0x000000040d00820c */ /* 0x080fe60003fc6270 */
[----:B------:R-:W-:Y:S06]  /*4e30*/  FFMA.FTZ R8, R8, UR15, -R2 ;  /* 0x0000000f08087c23 */ /* 0x000fec0008010802 */
[----:B------:R1:W-:Y:S02]  /*4e40*/  MUFU.EX2 R102, R8 ;  /* 0x0000000800667308 */ /* 0x0003e40000000800 */
[----:B-1----:R-:W-:Y:S01]  /*4e50*/  F2FP.F16.F32.PACK_AB R8, R251, R107 ;  /* 0x0000006bfb08723e */ /* 0x002fe200000000ff */
[----:B--2---:R-:W-:Y:S05]  /*4e60*/  FADD.FTZ R10, R74, R92 ;  /* 0x0000005c4a0a7221 */ /* 0x004fea0000010000 */
[----:B------:R-:W-:Y:S02]  /*4e70*/  @!P0 FSEL R10, R10, -INF , !P4 ;  /* 0xff8000000a0a8808 */ /* 0x000fe40006000000 */
[-C--:B------:R-:W-:Y:S01]  /*4e80*/  @!P0 ISETP.GE.AND P4, PT, R6, R5.reuse, PT ;  /* 0x000000050600820c */ /* 0x080fe20003f86270 */
[----:B------:R-:W-:Y:S02]  /*4e90*/  FADD.FTZ R6, R74, R99 ;  /* 0x000000634a067221 */ /* 0x000fe40000010000 */
[--C-:B------:R-:W-:Y:S01]  /*4ea0*/  FFMA.FTZ R10, R10, UR15, -R3.reuse ;  /* 0x0000000f0a0a7c23 */ /* 0x100fe20008010803 */
[----:B------:R-:W-:Y:S02]  /*4eb0*/  @!P0 FSEL R9, R9, -INF , !P4 ;  /* 0xff80000009098808 */ /* 0x000fe40006000000 */
[----:B------:R-:W-:Y:S01]  /*4ec0*/  @!P0 FSEL R6, R6, -INF , !P3 ;  /* 0xff80000006068808 */ /* 0x000fe20005800000 */
[----:B------:R1:W-:Y:S01]  /*4ed0*/  MUFU.EX2 R250, R10 ;  /* 0x0000000a00fa7308 */ /* 0x0003e20000000800 */
[-C--:B------:R-:W-:Y:S01]  /*4ee0*/  @!P0 ISETP.GE.AND P3, PT, R14, R5.reuse, PT ;  /* 0x000000050e00820c */ /* 0x080fe20003f66270 */
[----:B------:R-:W-:Y:S01]  /*4ef0*/  FFMA.FTZ R9, R9, UR15, -R3 ;  /* 0x0000000f09097c23 */ /* 0x000fe20008010803 */
[----:B------:R-:W-:Y:S01]  /*4f00*/  @!P0 ISETP.GE.AND P4, PT, R15, R5, PT ;  /* 0x000000050f00820c */ /* 0x000fe20003f86270 */
[--C-:B------:R-:W-:Y:S01]  /*4f10*/  FFMA.FTZ R6, R6, UR15, -R2.reuse ;  /* 0x0000000f06067c23 */ /* 0x100fe20008010802 */
[----:B------:R-:W-:Y:S05]  /*4f20*/  @!P0 FSEL R7, R7, -INF , !P3 ;  /* 0xff80000007078808 */ /* 0x000fea0005800000 */
[----:B------:R2:W-:Y:S01]  /*4f30*/  MUFU.EX2 R249, R9 ;  /* 0x0000000900f97308 */ /* 0x0005e20000000800 */
[-C--:B------:R-:W-:Y:S01]  /*4f40*/  @!P0 ISETP.GE.AND P3, PT, R14, R4.reuse, PT ;  /* 0x000000040e00820c */ /* 0x080fe20003f66270 */
[----:B------:R-:W-:Y:S08]  /*4f50*/  FADD.FTZ R5, R18, R85 ;  /* 0x0000005512057221 */ /* 0x000ff00000010000 */
[----:B------:R4:W-:Y:S01]  /*4f60*/  MUFU.EX2 R104, R6 ;  /* 0x0000000600687308 */ /* 0x0009e20000000800 */
[----:B------:R-:W-:Y:S01]  /*4f70*/  FFMA.FTZ R7, R7, UR15, -R3 ;  /* 0x0000000f07077c23 */ /* 0x000fe20008010803 */
[----:B------:R-:W-:Y:S01]  /*4f80*/  @!P0 FSEL R5, R5, -INF , !P5 ;  /* 0xff80000005058808 */ /* 0x000fe20006800000 */
[----:B-1----:R-:W-:Y:S01]  /*4f90*/  FFMA.FTZ R10, R0, UR15, -R2 ;  /* 0x0000000f000a7c23 */ /* 0x002fe20008010802 */
[----:B------:R-:W-:Y:S01]  /*4fa0*/  FADD.FTZ R0, R17, R84 ;  /* 0x0000005411007221 */ /* 0x000fe20000010000 */
[----:B------:R-:W-:Y:S01]  /*4fb0*/  @!P0 ISETP.GE.AND P5, PT, R15, R4, PT ;  /* 0x000000040f00820c */ /* 0x000fe20003fa6270 */
[----:B------:R-:W-:Y:S04]  /*4fc0*/  FADD.FTZ R4, R18, R93 ;  /* 0x0000005d12047221 */ /* 0x000fe80000010000 */
[----:B------:R-:W-:Y:S01]  /*4fd0*/  MUFU.EX2 R248, R7 ;  /* 0x0000000700f87308 */ /* 0x000fe20000000800 */
[--C-:B------:R-:W-:Y:S01]  /*4fe0*/  FFMA.FTZ R5, R5, UR15, -R3.reuse ;  /* 0x0000000f05057c23 */ /* 0x100fe20008010803 */
[----:B--2---:R-:W2:Y:S01]  /*4ff0*/  LDL R9, [R1+0x70] ;  /* 0x0000700001097983 */ /* 0x004ea20000100800 */
[----:B------:R-:W-:Y:S07]  /*5000*/  @!P0 FSEL R0, R0, -INF , !P4 ;  /* 0xff80000000008808 */ /* 0x000fee0006000000 */
[----:B------:R-:W1:Y:S01]  /*5010*/  MUFU.EX2 R103, R10 ;  /* 0x0000000a00677308 */ /* 0x000e620000000800 */
[----:B------:R-:W-:Y:S01]  /*5020*/  @!P0 FSEL R4, R4, -INF , !P6 ;  /* 0xff80000004048808 */ /* 0x000fe20007000000 */
[----:B----4-:R-:W-:Y:S01]  /*5030*/  FADD.FTZ R6, R68, R94 ;  /* 0x0000005e44067221 */ /* 0x010fe20000010000 */
[----:B------:R-:W-:Y:S01]  /*5040*/  FFMA.FTZ R3, R0, UR15, -R3 ;  /* 0x0000000f00037c23 */ /* 0x000fe20008010803 */
[----:B------:R-:W-:Y:S02]  /*5050*/  FADD.FTZ R0, R17, R87 ;  /* 0x0000005711007221 */ /* 0x000fe40000010000 */
[--C-:B------:R-:W-:Y:S01]  /*5060*/  FFMA.FTZ R4, R4, UR15, -R2.reuse ;  /* 0x0000000f04047c23 */ /* 0x100fe20008010802 */
[----:B------:R-:W-:Y:S03]  /*5070*/  @!P0 FSEL R6, R6, -INF , !P3 ;  /* 0xff80000006068808 */ /* 0x000fe60005800000 */
[----:B------:R-:W-:Y:S01]  /*5080*/  MUFU.EX2 R98, R3 ;  /* 0x0000000300627308 */ /* 0x000fe20000000800 */
[----:B------:R-:W-:Y:S02]  /*5090*/  LOP3.LUT R17, R72, 0x38, RZ, 0xc0, !PT ;  /* 0x0000003848117812 */ /* 0x000fe400078ec0ff */
[----:B------:R-:W-:Y:S01]  /*50a0*/  @!P0 FSEL R0, R0, -INF , !P5 ;  /* 0xff80000000008808 */ /* 0x000fe20006800000 */
[--C-:B------:R-:W-:Y:S06]  /*50b0*/  FFMA.FTZ R6, R6, UR15, -R2.reuse ;  /* 0x0000000f06067c23 */ /* 0x100fec0008010802 */
[----:B------:R4:W-:Y:S01]  /*50c0*/  MUFU.EX2 R100, R4 ;  /* 0x0000000400647308 */ /* 0x0009e20000000800 */
[----:B------:R-:W-:Y:S01]  /*50d0*/  LOP3.LUT R17, R17, 0x20, R73, 0x78, !PT ;  /* 0x0000002011117812 */ /* 0x000fe200078e7849 */
[----:B------:R-:W-:Y:S08]  /*50e0*/  FFMA.FTZ R2, R0, UR15, -R2 ;  /* 0x0000000f00027c23 */ /* 0x000ff00008010802 */
[----:B------:R3:W3:Y:S01]  /*50f0*/  MUFU.EX2 R101, R6 ;  /* 0x0000000600657308 */ /* 0x0006e20000000800 */
[----:B------:R-:W-:Y:S02]  /*5100*/  LOP3.LUT R16, R16, R17, R109, 0xfe, !PT ;  /* 0x0000001110107212 */ /* 0x000fe400078efe6d */
[----:B-1----:R-:W-:Y:S01]  /*5110*/  F2FP.F16.F32.PACK_AB R0, R103, R104 ;  /* 0x000000686700723e */ /* 0x002fe200000000ff */
[----:B------:R-:W1:Y:S01]  /*5120*/  S2R R109, SR_TID.X ;  /* 0x00000000006d7919 */ /* 0x000e620000002100 */
[C---:B------:R-:W-:Y:S02]  /*5130*/  LEA R81, R16.reuse, UR4, 0x1 ;  /* 0x0000000410517c11 */ /* 0x040fe4000f8e08ff */
[----:B----4-:R-:W-:Y:S03]  /*5140*/  F2FP.F16.F32.PACK_AB R4, R105, R106 ;  /* 0x0000006a6904723e */ /* 0x010fe600000000ff */
[----:B------:R-:W-:Y:S01]  /*5150*/  STS [R81+0x14000], R8 ;  /* 0x0140000851007388 */ /* 0x000fe20000000800 */
[C---:B---3--:R-:W-:Y:S04]  /*5160*/  LEA R6, P3, R11.reuse, R244, 0x2 ;  /* 0x000000f40b067211 */ /* 0x048fe800078610ff */
[----:B------:R3:W-:Y:S01]  /*5170*/  STS [R81+0x14400], R4 ;  /* 0x0144000451007388 */ /* 0x0007e20000000800 */
[----:B------:R4:W-:Y:S01]  /*5180*/  MUFU.EX2 R244, R5 ;  /* 0x0000000500f47308 */ /* 0x0009e20000000800 */
[----:B------:R-:W-:Y:S09]  /*5190*/  LEA.HI.X R7, R11, R245, RZ, 0x2, P3 ;  /* 0x000000f50b077211 */ /* 0x000ff200018f14ff */
[----:B------:R1:W3:Y:S01]  /*51a0*/  MUFU.EX2 R245, R2 ;  /* 0x0000000200f57308 */ /* 0x0002e20000000800 */
[----:B------:R-:W-:Y:S01]  /*51b0*/  MOV R11, 0x10 ;  /* 0x00000010000b7802 */ /* 0x000fe20000000f00 */
[----:B------:R-:W2:Y:S03]  /*51c0*/  LDG.E R3, desc[UR38][R6.64] ;  /* 0x0000002606037981 */ /* 0x000ea6000c1e1900 */
[----:B------:R-:W-:Y:S02]  /*51d0*/  SEL R11, R11, 0xfffffff0, !P1 ;  /* 0xfffffff00b0b7807 */ /* 0x000fe40004800000 */
[----:B----4-:R-:W-:Y:S04]  /*51e0*/  LEA R5, R16, UR5, 0x1 ;  /* 0x0000000510057c11 */ /* 0x010fe8000f8e08ff */
[----:B------:R-:W-:Y:S02]  /*51f0*/  IADD3 R82, PT, PT, R5, R11, RZ ;  /* 0x0000000b05527210 */ /* 0x000fe40007ffe0ff */
[----:B-1----:R-:W-:Y:S02]  /*5200*/  F2FP.F16.F32.PACK_AB R2, R247, R250 ;  /* 0x000000faf702723e */ /* 0x002fe400000000ff */
[C---:B------:R-:W-:Y:S01]  /*5210*/  IADD3 R80, PT, PT, R5.reuse, 0x20, RZ ;  /* 0x0000002005507810 */ /* 0x040fe20007ffe0ff */
[----:B------:R1:W-:Y:S01]  /*5220*/  STS [R82+0x400], R0 ;  /* 0x0004000052007388 */ /* 0x0003e20000000800 */
[----:B------:R-:W-:Y:S02]  /*5230*/  @P2 IADD3 R80, PT, PT, R5, -0x20, RZ ;  /* 0xffffffe005502810 */ /* 0x000fe40007ffe0ff */
[----:B------:R-:W-:Y:S02]  /*5240*/  F2FP.F16.F32.PACK_AB R5, R248, R249 ;  /* 0x000000f9f805723e */ /* 0x000fe400000000ff */
[----:B------:R4:W-:Y:S01]  /*5250*/  STS [R82], R2 ;  /* 0x0000000252007388 */ /* 0x0009e20000000800 */
[----:B---3--:R-:W-:Y:S02]  /*5260*/  F2FP.F16.F32.PACK_AB R4, R101, R102 ;  /* 0x000000666504723e */ /* 0x008fe400000000ff */
[----:B------:R-:W-:Y:S02]  /*5270*/  IADD3 R83, PT, PT, R11, R80, RZ ;  /* 0x000000500b537210 */ /* 0x000fe40007ffe0ff */
[----:B------:R-:W-:Y:S01]  /*5280*/  STS [R80], R5 ;  /* 0x0000000550007388 */ /* 0x000fe20000000800 */
[----:B------:R-:W-:Y:S04]  /*5290*/  LOP3.LUT P0, RZ, R109, 0x2, RZ, 0xc0, !PT ;  /* 0x000000026dff7812 */ /* 0x000fe8000780c0ff */
[----:B------:R-:W-:Y:S01]  /*52a0*/  STS [R80+0x400], R4 ;  /* 0x0004000450007388 */ /* 0x000fe20000000800 */
[----:B------:R-:W-:Y:S02]  /*52b0*/  SEL R76, R76, 0xffffffe0, !P0 ;  /* 0xffffffe04c4c7807 */ /* 0x000fe40004000000 */
[----:B-1----:R-:W-:Y:S02]  /*52c0*/  F2FP.F16.F32.PACK_AB R0, R245, R100 ;  /* 0x00000064f500723e */ /* 0x002fe400000000ff */
[----:B----4-:R-:W-:Y:S03]  /*52d0*/  F2FP.F16.F32.PACK_AB R2, R98, R244 ;  /* 0x000000f46202723e */ /* 0x010fe600000000ff */
[----:B------:R1:W-:Y:S05]  /*52e0*/  STS [R83+0x400], R0 ;  /* 0x0004000053007388 */ /* 0x0003ea0000000800 */
[----:B------:R3:W-:Y:S05]  /*52f0*/  STS [R83], R2 ;  /* 0x0000000253007388 */ /* 0x0007ea0000000800 */
[----:B-1----:R1:W4:Y:S01]  /*5300*/  LDG.E R0, desc[UR38][R6.64+0x20] ;  /* 0x0000202606007981 */ /* 0x002322000c1e1900 */
[----:B--2---:R-:W-:Y:S02]  /*5310*/  LEA R252, R9, UR4, 0x1 ;  /* 0x0000000409fc7c11 */ /* 0x004fe4000f8e08ff */
[----:B------:R-:W-:Y:S02]  /*5320*/  MOV R9, 0x40 ;  /* 0x0000004000097802 */ /* 0x000fe40000000f00 */
[CC--:B------:R-:W-:Y:S01]  /*5330*/  IADD3 R109, PT, PT, R76.reuse, R252.reuse, RZ ;  /* 0x000000fc4c6d7210 */ /* 0x0c0fe20007ffe0ff */
[----:B------:R-:W1:Y:S01]  /*5340*/  LDSM.16.M88.4 R16, [R252+0x6000] ;  /* 0x00600000fc10783b */ /* 0x000e620000000200 */
[----:B------:R-:W-:Y:S04]  /*5350*/  SEL R9, R9, 0xffffffc0, !P1 ;  /* 0xffffffc009097807 */ /* 0x000fe80004800000 */
[----:B------:R-:W2:Y:S01]  /*5360*/  LDSM.16.M88.4 R68, [R109+0x6000] ;  /* 0x006000006d44783b */ /* 0x000ea20000000200 */
[----:B------:R-:W-:Y:S04]  /*5370*/  IADD3 R108, PT, PT, R9, R252, RZ ;  /* 0x000000fc096c7210 */ /* 0x000fe80007ffe0ff */
[----:B------:R-:W-:Y:S01]  /*5380*/  STL [R1+0x4], R109 ;  /* 0x0000046d01007387 */ /* 0x000fe20000100800 */
[----:B---3--:R-:W-:Y:S04]  /*5390*/  IADD3 R2, PT, PT, R76, R108, RZ ;  /* 0x0000006c4c027210 */ /* 0x008fe80007ffe0ff */
[----:B------:R-:W3:Y:S05]  /*53a0*/  LDSM.16.M88.4 R72, [R108+0x6000] ;  /* 0x006000006c48783b */ /* 0x000eea0000000200 */
[----:B------:R-:W3:Y:S05]  /*53b0*/  LDSM.16.M88.4 R76, [R2+0x6000] ;  /* 0x00600000024c783b */ /* 0x000eea0000000200 */
[----:B------:R-:W-:Y:S05]  /*53c0*/  STL [R1], R108 ;  /* 0x0000006c01007387 */ /* 0x000fea0000100800 */
[----:B------:R-:W-:Y:S01]  /*53d0*/  STL [R1+0x8], R2 ;  /* 0x0000080201007387 */ /* 0x000fe20000100800 */
[C---:B-1----:R-:W-:Y:S08]  /*53e0*/  HMMA.16816.F32 R4, R16.reuse, R148, RZ ;  /* 0x000000941004723c */ /* 0x042ff000000018ff */
[C---:B------:R-:W-:Y:S08]  /*53f0*/  HMMA.16816.F32 R8, R16.reuse, R150, RZ ;  /* 0x000000961008723c */ /* 0x040ff000000018ff */
[C---:B------:R-:W-:Y:S08]  /*5400*/  HMMA.16816.F32 R12, R16.reuse, R152, RZ ;  /* 0x00000098100c723c */ /* 0x040ff000000018ff */
[----:B------:R-:W-:Y:S08]  /*5410*/  HMMA.16816.F32 R16, R16, R154, RZ ;  /* 0x0000009a1010723c */ /* 0x000ff000000018ff */
[C---:B--2---:R-:W-:Y:S08]  /*5420*/  HMMA.16816.F32 R4, R68.reuse, R156, R4 ;  /* 0x0000009c4404723c */ /* 0x044ff00000001804 */
        /* <DEDUP_REMOVED lines=34> */
[----:B------:R3:W1:Y:S07]  /*5650*/  LDSM.16.M88.4 R68, [R108+0xa000] ;  /* 0x00a000006c44783b */ /* 0x00066e0000000200 */
[C---:B--2---:R-:W-:Y:S08]  /*5660*/  HMMA.16816.F32 R4, R72.reuse, R212, R4 ;  /* 0x000000d44804723c */ /* 0x044ff00000001804 */
[C---:B------:R-:W-:Y:S08]  /*5670*/  HMMA.16816.F32 R8, R72.reuse, R214, R8 ;  /* 0x000000d64808723c */ /* 0x040ff00000001808 */
[C---:B------:R-:W-:Y:S01]  /*5680*/  HMMA.16816.F32 R12, R72.reuse, R216, R12 ;  /* 0x000000d8480c723c */ /* 0x040fe2000000180c */
[----:B---3--:R2:W5:Y:S07]  /*5690*/  LDL.LU R108, [R1+0x98] ;  /* 0x00009800016c7983 */ /* 0x00856e0000300800 */
[----:B------:R-:W-:Y:S01]  /*56a0*/  HMMA.16816.F32 R16, R72, R218, R16 ;  /* 0x000000da4810723c */ /* 0x000fe20000001810 */
[----:B------:R3:W2:Y:S07]  /*56b0*/  LDSM.16.M88.4 R72, [R2+0xa000] ;  /* 0x00a000000248783b */ /* 0x0006ae0000000200 */
[C---:B----4-:R-:W-:Y:S08]  /*56c0*/  HMMA.16816.F32 R4, R76.reuse, R220, R4 ;  /* 0x000000dc4c04723c */ /* 0x050ff00000001804 */
[C---:B------:R-:W-:Y:S08]  /*56d0*/  HMMA.16816.F32 R8, R76.reuse, R222, R8 ;  /* 0x000000de4c08723c */ /* 0x040ff00000001808 */
[C---:B------:R-:W-:Y:S03]  /*56e0*/  HMMA.16816.F32 R12, R76.reuse, R224, R12 ;  /* 0x000000e04c0c723c */ /* 0x040fe6000000180c */
[----:B---3--:R-:W-:Y:S04]  /*56f0*/  FFMA.FTZ R2, -R89, R89, 1 ;  /* 0x3f80000059027423 */ /* 0x008fe80000010159 */
[----:B------:R-:W-:Y:S01]  /*5700*/  FMUL.FTZ R2, R2, UR14 ;  /* 0x0000000e02027c20 */ /* 0x000fe20008410000 */
[----:B------:R-:W-:Y:S01]  /*5710*/  HMMA.16816.F32 R16, R76, R226, R16 ;  /* 0x000000e24c10723c */ /* 0x000fe20000001810 */
[----:B------:R-:W-:Y:S04]  /*5720*/  MOV R79, 0x40 ;  /* 0x00000040004f7802 */ /* 0x000fe80000000f00 */
[----:B------:R-:W-:Y:S03]  /*5730*/  SEL R79, R79, 0xffffffc0, !P1 ;  /* 0xffffffc04f4f7807 */ /* 0x000fe60004800000 */
[C---:B-1----:R-:W-:Y:S08]  /*5740*/  HMMA.16816.F32 R4, R68.reuse, R228, R4 ;  /* 0x000000e44404723c */ /* 0x042ff00000001804 */
[C---:B------:R-:W-:Y:S08]  /*5750*/  HMMA.16816.F32 R8, R68.reuse, R230, R8 ;  /* 0x000000e64408723c */ /* 0x040ff00000001808 */
[C---:B------:R-:W-:Y:S08]  /*5760*/  HMMA.16816.F32 R12, R68.reuse, R232, R12 ;  /* 0x000000e8440c723c */ /* 0x040ff0000000180c */
[----:B------:R-:W-:Y:S08]  /*5770*/  HMMA.16816.F32 R16, R68, R234, R16 ;  /* 0x000000ea4410723c */ /* 0x000ff00000001810 */
[C---:B--2---:R-:W-:Y:S08]  /*5780*/  HMMA.16816.F32 R4, R72.reuse, R236, R4 ;  /* 0x000000ec4804723c */ /* 0x044ff00000001804 */
[C---:B------:R-:W-:Y:S08]  /*5790*/  HMMA.16816.F32 R8, R72.reuse, R238, R8 ;  /* 0x000000ee4808723c */ /* 0x040ff00000001808 */
[C---:B------:R-:W-:Y:S03]  /*57a0*/  HMMA.16816.F32 R12, R72.reuse, R240, R12 ;  /* 0x000000f0480c723c */ /* 0x040fe6000000180c */
[C---:B------:R-:W-:Y:S01]  /*57b0*/  FADD.FTZ R5, -R3.reuse, R5 ;  /* 0x0000000503057221 */ /* 0x040fe20000010100 */
[----:B------:R-:W-:Y:S03]  /*57c0*/  FADD.FTZ R4, -R3, R4 ;  /* 0x0000000403047221 */ /* 0x000fe60000010100 */
[----:B------:R-:W-:Y:S01]  /*57d0*/  FMUL.FTZ R68, R251, R5 ;  /* 0x00000005fb447220 */ /* 0x000fe20000410000 */
[----:B------:R-:W-:Y:S01]  /*57e0*/  HMMA.16816.F32 R16, R72, R242, R16 ;  /* 0x000000f24810723c */ /* 0x000fe20000001810 */
[----:B------:R-:W1:Y:S02]  /*57f0*/  S2R R251, SR_TID.X ;  /* 0x0000000000fb7919 */ /* 0x000e640000002100 */
[----:B------:R-:W-:Y:S01]  /*5800*/  FFMA.FTZ R5, -R91, R91, 1 ;  /* 0x3f8000005b057423 */ /* 0x000fe2000001015b */
[----:B------:R-:W-:Y:S01]  /*5810*/  FMUL.FTZ R4, R107, R4 ;  /* 0x000000046b047220 */ /* 0x000fe20000410000 */
[C---:B------:R-:W-:Y:S01]  /*5820*/  FADD.FTZ R8, -R3.reuse, R8 ;  /* 0x0000000803087221 */ /* 0x040fe20000010100 */
[----:B------:R-:W-:Y:S01]  /*5830*/  FADD.FTZ R69, -R3, R9 ;  /* 0x0000000903457221 */ /* 0x000fe20000010100 */
[----:B------:R-:W-:Y:S01]  /*5840*/  FMUL.FTZ R5, R5, UR14 ;  /* 0x0000000e05057c20 */ /* 0x000fe20008410000 */
[----:B------:R-:W-:Y:S01]  /*5850*/  FMUL.FTZ R2, R2, R68 ;  /* 0x0000004402027220 */ /* 0x000fe20000410000 */
[----:B------:R-:W-:Y:S01]  /*5860*/  FMUL.FTZ R9, R250, R8 ;  /* 0x00000008fa097220 */ /* 0x000fe20000410000 */
[----:B------:R-:W-:Y:S01]  /*5870*/  FFMA.FTZ R8, -R88, R88, 1 ;  /* 0x3f80000058087423 */ /* 0x000fe20000010158 */
[----:B------:R-:W-:Y:S01]  /*5880*/  FMUL.FTZ R5, R5, R4 ;  /* 0x0000000405057220 */ /* 0x000fe20000410000 */
[----:B------:R-:W-:Y:S01]  /*5890*/  FFMA.FTZ R4, -R92, R92, 1 ;  /* 0x3f8000005c047423 */ /* 0x000fe2000001015c */
[C---:B------:R-:W-:Y:S01]  /*58a0*/  FADD.FTZ R12, -R3.reuse, R12 ;  /* 0x0000000c030c7221 */ /* 0x040fe20000010100 */
[----:B------:R-:W-:Y:S01]  /*58b0*/  FADD.FTZ R13, -R3, R13 ;  /* 0x0000000d030d7221 */ /* 0x000fe20000010100 */
[----:B------:R-:W-:Y:S01]  /*58c0*/  FMUL.FTZ R69, R247, R69 ;  /* 0x00000045f7457220 */ /* 0x000fe20000410000 */
[----:B------:R-:W-:Y:S01]  /*58d0*/  F2FP.F16.F32.PACK_AB R2, R2, R5 ;  /* 0x000000050202723e */ /* 0x000fe200000000ff */
[----:B------:R-:W-:Y:S01]  /*58e0*/  FFMA.FTZ R5, -R86, R86, 1 ;  /* 0x3f80000056057423 */ /* 0x000fe20000010156 */
[----:B------:R-:W-:Y:S01]  /*58f0*/  FMUL.FTZ R68, R248, R13 ;  /* 0x0000000df8447220 */ /* 0x000fe20000410000 */
[C---:B------:R-:W-:Y:S01]  /*5900*/  FADD.FTZ R70, -R3.reuse, R16 ;  /* 0x0000001003467221 */ /* 0x040fe20000010100 */
[----:B------:R-:W-:Y:S01]  /*5910*/  FADD.FTZ R16, -R3, R17 ;  /* 0x0000001103107221 */ /* 0x000fe20000010100 */
[----:B------:R-:W-:Y:S01]  /*5920*/  FMUL.FTZ R3, R4, UR14 ;  /* 0x0000000e04037c20 */ /* 0x000fe20008410000 */
[----:B------:R-:W-:Y:S01]  /*5930*/  FMUL.FTZ R4, R8, UR14 ;  /* 0x0000000e08047c20 */ /* 0x000fe20008410000 */
[----:B------:R-:W-:Y:S01]  /*5940*/  FMUL.FTZ R17, R249, R12 ;  /* 0x0000000cf9117220 */ /* 0x000fe20000410000 */
[----:B------:R-:W-:Y:S01]  /*5950*/  FFMA.FTZ R8, -R90, R90, 1 ;  /* 0x3f8000005a087423 */ /* 0x000fe2000001015a */
[----:B------:R-:W-:Y:S01]  /*5960*/  FMUL.FTZ R3, R3, R9 ;  /* 0x0000000903037220 */ /* 0x000fe20000410000 */
[----:B------:R-:W-:Y:S01]  /*5970*/  FFMA.FTZ R12, -R85, R85, 1 ;  /* 0x3f800000550c7423 */ /* 0x000fe20000010155 */
[----:B------:R-:W-:Y:S01]  /*5980*/  FFMA.FTZ R9, -R84, R84, 1 ;  /* 0x3f80000054097423 */ /* 0x000fe20000010154 */
[----:B------:R-:W-:Y:S01]  /*5990*/  FMUL.FTZ R8, R8, UR14 ;  /* 0x0000000e08087c20 */ /* 0x000fe20008410000 */
[----:B------:R-:W-:Y:S01]  /*59a0*/  FMUL.FTZ R5, R5, UR14 ;  /* 0x0000000e05057c20 */ /* 0x000fe20008410000 */
[----:B------:R-:W-:Y:S01]  /*59b0*/  FMUL.FTZ R13, R244, R70 ;  /* 0x00000046f40d7220 */ /* 0x000fe20000410000 */
[----:B------:R-:W-:Y:S01]  /*59c0*/  FMUL.FTZ R16, R98, R16 ;  /* 0x0000001062107220 */ /* 0x000fe20000410000 */
[----:B------:R-:W-:Y:S01]  /*59d0*/  FMUL.FTZ R12, R12, UR14 ;  /* 0x0000000e0c0c7c20 */ /* 0x000fe20008410000 */
[----:B------:R-:W-:Y:S01]  /*59e0*/  FMUL.FTZ R9, R9, UR14 ;  /* 0x0000000e09097c20 */ /* 0x000fe20008410000 */
[----:B------:R-:W-:Y:S01]  /*59f0*/  FMUL.FTZ R4, R4, R69 ;  /* 0x0000004504047220 */ /* 0x000fe20000410000 */
[----:B------:R-:W-:Y:S01]  /*5a00*/  FMUL.FTZ R8, R8, R17 ;  /* 0x0000001108087220 */ /* 0x000fe20000410000 */
[----:B------:R-:W-:Y:S01]  /*5a10*/  FMUL.FTZ R5, R5, R68 ;  /* 0x0000004405057220 */ /* 0x000fe20000410000 */
[----:B------:R-:W-:Y:S01]  /*5a20*/  FMUL.FTZ R12, R12, R13 ;  /* 0x0000000d0c0c7220 */ /* 0x000fe20000410000 */
[----:B------:R-:W-:Y:S01]  /*5a30*/  FMUL.FTZ R9, R9, R16 ;  /* 0x0000001009097220 */ /* 0x000fe20000410000 */
[----:B------:R-:W-:Y:S01]  /*5a40*/  F2FP.F16.F32.PACK_AB R4, R4, R3 ;  /* 0x000000030404723e */ /* 0x000fe200000000ff */
[----:B------:R2:W5:Y:S01]  /*5a50*/  LDL.LU R107, [R1+0x94] ;  /* 0x00009400016b7983 */ /* 0x0005620000300800 */
[----:B------:R-:W-:Y:S01]  /*5a60*/  F2FP.F16.F32.PACK_AB R3, R5, R8 ;  /* 0x000000080503723e */ /* 0x000fe200000000ff */
[C---:B------:R-:W-:Y:S01]  /*5a70*/  FADD.FTZ R8, -R0.reuse, R7 ;  /* 0x0000000700087221 */ /* 0x040fe20000010100 */
[----:B------:R-:W-:Y:S01]  /*5a80*/  F2FP.F16.F32.PACK_AB R5, R9, R12 ;  /* 0x0000000c0905723e */ /* 0x000fe200000000ff */
[C---:B------:R-:W-:Y:S01]  /*5a90*/  FADD.FTZ R9, -R0.reuse, R6 ;  /* 0x0000000600097221 */ /* 0x040fe20000010100 */
[C---:B------:R-:W-:Y:S01]  /*5aa0*/  FADD.FTZ R10, -R0.reuse, R10 ;  /* 0x0000000a000a7221 */ /* 0x040fe20000010100 */
[----:B------:R-:W-:Y:S01]  /*5ab0*/  FMUL.FTZ R8, R105, R8 ;  /* 0x0000000869087220 */ /* 0x000fe20000410000 */
[----:B------:R-:W-:Y:S01]  /*5ac0*/  FADD.FTZ R12, -R0, R11 ;  /* 0x0000000b000c7221 */ /* 0x000fe20000010100 */
[----:B------:R-:W-:Y:S01]  /*5ad0*/  FMUL.FTZ R7, R106, R9 ;  /* 0x000000096a077220 */ /* 0x000fe20000410000 */
[----:B------:R-:W-:Y:S01]  /*5ae0*/  FMUL.FTZ R10, R104, R10 ;  /* 0x0000000a680a7220 */ /* 0x000fe20000410000 */
[----:B------:R2:W5:Y:S01]  /*5af0*/  LDL.LU R106, [R1+0x90] ;  /* 0x00009000016a7983 */ /* 0x0005620000300800 */
[C---:B------:R-:W-:Y:S01]  /*5b00*/  FADD.FTZ R9, -R0.reuse, R14 ;  /* 0x0000000e00097221 */ /* 0x040fe20000010100 */
[----:B------:R-:W-:Y:S01]  /*5b10*/  FMUL.FTZ R12, R103, R12 ;  /* 0x0000000c670c7220 */ /* 0x000fe20000410000 */
[----:B------:R-:W-:Y:S02]  /*5b20*/  FADD.FTZ R11, -R0, R15 ;  /* 0x0000000f000b7221 */ /* 0x000fe40000010100 */
[----:B------:R2:W5:Y:S01]  /*5b30*/  LDL.LU R105, [R1+0x8c] ;  /* 0x00008c0001697983 */ /* 0x0005620000300800 */
[----:B------:R-:W-:Y:S01]  /*5b40*/  FMUL.FTZ R9, R102, R9 ;  /* 0x0000000966097220 */ /* 0x000fe20000410000 */
[----:B------:R-:W-:Y:S01]  /*5b50*/  FFMA.FTZ R6, -R97, R97, 1 ;  /* 0x3f80000061067423 */ /* 0x000fe20000010161 */
[----:B------:R-:W-:Y:S02]  /*5b60*/  FMUL.FTZ R11, R101, R11 ;  /* 0x0000000b650b7220 */ /* 0x000fe40000410000 */
[----:B------:R2:W5:Y:S01]  /*5b70*/  LDL.LU R104, [R1+0x88] ;  /* 0x0000880001687983 */ /* 0x0005620000300800 */
[----:B------:R-:W-:Y:S01]  /*5b80*/  FADD.FTZ R18, -R0, R18 ;  /* 0x0000001200127221 */ /* 0x000fe20000010100 */
[----:B------:R-:W-:Y:S01]  /*5b90*/  FMUL.FTZ R6, R6, UR14 ;  /* 0x0000000e06067c20 */ /* 0x000fe20008410000 */
[----:B------:R-:W-:Y:S02]  /*5ba0*/  FADD.FTZ R19, -R0, R19 ;  /* 0x0000001300137221 */ /* 0x000fe40000010100 */
[----:B------:R2:W5:Y:S01]  /*5bb0*/  LDL.LU R103, [R1+0x84] ;  /* 0x0000840001677983 */ /* 0x0005620000300800 */
[----:B------:R-:W-:Y:S01]  /*5bc0*/  FFMA.FTZ R0, -R94, R94, 1 ;  /* 0x3f8000005e007423 */ /* 0x000fe2000001015e */
[----:B------:R-:W-:Y:S01]  /*5bd0*/  FMUL.FTZ R6, R6, R7 ;  /* 0x0000000706067220 */ /* 0x000fe20000410000 */
[----:B------:R-:W-:Y:S02]  /*5be0*/  FFMA.FTZ R7, -R246, R246, 1 ;  /* 0x3f800000f6077423 */ /* 0x000fe400000101f6 */
[----:B------:R2:W5:Y:S01]  /*5bf0*/  LDL.LU R102, [R1+0x80] ;  /* 0x0000800001667983 */ /* 0x0005620000300800 */
[----:B------:R-:W-:Y:S01]  /*5c00*/  FMUL.FTZ R0, R0, UR14 ;  /* 0x0000000e00007c20 */ /* 0x000fe20008410000 */
[----:B-1----:R-:W-:Y:S01]  /*5c10*/  SHF.L.U32 R251, R251, 0x3, RZ ;  /* 0x00000003fbfb7819 */ /* 0x002fe200000006ff */
[----:B------:R-:W-:Y:S02]  /*5c20*/  FMUL.FTZ R7, R7, UR14 ;  /* 0x0000000e07077c20 */ /* 0x000fe40008410000 */
[----:B------:R2:W5:Y:S01]  /*5c30*/  LDL.LU R101, [R1+0x7c] ;  /* 0x00007c0001657983 */ /* 0x0005620000300800 */
[----:B------:R-:W-:Y:S01]  /*5c40*/  FMUL.FTZ R0, R0, R11 ;  /* 0x0000000b00007220 */ /* 0x000fe20000410000 */
[----:B------:R-:W-:Y:S01]  /*5c50*/  FMUL.FTZ R11, R100, R18 ;  /* 0x00000012640b7220 */ /* 0x000fe20000410000 */
[----:B------:R-:W-:Y:S02]  /*5c60*/  FMUL.FTZ R7, R7, R12 ;  /* 0x0000000c07077220 */ /* 0x000fe40000410000 */
[----:B------:R-:W3:Y:S01]  /*5c70*/  LDL R14, [R1+0x1c] ;  /* 0x00001c00010e7983 */ /* 0x000ee20000100800 */
[----:B------:R-:W-:Y:S04]  /*5c80*/  FMUL.FTZ R12, R245, R19 ;  /* 0x00000013f50c7220 */ /* 0x000fe80000410000 */
[----:B------:R-:W4:Y:S05]  /*5c90*/  LDL R13, [R1+0x20] ;  /* 0x00002000010d7983 */ /* 0x000f2a0000100800 */
[----:B------:R1:W-:Y:S05]  /*5ca0*/  STS [R81+0x12000], R2 ;  /* 0x0120000251007388 */ /* 0x0003ea0000000800 */
[----:B------:R2:W5:Y:S01]  /*5cb0*/  LDL.LU R100, [R1+0x78] ;  /* 0x0000780001647983 */ /* 0x0005620000300800 */
[----:B------:R-:W2:Y:S01]  /*5cc0*/  S2R R250, SR_TID.X ;  /* 0x0000000000fa7919 */ /* 0x000ea20000002100 */
[----:B-1----:R-:W-:Y:S04]  /*5cd0*/  FFMA.FTZ R2, -R96, R96, 1 ;  /* 0x3f80000060027423 */ /* 0x002fe80000010160 */
[----:B------:R-:W-:Y:S04]  /*5ce0*/  FMUL.FTZ R2, R2, UR14 ;  /* 0x0000000e02027c20 */ /* 0x000fe80008410000 */
[----:B------:R-:W-:Y:S01]  /*5cf0*/  FMUL.FTZ R2, R2, R8 ;  /* 0x0000000802027220 */ /* 0x000fe20000410000 */
[----:B------:R-:W-:Y:S04]  /*5d00*/  FFMA.FTZ R8, -R99, R99, 1 ;  /* 0x3f80000063087423 */ /* 0x000fe80000010163 */
[----:B------:R-:W-:Y:S01]  /*5d10*/  F2FP.F16.F32.PACK_AB R2, R2, R6 ;  /* 0x000000060202723e */ /* 0x000fe200000000ff */
[----:B------:R-:W-:Y:S01]  /*5d20*/  FMUL.FTZ R8, R8, UR14 ;  /* 0x0000000e08087c20 */ /* 0x000fe20008410000 */
[----:B------:R-:W-:Y:S01]  /*5d30*/  FFMA.FTZ R6, -R95, R95, 1 ;  /* 0x3f8000005f067423 */ /* 0x000fe2000001015f */
[----:B--2---:R-:W-:Y:S02]  /*5d40*/  SHF.L.U32 R248, R250, 0x6, RZ ;  /* 0x00000006faf87819 */ /* 0x004fe400000006ff */
[----:B------:R1:W-:Y:S01]  /*5d50*/  STS [R81+0x12400], R2 ;  /* 0x0124000251007388 */ /* 0x0003e20000000800 */
[----:B------:R-:W-:Y:S01]  /*5d60*/  FMUL.FTZ R8, R8, R10 ;  /* 0x0000000a08087220 */ /* 0x000fe20000410000 */
[----:B------:R-:W-:Y:S01]  /*5d70*/  FMUL.FTZ R6, R6, UR14 ;  /* 0x0000000e06067c20 */ /* 0x000fe20008410000 */
[----:B------:R-:W-:Y:S02]  /*5d80*/  FFMA.FTZ R10, -R87, R87, 1 ;  /* 0x3f800000570a7423 */ /* 0x000fe40000010157 */
[----:B------:R-:W-:Y:S01]  /*5d90*/  STS [R82+-0x2000], R4 ;  /* 0xffe0000452007388 */ /* 0x000fe20000000800 */
[----:B------:R-:W-:Y:S01]  /*5da0*/  LOP3.LUT R248, R248, 0x1c0, RZ, 0xc0, !PT ;  /* 0x000001c0f8f87812 */ /* 0x000fe200078ec0ff */
[----:B------:R-:W-:Y:S01]  /*5db0*/  FMUL.FTZ R6, R6, R9 ;  /* 0x0000000906067220 */ /* 0x000fe20000410000 */
[----:B------:R-:W-:Y:S01]  /*5dc0*/  FFMA.FTZ R9, -R93, R93, 1 ;  /* 0x3f8000005d097423 */ /* 0x000fe2000001015d */
[----:B------:R-:W-:Y:S01]  /*5dd0*/  FMUL.FTZ R10, R10, UR14 ;  /* 0x0000000e0a0a7c20 */ /* 0x000fe20008410000 */
[----:B------:R-:W-:Y:S02]  /*5de0*/  SHF.L.U32 R249, R250, 0x6, RZ ;  /* 0x00000006faf97819 */ /* 0x000fe400000006ff */
[----:B------:R-:W-:Y:S01]  /*5df0*/  FMUL.FTZ R9, R9, UR14 ;  /* 0x0000000e09097c20 */ /* 0x000fe20008410000 */
[----:B------:R-:W-:Y:S01]  /*5e00*/  F2FP.F16.F32.PACK_AB R0, R0, R6 ;  /* 0x000000060000723e */ /* 0x000fe200000000ff */
[----:B------:R-:W-:Y:S01]  /*5e10*/  FMUL.FTZ R6, R10, R12 ;  /* 0x0000000c0a067220 */ /* 0x000fe20000410000 */
[----:B------:R-:W-:Y:S02]  /*5e20*/  LOP3.LUT R248, R248, 0x38, R251, 0xf8, !PT ;  /* 0x00000038f8f87812 */ /* 0x000fe400078ef8fb */
[----:B------:R-:W-:Y:S02]  /*5e30*/  SHF.R.U32.HI R251, RZ, 0x1, R250 ;  /* 0x00000001fffb7819 */ /* 0x000fe400000116fa */
[----:B------:R-:W-:Y:S02]  /*5e40*/  LOP3.LUT R249, R249, 0x200, RZ, 0xc0, !PT ;  /* 0x00000200f9f97812 */ /* 0x000fe400078ec0ff */
[----:B------:R-:W-:Y:S02]  /*5e50*/  SHF.L.U32 R250, R250, 0x5, RZ ;  /* 0x00000005fafa7819 */ /* 0x000fe400000006ff */
[----:B------:R-:W-:Y:S02]  /*5e60*/  LOP3.LUT R248, R248, 0x8, R251, 0x78, !PT ;  /* 0x00000008f8f87812 */ /* 0x000fe400078e78fb */
[----:B-1----:R-:W-:Y:S01]  /*5e70*/  F2FP.F16.F32.PACK_AB R2, R7, R8 ;  /* 0x000000080702723e */ /* 0x002fe200000000ff */
[----:B------:R-:W-:Y:S04]  /*5e80*/  FMUL.FTZ R7, R9, R11 ;  /* 0x0000000b09077220 */ /* 0x000fe80000410000 */
        /* <DEDUP_REMOVED lines=95> */
[----:B------:R-:W-:Y:S01]  /*6480*/  SHF.R.S64 R6, R6, 0x1f, R5 ;  /* 0x0000001f06067819 */ /* 0x000fe20000001005 */
[----:B-1----:R-:W-:Y:S05]  /*6490*/  IMAD.SHL.U32 R9, R251, 0x8, RZ ;  /* 0x00000008fb097824 */ /* 0x002fea00078e00ff */
[C---:B------:R-:W-:Y:S02]  /*64a0*/  LOP3.LUT R251, R9.reuse, 0x38, RZ, 0xc0, !PT ;  /* 0x0000003809fb7812 */ /* 0x040fe400078ec0ff */
[----:B------:R-:W-:Y:S02]  /*64b0*/  LOP3.LUT R4, R9, 0x1f8, RZ, 0xc0, !PT ;  /* 0x000001f809047812 */ /* 0x000fe400078ec0ff */
[C---:B------:R-:W-:Y:S02]  /*64c0*/  ISETP.GE.AND P6, PT, R251.reuse, UR8, PT ;  /* 0x00000008fb007c0c */ /* 0x040fe4000bfc6270 */
[----:B------:R-:W-:Y:S02]  /*64d0*/  LOP3.LUT R4, R4, 0x38, R248, 0x78, !PT ;  /* 0x0000003804047812 */ /* 0x000fe400078e78f8 */
[----:B------:R-:W-:Y:S02]  /*64e0*/  LOP3.LUT R7, R251, 0x40, RZ, 0xfc, !PT ;  /* 0x00000040fb077812 */ /* 0x000fe400078efcff */
[----:B------:R-:W-:Y:S02]  /*64f0*/  LOP3.LUT R4, R4, 0x1e00, R9, 0xf8, !PT ;  /* 0x00001e0004047812 */ /* 0x000fe400078ef809 */
[----:B------:R-:W-:Y:S02]  /*6500*/  ISETP.GE.AND P5, PT, R7, UR8, PT ;  /* 0x0000000807007c0c */ /* 0x000fe4000bfa6270 */
[----:B------:R-:W-:Y:S02]  /*6510*/  LEA R4, R4, UR4, 0x1 ;  /* 0x0000000404047c11 */ /* 0x000fe4000f8e08ff */
[----:B--2---:R-:W-:Y:S02]  /*6520*/  IADD3 R250, P0, PT, R6, R250, RZ ;  /* 0x000000fa06fa7210 */ /* 0x004fe40007f1e0ff */
[----:B------:R-:W-:Y:S02]  /*6530*/  LOP3.LUT R6, R251, 0x80, RZ, 0xfc, !PT ;  /* 0x00000080fb067812 */ /* 0x000fe400078efcff */
[----:B---3--:R-:W-:Y:S01]  /*6540*/  LEA.HI.X.SX32 R249, R5, R249, 0x1, P0 ;  /* 0x000000f905f97211 */ /* 0x008fe200000f0eff */
[----:B------:R1:W-:Y:S01]  /*6550*/  STL [R1+0x3c], R250 ;  /* 0x00003cfa01007387 */ /* 0x0003e20000100800 */
[----:B------:R-:W-:Y:S01]  /*6560*/  ISETP.GE.AND P4, PT, R6, UR8, PT ;  /* 0x0000000806007c0c */ /* 0x000fe2000bf86270 */
[--C-:B------:R-:W-:Y:S02]  /*6570*/  @!P6 IMAD.MOV.U32 R6, RZ, RZ, R250.reuse ;  /* 0x000000ffff06e224 */ /* 0x100fe400078e00fa */
[----:B------:R1:W-:Y:S01]  /*6580*/  STL [R1+0x38], R249 ;  /* 0x000038f901007387 */ /* 0x0003e20000100800 */
[--C-:B------:R-:W-:Y:S02]  /*6590*/  @!P6 IMAD.MOV.U32 R7, RZ, RZ, R249.reuse ;  /* 0x000000ffff07e224 */ /* 0x100fe400078e00f9 */
[----:B------:R-:W-:Y:S02]  /*65a0*/  @!P5 IMAD.MOV.U32 R9, RZ, RZ, R249 ;  /* 0x000000ffff09d224 */ /* 0x000fe400078e00f9 */
[----:B------:R-:W-:Y:S01]  /*65b0*/  IMAD.U32 R5, RZ, RZ, UR22 ;  /* 0x00000016ff057e24 */ /* 0x000fe2000f8e00ff */
        /* <DEDUP_REMOVED lines=43> */
.L_x_673:
        /* <DEDUP_REMOVED lines=262> */
[----:B------:R1:W5:Y:S02]  /*78d0*/  LDL.LU.64 R28, [R1+0x98] ;  /* 0x00009800011c7983 */ /* 0x0003640000300a00 */
[-C--:B--2--5:R-:W-:Y:S02]  /*78e0*/  HMMA.16816.F32 R100, R4, R8.reuse, R100 ;  /* 0x000000080464723c */ /* 0x0a4fe40000001864 */
        /* <DEDUP_REMOVED lines=133> */
.L_x_674:
        /* <DEDUP_REMOVED lines=186> */
.L_x_676:
        /* <DEDUP_REMOVED lines=12> */
.L_x_677:
[----:B------:R-:W2:Y:S01]  /*8da0*/  LDCU.64 UR8, c[0x0][0x5c8] ;  /* 0x0000b900ff0877ac */ /* 0x000ea20008000a00 */
[----:B------:R-:W-:-:S04]  /*8db0*/  UIADD3 UR14, UPT, UPT, UR43, UR45, URZ ;  /* 0x0000002d2b0e7290 */ /* 0x000fc8000fffe0ff */
[----:B--2---:R-:W-:Y:S02]  /*8dc0*/  UIMAD.WIDE.U32 UR22, UR14, UR8, URZ ;  /* 0x000000080e1672a5 */ /* 0x004fe4000f8e00ff */
[----:B------:R-:W-:-:S04]  /*8dd0*/  UIMAD UR14, UR14, UR9, URZ ;  /* 0x000000090e0e72a4 */ /* 0x000fc8000f8e02ff */
[----:B------:R-:W-:-:S06]  /*8de0*/  UIADD3 UR14, UPT, UPT, UR23, UR14, URZ ;  /* 0x0000000e170e7290 */ /* 0x000fcc000fffe0ff */
[----:B-1----:R-:W-:-:S07]  /*8df0*/  MOV R23, UR14 ;  /* 0x0000000e00177c02 */ /* 0x002fce0008000f00 */
.L_x_678:
        /* <DEDUP_REMOVED lines=57> */
.L_x_680:
[----:B------:R-:W-:Y:S05]  /*9190*/  BSYNC.RECONVERGENT B0 ;  /* 0x0000000000007941 */ /* 0x000fea0003800200 */
.L_x_679:
        /* <DEDUP_REMOVED lines=19> */
.L_x_682:
[----:B------:R-:W-:Y:S05]  /*92d0*/  BSYNC.RECONVERGENT B0 ;  /* 0x0000000000007941 */ /* 0x000fea0003800200 */
.L_x_681:
        /* <DEDUP_REMOVED lines=25> */
.L_x_684:
[----:B------:R-:W-:Y:S05]  /*9470*/  BSYNC.RECONVERGENT B0 ;  /* 0x0000000000007941 */ /* 0x000fea0003800200 */
.L_x_683:
        /* <DEDUP_REMOVED lines=17> */
.L_x_644:
[----:B------:R-:W-:Y:S05]  /*9590*/  BSYNC.RECONVERGENT B1 ;  /* 0x0000000000017941 */ /* 0x000fea0003800200 */
.L_x_622:
        /* <DEDUP_REMOVED lines=11> */
.L_x_686:
        /* <DEDUP_REMOVED lines=11> */
.L_x_1092:


//--------------------- .text._ZN5flash25flash_bwd_dot_do_o_kernelILb0E23Flash_bwd_kernel_traitsILi192ELi64ELi64ELi8ELi4ELi2ELi2ELb1ELb1EN7cutlass6half_tE19Flash_kernel_traitsILi192ELi64ELi64ELi8ES3_EEEEvNS_16Flash_bwd_paramsE --------------------------
	.section	.text._ZN5flash25flash_bwd_dot_do_o_kernelILb0E23Flash_bwd_kernel_traitsILi192ELi64ELi64ELi8ELi4ELi2ELi2ELb1ELb1EN7cutlass6half_tE19Flash_kernel_traitsILi192ELi64ELi64ELi8ES3_EEEEvNS_16Flash_bwd_paramsE,"ax",@progbits
	.align	128
        .global         _ZN5flash25flash_bwd_dot_do_o_kernelILb0E23Flash_bwd_kernel_traitsILi192ELi64ELi64ELi8ELi4ELi2ELi2ELb1ELb1EN7cutlass6half_tE19Flash_kernel_traitsILi192ELi64ELi64ELi8ES3_EEEEvNS_16Flash_bwd_paramsE
        .type           _ZN5flash25flash_bwd_dot_do_o_kernelILb0E23Flash_bwd_kernel_traitsILi192ELi64ELi64ELi8ELi4ELi2ELi2ELb1ELb1EN7cutlass6half_tE19Flash_kernel_traitsILi192ELi64ELi64ELi8ES3_EEEEvNS_16Flash_bwd_paramsE,@function
        .size           _ZN5flash25flash_bwd_dot_do_o_kernelILb0E23Flash_bwd_kernel_traitsILi192ELi64ELi64ELi8ELi4ELi2ELi2ELb1ELb1EN7cutlass6half_tE19Flash_kernel_traitsILi192ELi64ELi64ELi8ES3_EEEEvNS_16Flash_bwd_paramsE,(.L_x_1093 - _ZN5flash25flash_bwd_dot_do_o_kernelILb0E23Flash_bwd_kernel_traitsILi192ELi64ELi64ELi8ELi4ELi2ELi2ELb1ELb1EN7cutlass6half_tE19Flash_kernel_traitsILi192ELi64ELi64ELi8ES3_EEEEvNS_16Flash_bwd_paramsE)
        .other          _ZN5flash25flash_bwd_dot_do_o_kernelILb0E23Flash_bwd_kernel_traitsILi192ELi64ELi64ELi8ELi4ELi2ELi2ELb1ELb1EN7cutlass6half_tE19Flash_kernel_traitsILi192ELi64ELi64ELi8ES3_EEEEvNS_16Flash_bwd_paramsE,@"STO_CUDA_ENTRY STV_DEFAULT"
_ZN5flash25flash_bwd_dot_do_o_kernelILb0E23Flash_bwd_kernel_traitsILi192ELi64ELi64ELi8ELi4ELi2ELi2ELb1ELb1EN7cutlass6half_tE19Flash_kernel_traitsILi192ELi64ELi64ELi8ES3_EEEEvNS_16Flash_bwd_paramsE:
.text._ZN5flash25flash_bwd_dot_do_o_kernelILb0E23Flash_bwd_kernel_traitsILi192ELi64ELi64ELi8ELi4ELi2ELi2ELb1ELb1EN7cutlass6half_tE19Flash_kernel_traitsILi192ELi64ELi64ELi8ES3_EEEEvNS_16Flash_bwd_paramsE:
[----:B------:R-:W-:Y:S01]  /*0000*/  LDC R1, c[0x0][0x37c] ;  /* 0x0000df00ff017b82 */ /* 0x000fe20000000800 */
[----:B------:R-:W0:Y:S01]  /*0010*/  S2R R7, SR_CTAID.Y ;  /* 0x0000000000077919 */ /* 0x000e220000002600 */
[----:B------:R-:W1:Y:S06]  /*0020*/  LDCU.64 UR4, c[0x0][0x460] ;  /* 0x00008c00ff0477ac */ /* 0x000e6c0008000a00 */
[----:B------:R-:W0:Y:S01]  /*0030*/  LDC.64 R2, c[0x0][0x460] ;  /* 0x00011800ff027b82 */ /* 0x000e220000000a00 */
[----:B------:R-:W-:Y:S01]  /*0040*/  MOV R9, 0xffffffff ;  /* 0xffffffff00097802 */ /* 0x000fe20000000f00 */
[----:B------:R-:W2:Y:S01]  /*0050*/  LDCU.64 UR6, c[0x0][0x358] ;  /* 0x00006b00ff0677ac */ /* 0x000ea20008000a00 */
[----:B-1----:R-:W-:-:S02]  /*0060*/  ISETP.NE.U32.AND P0, PT, RZ, UR4, PT ;  /* 0x00000004ff007c0c */ /* 0x002fc4000bf05070 */
[----:B------:R-:W-:Y:S02]  /*0070*/  ISETP.NE.U32.AND P1, PT, RZ, UR4, PT ;  /* 0x00000004ff007c0c */ /* 0x000fe4000bf25070 */
[----:B------:R-:W-:Y:S02]  /*0080*/  ISETP.NE.AND.EX P0, PT, RZ, UR5, PT, P0 ;  /* 0x00000005ff007c0c */ /* 0x000fe4000bf05300 */
[----:B------:R-:W-:Y:S01]  /*0090*/  ISETP.NE.AND.EX P1, PT, RZ, UR5, PT, P1 ;  /* 0x00000005ff007c0c */ /* 0x000fe2000bf25310 */
[----:B0-----:R-:W-:-:S10]  /*00a0*/  IMAD.WIDE.U32 R2, R7, 0x4, R2 ;  /* 0x0000000407027825 */ /* 0x001fd400078e0002 */
        /* <DEDUP_REMOVED lines=9> */
[----:B------:R-:W0:Y:S01]  /*0140*/  LDCU.U8 UR8, c[0x0][0x548] ;  /* 0x0000a900ff0877ac */ /* 0x000e220008000000 */
[----:B------:R-:W1:Y:S11]  /*0150*/  S2UR UR5, SR_CTAID.Z ;  /* 0x00000000000579c3 */ /* 0x000e760000002700 */
[----:B------:R-:W2:Y:S01]  /*0160*/  @!P0 LDC.64 R10, c[0x0][0x588] ;  /* 0x00016200ff0a8b82 */ /* 0x000ea20000000a00 */
[----:B0-----:R-:W-:-:S07]  /*0170*/  UISETP.NE.AND UP0, UPT, UR8, URZ, UPT ;  /* 0x000000ff0800728c */ /* 0x001fce000bf05270 */
[----:B------:R-:W0:Y:S08]  /*0180*/  @!P0 LDC.64 R14, c[0x0][0x400] ;  /* 0x00010000ff0e8b82 */ /* 0x000e300000000a00 */
[----:B------:R-:W3:Y:S08]  /*0190*/  @P0 LDC.64 R12, c[0x0][0x590] ;  /* 0x00016400ff0c0b82 */ /* 0x000ef00000000a00 */
[----:B------:R-:W4:Y:S01]  /*01a0*/  @P0 LDC.64 R16, c[0x0][0x408] ;  /* 0x00010200ff100b82 */ /* 0x000f220000000a00 */
[----:B--2---:R-:W-:-:S04]  /*01b0*/  @!P0 IMAD.WIDE.U32 R2, R7, R10, RZ ;  /* 0x0000000a07028225 */ /* 0x004fc800078e00ff */
[C---:B------:R-:W-:Y:S01]  /*01c0*/  @!P0 IMAD R8, R7.reuse, R11, R3 ;  /* 0x0000000b07088224 */ /* 0x040fe200078e0203 */
[----:B------:R-:W-:Y:S01]  /*01d0*/  @!P0 MOV R33, R2 ;  /* 0x0000000200218202 */ /* 0x000fe20000000f00 */
[----:B0-----:R-:W-:-:S04]  /*01e0*/  @!P0 IMAD.WIDE.U32 R4, R7, R14, RZ ;  /* 0x0000000e07048225 */ /* 0x001fc800078e00ff */
[----:B------:R-:W-:Y:S01]  /*01f0*/  @!P0 IMAD R11, R7, R15, R5 ;  /* 0x0000000f070b8224 */ /* 0x000fe200078e0205 */
[----:B------:R-:W-:Y:S01]  /*0200*/  @!P0 MOV R53, R4 ;  /* 0x0000000400358202 */ /* 0x000fe20000000f00 */
[----:B---3--:R-:W-:-:S04]  /*0210*/  @P0 IMAD.WIDE.U32 R2, R9, R12, RZ ;  /* 0x0000000c09020225 */ /* 0x008fc800078e00ff */
[C---:B------:R-:W-:Y:S01]  /*0220*/  @P0 IMAD R8, R9.reuse, R13, R3 ;  /* 0x0000000d09080224 */ /* 0x040fe200078e0203 */
[----:B------:R-:W-:Y:S01]  /*0230*/  @P0 MOV R33, R2 ;  /* 0x0000000200210202 */ /* 0x000fe20000000f00 */
[----:B----4-:R-:W-:-:S04]  /*0240*/  @P0 IMAD.WIDE.U32 R4, R9, R16, RZ ;  /* 0x0000001009040225 */ /* 0x010fc800078e00ff */
[----:B------:R-:W-:Y:S01]  /*0250*/  @P0 IMAD R11, R9, R17, R5 ;  /* 0x00000011090b0224 */ /* 0x000fe200078e0205 */
[----:B------:R-:W-:Y:S01]  /*0260*/  @P0 MOV R53, R4 ;  /* 0x0000000400350202 */ /* 0x000fe20000000f00 */
[----:B-1----:R-:W-:Y:S06]  /*0270*/  BRA.U !UP0, `(.L_x_687) ;  /* 0x0000000108247547 */ /* 0x002fec000b800000 */
[----:B------:R-:W0:Y:S01]  /*0280*/  LDC R2, c[0x0][0x444] ;  /* 0x00011100ff027b82 */ /* 0x000e220000000800 */
[----:B------:R-:W-:-:S07]  /*0290*/  ISETP.NE.AND P0, PT, R9, -0x1, PT ;  /* 0xffffffff0900780c */ /* 0x000fce0003f05270 */
[----:B------:R-:W1:Y:S08]  /*02a0*/  LDC R0, c[0x0][0x430] ;  /* 0x00010c00ff007b82 */ /* 0x000e700000000800 */
[----:B------:R-:W1:Y:S01]  /*02b0*/  LDC R3, c[0x0][0x454] ;  /* 0x00011500ff037b82 */ /* 0x000e620000000800 */
[----:B0-----:R-:W-:Y:S01]  /*02c0*/  @!P0 IMAD R9, R7, R2, RZ ;  /* 0x0000000207098224 */ /* 0x001fe200078e02ff */
[----:B-1----:R-:W-:-:S04]  /*02d0*/  LEA R0, R0, R3, 0x7 ;  /* 0x0000000300007211 */ /* 0x002fc800078e38ff */
[----:B------:R-:W-:-:S05]  /*02e0*/  LEA R3, R7, R9, 0x7 ;  /* 0x0000000907037211 */ /* 0x000fca00078e38ff */
[----:B------:R-:W-:Y:S01]  /*02f0*/  IMAD R58, R0, UR5, R3 ;  /* 0x00000005003a7c24 */ /* 0x000fe2000f8e0203 */
[----:B------:R-:W-:Y:S06]  /*0300*/  BRA `(.L_x_688) ;  /* 0x0000000000107947 */ /* 0x000fec0003800000 */
.L_x_687:
[----:B------:R-:W0:Y:S08]  /*0310*/  LDC R58, c[0x0][0x3e0] ;  /* 0x0000f800ff3a7b82 */ /* 0x000e300000000800 */
[----:B------:R-:W1:Y:S01]  /*0320*/  LDC R3, c[0x0][0x444] ;  /* 0x00011100ff037b82 */ /* 0x000e620000000800 */
[----:B0-----:R-:W-:-:S04]  /*0330*/  IMAD R58, R7, R58, UR5 ;  /* 0x00000005073a7e24 */ /* 0x001fc8000f8e023a */
[----:B-1----:R-:W-:-:S07]  /*0340*/  IMAD R58, R58, R3, RZ ;  /* 0x000000033a3a7224 */ /* 0x002fce00078e02ff */
.L_x_688:
[----:B------:R-:W0:Y:S01]  /*0350*/  S2R R0, SR_TID.X ;  /* 0x0000000000007919 */ /* 0x000e220000002100 */
[----:B------:R-:W1:Y:S01]  /*0360*/  LDC.64 R28, c[0x0][0x590] ;  /* 0x00016400ff1c7b82 */ /* 0x000e620000000a00 */
[----:B------:R-:W-:Y:S01]  /*0370*/  HFMA2 R55, -RZ, RZ, 0, 0 ;  /* 0x00000000ff377431 */ /* 0x000fe200000001ff */
[----:B------:R-:W-:Y:S01]  /*0380*/  IADD3 R6, PT, PT, R6, -UR4, RZ ;  /* 0x8000000406067c10 */ /* 0x000fe2000fffe0ff */
[----:B------:R-:W-:Y:S01]  /*0390*/  BSSY.RECONVERGENT B0, `(.L_x_689) ;  /* 0x0000034000007945 */ /* 0x000fe20003800200 */
[----:B------:R-:W-:Y:S02]  /*03a0*/  IADD3 R58, PT, PT, R58, UR4, RZ ;  /* 0x000000043a3a7c10 */ /* 0x000fe4000fffe0ff */
[----:B------:R-:W-:Y:S02]  /*03b0*/  CS2R R14, SRZ ;  /* 0x00000000000e7805 */ /* 0x000fe4000001ff00 */
[----:B------:R-:W-:Y:S02]  /*03c0*/  CS2R R18, SRZ ;  /* 0x0000000000127805 */ /* 0x000fe4000001ff00 */
[----:B------:R-:W-:Y:S01]  /*03d0*/  CS2R R16, SRZ ;  /* 0x0000000000107805 */ /* 0x000fe2000001ff00 */
[----:B------:R-:W2:Y:S01]  /*03e0*/  LDC.64 R56, c[0x0][0x408] ;  /* 0x00010200ff387b82 */ /* 0x000ea20000000a00 */
[----:B------:R-:W-:-:S02]  /*03f0*/  CS2R R22, SRZ ;  /* 0x0000000000167805 */ /* 0x000fc4000001ff00 */
[----:B------:R-:W-:Y:S02]  /*0400*/  CS2R R20, SRZ ;  /* 0x0000000000147805 */ /* 0x000fe4000001ff00 */
[----:B------:R-:W-:Y:S02]  /*0410*/  CS2R R26, SRZ ;  /* 0x00000000001a7805 */ /* 0x000fe4000001ff00 */
[----:B------:R-:W-:Y:S02]  /*0420*/  CS2R R24, SRZ ;  /* 0x0000000000187805 */ /* 0x000fe4000001ff00 */
[----:B------:R-:W-:Y:S01]  /*0430*/  MOV R30, RZ ;  /* 0x000000ff001e7202 */ /* 0x000fe20000000f00 */
[----:B------:R-:W3:Y:S08]  /*0440*/  LDC.64 R12, c[0x0][0x410] ;  /* 0x00010400ff0c7b82 */ /* 0x000ef00000000a00 */
[----:B------:R-:W4:Y:S01]  /*0450*/  LDC.64 R34, c[0x0][0x598] ;  /* 0x00016600ff227b82 */ /* 0x000f220000000a00 */
[----:B0-----:R-:W-:-:S02]  /*0460*/  SHF.L.U32 R54, R0, 0x3, RZ ;  /* 0x0000000300367819 */ /* 0x001fc400000006ff */
[----:B------:R-:W-:Y:S02]  /*0470*/  SHF.R.U32.HI R61, RZ, 0x3, R0 ;  /* 0x00000003ff3d7819 */ /* 0x000fe40000011600 */
[----:B------:R-:W-:-:S04]  /*0480*/  LOP3.LUT R54, R54, 0x38, RZ, 0xc0, !PT ;  /* 0x0000003836367812 */ /* 0x000fc800078ec0ff */
[----:B------:R-:W-:Y:S01]  /*0490*/  LOP3.LUT R59, R54, 0x40, RZ, 0xfc, !PT ;  /* 0x00000040363b7812 */ /* 0x000fe200078efcff */
[----:B-1----:R-:W-:Y:S01]  /*04a0*/  IMAD.WIDE.U32 R2, R28, UR4, R54 ;  /* 0x000000041c027c25 */ /* 0x002fe2000f8e0036 */
[----:B------:R-:W-:-:S03]  /*04b0*/  LOP3.LUT R60, R54, 0x80, RZ, 0xfc, !PT ;  /* 0x00000080363c7812 */ /* 0x000fc600078efcff */
[----:B------:R-:W-:Y:S01]  /*04c0*/  IMAD R3, R29, UR4, R3 ;  /* 0x000000041d037c24 */ /* 0x000fe2000f8e0203 */
[----:B------:R-:W-:Y:S01]  /*04d0*/  IADD3 R32, P0, PT, R33, R2, RZ ;  /* 0x0000000221207210 */ /* 0x000fe20007f1e0ff */
[----:B--2---:R-:W-:-:S03]  /*04e0*/  IMAD.WIDE.U32 R4, R56, UR4, R54 ;  /* 0x0000000438047c25 */ /* 0x004fc6000f8e0036 */
[----:B------:R-:W-:Y:S01]  /*04f0*/  IADD3.X R33, PT, PT, R8, R3, RZ, P0, !PT ;  /* 0x0000000308217210 */ /* 0x000fe200007fe4ff */
[----:B------:R-:W-:Y:S01]  /*0500*/  IMAD R2, R57, UR4, R5 ;  /* 0x0000000439027c24 */ /* 0x000fe2000f8e0205 */
[----:B------:R-:W-:Y:S02]  /*0510*/  ISETP.GE.AND P0, PT, R61, R6, PT ;  /* 0x000000063d00720c */ /* 0x000fe40003f06270 */
[----:B------:R-:W-:Y:S02]  /*0520*/  CS2R R8, SRZ ;  /* 0x0000000000087805 */ /* 0x000fe4000001ff00 */
[----:B------:R-:W-:Y:S01]  /*0530*/  IADD3 R52, P1, PT, R53, R4, RZ ;  /* 0x0000000435347210 */ /* 0x000fe20007f3e0ff */
[----:B----4-:R-:W-:Y:S01]  /*0540*/  IMAD.WIDE.U32 R32, R34, UR5, R32 ;  /* 0x0000000522207c25 */ /* 0x010fe2000f8e0020 */
[----:B------:R-:W-:Y:S02]  /*0550*/  CS2R R4, SRZ ;  /* 0x0000000000047805 */ /* 0x000fe4000001ff00 */
[----:B------:R-:W-:Y:S01]  /*0560*/  IADD3.X R53, PT, PT, R11, R2, RZ, P1, !PT ;  /* 0x000000020b357210 */ /* 0x000fe20000ffe4ff */
[----:B------:R-:W-:Y:S01]  /*0570*/  IMAD R35, R35, UR5, R33 ;  /* 0x0000000523237c24 */ /* 0x000fe2000f8e0221 */
[----:B------:R-:W-:-:S02]  /*0580*/  IADD3 R2, PT, PT, R61, 0x20, RZ ;  /* 0x000000203d027810 */ /* 0x000fc40007ffe0ff */
[----:B------:R-:W-:Y:S01]  /*0590*/  CS2R R10, SRZ ;  /* 0x00000000000a7805 */ /* 0x000fe2000001ff00 */
[----:B---3--:R-:W-:Y:S01]  /*05a0*/  IMAD.WIDE.U32 R52, R12, UR5, R52 ;  /* 0x000000050c347c25 */ /* 0x008fe2000f8e0034 */
[----:B------:R-:W-:Y:S02]  /*05b0*/  ISETP.GE.AND P1, PT, R2, R6, PT ;  /* 0x000000060200720c */ /* 0x000fe40003f26270 */
[----:B------:R-:W-:Y:S01]  /*05c0*/  CS2R R6, SRZ ;  /* 0x0000000000067805 */ /* 0x000fe2000001ff00 */
[----:B------:R-:W-:Y:S01]  /*05d0*/  IMAD R3, R13, UR5, R53 ;  /* 0x000000050d037c24 */ /* 0x000fe2000f8e0235 */
[----:B------:R-:W-:Y:S01]  /*05e0*/  CS2R R12, SRZ ;  /* 0x00000000000c7805 */ /* 0x000fe2000001ff00 */
[----:B------:R-:W-:Y:S08]  /*05f0*/  @P0 BRA `(.L_x_690) ;  /* 0x0000000000340947 */ /* 0x000ff00003800000 */
[----:B------:R-:W0:Y:S01]  /*0600*/  LDCU UR8, c[0x0][0x440] ;  /* 0x00008800ff0877ac */ /* 0x000e220008000800 */
[----:B------:R-:W-:Y:S01]  /*0610*/  MOV R34, R32 ;  /* 0x0000002000227202 */ /* 0x000fe20000000f00 */
[----:B------:R-:W1:Y:S04]  /*0620*/  LDCU.64 UR10, c[0x0][0x550] ;  /* 0x0000aa00ff0a77ac */ /* 0x000e680008000a00 */
[----:B------:R-:W-:-:S04]  /*0630*/  IMAD.WIDE.U32 R36, R61, R28, R34 ;  /* 0x0000001c3d247225 */ /* 0x000fc800078e0022 */
[----:B------:R-:W-:Y:S01]  /*0640*/  IMAD R31, R61, R29, R37 ;  /* 0x0000001d3d1f7224 */ /* 0x000fe200078e0225 */
[----:B0-----:R-:W-:Y:S02]  /*0650*/  ISETP.GE.AND P2, PT, R54, UR8, PT ;  /* 0x0000000836007c0c */ /* 0x001fe4000bf46270 */
[----:B------:R-:W-:Y:S02]  /*0660*/  ISETP.GE.AND P3, PT, R59, UR8, PT ;  /* 0x000000083b007c0c */ /* 0x000fe4000bf66270 */
[----:B------:R-:W-:Y:S02]  /*0670*/  ISETP.GE.AND P4, PT, R60, UR8, PT ;  /* 0x000000083c007c0c */ /* 0x000fe4000bf86270 */
[----:B-1----:R-:W-:-:S04]  /*0680*/  LEA R38, P5, R36, UR10, 0x1 ;  /* 0x0000000a24267c11 */ /* 0x002fc8000f8a08ff */
[----:B------:R-:W-:-:S05]  /*0690*/  LEA.HI.X R39, R36, UR11, R31, 0x1, P5 ;  /* 0x0000000b24277c11 */ /* 0x000fca000a8f0c1f */
[----:B------:R0:W5:Y:S04]  /*06a0*/  @!P2 LDG.E.128 R12, desc[UR6][R38.64] ;  /* 0x00000006260ca981 */ /* 0x000168000c1e1d00 */
[----:B------:R0:W5:Y:S04]  /*06b0*/  @!P3 LDG.E.128 R8, desc[UR6][R38.64+0x80] ;  /* 0x000080062608b981 */ /* 0x000168000c1e1d00 */
[----:B------:R0:W5:Y:S02]  /*06c0*/  @!P4 LDG.E.128 R4, desc[UR6][R38.64+0x100] ;  /* 0x000100062604c981 */ /* 0x000164000c1e1d00 */
.L_x_690:
[----:B------:R-:W-:Y:S05]  /*06d0*/  BSYNC.RECONVERGENT B0 ;  /* 0x0000000000007941 */ /* 0x000fea0003800200 */
.L_x_689:
[----:B------:R-:W-:Y:S04]  /*06e0*/  BSSY.RECONVERGENT B0, `(.L_x_691) ;  /* 0x0000013000007945 */ /* 0x000fe80003800200 */
[----:B------:R-:W-:Y:S05]  /*06f0*/  @P1 BRA `(.L_x_692) ;  /* 0x0000000000441947 */ /* 0x000fea0003800000 */
[----:B------:R-:W1:Y:S01]  /*0700*/  LDCU UR8, c[0x0][0x440] ;  /* 0x00008800ff0877ac */ /* 0x000e620008000800 */
[----:B------:R-:W-:Y:S01]  /*0710*/  IADD3 R31, P2, PT, R61, 0x20, RZ ;  /* 0x000000203d1f7810 */ /* 0x000fe20007f5e0ff */
[----:B------:R-:W2:Y:S03]  /*0720*/  LDCU.64 UR10, c[0x0][0x550] ;  /* 0x0000aa00ff0a77ac */ /* 0x000ea60008000a00 */
[----:B------:R-:W-:-:S05]  /*0730*/  IADD3.X R33, PT, PT, RZ, RZ, RZ, P2, !PT ;  /* 0x000000ffff217210 */ /* 0x000fca00017fe4ff */
[----:B------:R-:W-:Y:S01]  /*0740*/  IMAD R34, R33, R28, RZ ;  /* 0x0000001c21227224 */ /* 0x000fe200078e02ff */
[----:B------:R-:W-:-:S03]  /*0750*/  MOV R33, R35 ;  /* 0x0000002300217202 */ /* 0x000fc60000000f00 */
[C---:B------:R-:W-:Y:S02]  /*0760*/  IMAD R29, R31.reuse, R29, R34 ;  /* 0x0000001d1f1d7224 */ /* 0x040fe400078e0222 */
[----:B------:R-:W-:Y:S01]  /*0770*/  IMAD.WIDE.U32 R32, R31, R28, R32 ;  /* 0x0000001c1f207225 */ /* 0x000fe200078e0020 */
[----:B-1----:R-:W-:Y:S02]  /*0780*/  ISETP.GE.AND P3, PT, R54, UR8, PT ;  /* 0x0000000836007c0c */ /* 0x002fe4000bf66270 */
[----:B------:R-:W-:Y:S02]  /*0790*/  ISETP.GE.AND P4, PT, R59, UR8, PT ;  /* 0x000000083b007c0c */ /* 0x000fe4000bf86270 */
[----:B------:R-:W-:Y:S02]  /*07a0*/  ISETP.GE.AND P5, PT, R60, UR8, PT ;  /* 0x000000083c007c0c */ /* 0x000fe4000bfa6270 */
[----:B--2---:R-:W-:Y:S02]  /*07b0*/  LEA R28, P2, R32, UR10, 0x1 ;  /* 0x0000000a201c7c11 */ /* 0x004fe4000f8408ff */
[----:B------:R-:W-:-:S04]  /*07c0*/  IADD3 R29, PT, PT, R33, R29, RZ ;  /* 0x0000001d211d7210 */ /* 0x000fc80007ffe0ff */
[----:B------:R-:W-:-:S05]  /*07d0*/  LEA.HI.X R29, R32, UR11, R29, 0x1, P2 ;  /* 0x0000000b201d7c11 */ /* 0x000fca00090f0c1d */
[----:B------:R1:W5:Y:S04]  /*07e0*/  @!P3 LDG.E.128 R24, desc[UR6][R28.64] ;  /* 0x000000061c18b981 */ /* 0x000368000c1e1d00 */
[----:B------:R1:W5:Y:S04]  /*07f0*/  @!P4 LDG.E.128 R20, desc[UR6][R28.64+0x80] ;  /* 0x000080061c14c981 */ /* 0x000368000c1e1d00 */
[----:B------:R1:W5:Y:S02]  /*0800*/  @!P5 LDG.E.128 R16, desc[UR6][R28.64+0x100] ;  /* 0x000100061c10d981 */ /* 0x000364000c1e1d00 */
.L_x_692:
[----:B------:R-:W-:Y:S05]  /*0810*/  BSYNC.RECONVERGENT B0 ;  /* 0x0000000000007941 */ /* 0x000fea0003800200 */
.L_x_691:
[----:B------:R-:W-:Y:S01]  /*0820*/  BSSY.RECONVERGENT B0, `(.L_x_693) ;  /* 0x0000015000007945 */ /* 0x000fe20003800200 */
[----:B------:R-:W-:Y:S01]  /*0830*/  HFMA2 R31, -RZ, RZ, 0, 0 ;  /* 0x00000000ff1f7431 */ /* 0x000fe200000001ff */
[----:B-1----:R-:W-:Y:S02]  /*0840*/  CS2R R28, SRZ ;  /* 0x00000000001c7805 */ /* 0x002fe4000001ff00 */
[----:B------:R-:W-:Y:S02]  /*0850*/  CS2R R34, SRZ ;  /* 0x0000000000227805 */ /* 0x000fe4000001ff00 */
[----:B------:R-:W-:Y:S02]  /*0860*/  CS2R R32, SRZ ;  /* 0x0000000000207805 */ /* 0x000fe4000001ff00 */
[----:B0-----:R-:W-:Y:S02]  /*0870*/  CS2R R38, SRZ ;  /* 0x0000000000267805 */ /* 0x001fe4000001ff00 */
[----:B------:R-:W-:Y:S01]  /*0880*/  CS2R R36, SRZ ;  /* 0x0000000000247805 */ /* 0x000fe2000001ff00 */
[----:B------:R-:W-:Y:S06]  /*0890*/  @P0 BRA `(.L_x_694) ;  /* 0x0000000000340947 */ /* 0x000fec0003800000 */
        /* <DEDUP_REMOVED lines=13> */
.L_x_694:
[----:B------:R-:W-:Y:S05]  /*0970*/  BSYNC.RECONVERGENT B0 ;  /* 0x0000000000007941 */ /* 0x000fea0003800200 */
.L_x_693:
[----:B------:R-:W-:Y:S01]  /*0980*/  BSSY.RECONVERGENT B0, `(.L_x_695) ;  /* 0x0000019000007945 */ /* 0x000fe20003800200 */
[----:B0-----:R-:W-:Y:S02]  /*0990*/  CS2R R42, SRZ ;  /* 0x00000000002a7805 */ /* 0x001fe4000001ff00 */
[----:B------:R-:W-:Y:S02]  /*09a0*/  CS2R R40, SRZ ;  /* 0x0000000000287805 */ /* 0x000fe4000001ff00 */
[----:B------:R-:W-:Y:S02]  /*09b0*/  CS2R R46, SRZ ;  /* 0x00000000002e7805 */ /* 0x000fe4000001ff00 */
[----:B------:R-:W-:Y:S02]  /*09c0*/  CS2R R44, SRZ ;  /* 0x00000000002c7805 */ /* 0x000fe4000001ff00 */
[----:B------:R-:W-:Y:S02]  /*09d0*/  CS2R R50, SRZ ;  /* 0x0000000000327805 */ /* 0x000fe4000001ff00 */
[----:B------:R-:W-:Y:S01]  /*09e0*/  CS2R R48, SRZ ;  /* 0x0000000000307805 */ /* 0x000fe2000001ff00 */
[----:B------:R-:W-:Y:S06]  /*09f0*/  @P1 BRA `(.L_x_696) ;  /* 0x0000000000441947 */ /* 0x000fec0003800000 */
[----:B------:R-:W0:Y:S01]  /*0a00*/  LDCU UR4, c[0x0][0x440] ;  /* 0x00008800ff0477ac */ /* 0x000e220008000800 */
[----:B------:R-:W-:Y:S02]  /*0a10*/  IADD3 R53, P0, PT, R61, 0x20, RZ ;  /* 0x000000203d357810 */ /* 0x000fe40007f1e0ff */
[----:B------:R-:W-:Y:S01]  /*0a20*/  MOV R2, R52 ;  /* 0x0000003400027202 */ /* 0x000fe20000000f00 */
[----:B------:R-:W1:Y:S01]  /*0a30*/  LDCU.64 UR8, c[0x0][0x3f0] ;  /* 0x00007e00ff0877ac */ /* 0x000e620008000a00 */
[----:B------:R-:W-:-:S03]  /*0a40*/  IADD3.X R55, PT, PT, RZ, RZ, RZ, P0, !PT ;  /* 0x000000ffff377210 */ /* 0x000fc600007fe4ff */
[----:B------:R-:W-:-:S04]  /*0a50*/  IMAD.WIDE.U32 R2, R53, R56, R2 ;  /* 0x0000003835027225 */ /* 0x000fc800078e0002 */
[----:B------:R-:W-:-:S04]  /*0a60*/  IMAD R52, R55, R56, RZ ;  /* 0x0000003837347224 */ /* 0x000fc800078e02ff */
[----:B------:R-:W-:Y:S01]  /*0a70*/  IMAD R53, R53, R57, R52 ;  /* 0x0000003935357224 */ /* 0x000fe200078e0234 */
[----:B0-----:R-:W-:Y:S02]  /*0a80*/  ISETP.GE.AND P1, PT, R54, UR4, PT ;  /* 0x0000000436007c0c */ /* 0x001fe4000bf26270 */
[----:B------:R-:W-:Y:S02]  /*0a90*/  ISETP.GE.AND P2, PT, R59, UR4, PT ;  /* 0x000000043b007c0c */ /* 0x000fe4000bf46270 */
[----:B------:R-:W-:Y:S02]  /*0aa0*/  ISETP.GE.AND P3, PT, R60, UR4, PT ;  /* 0x000000043c007c0c */ /* 0x000fe4000bf66270 */
[----:B-1----:R-:W-:Y:S02]  /*0ab0*/  LEA R52, P0, R2, UR8, 0x1 ;  /* 0x0000000802347c11 */ /* 0x002fe4000f8008ff */
[----:B------:R-:W-:-:S04]  /*0ac0*/  IADD3 R3, PT, PT, R3, R53, RZ ;  /* 0x0000003503037210 */ /* 0x000fc80007ffe0ff */
[----:B------:R-:W-:-:S05]  /*0ad0*/  LEA.HI.X R53, R2, UR9, R3, 0x1, P0 ;  /* 0x0000000902357c11 */ /* 0x000fca00080f0c03 */
[----:B------:R0:W5:Y:S04]  /*0ae0*/  @!P1 LDG.E.128 R48, desc[UR6][R52.64] ;  /* 0x0000000634309981 */ /* 0x000168000c1e1d00 */
[----:B------:R0:W5:Y:S04]  /*0af0*/  @!P2 LDG.E.128 R44, desc[UR6][R52.64+0x80] ;  /* 0x00008006342ca981 */ /* 0x000168000c1e1d00 */
[----:B------:R0:W5:Y:S02]  /*0b00*/  @!P3 LDG.E.128 R40, desc[UR6][R52.64+0x100] ;  /* 0x000100063428b981 */ /* 0x000164000c1e1d00 */
.L_x_696:
[----:B------:R-:W-:Y:S05]  /*0b10*/  BSYNC.RECONVERGENT B0 ;  /* 0x0000000000007941 */ /* 0x000fea0003800200 */
.L_x_695:
[----:B-----5:R-:W-:Y:S01]  /*0b20*/  HADD2.F32 R2, -RZ, R12.H1_H1 ;  /* 0x3000000cff027230 */ /* 0x020fe20000004100 */
[----:B------:R-:W1:Y:S01]  /*0b30*/  LDCU.64 UR4, c[0x0][0x5e8] ;  /* 0x0000bd00ff0477ac */ /* 0x000e620008000a00 */
[----:B------:R-:W-:Y:S01]  /*0b40*/  HADD2.F32 R3, -RZ, R36.H1_H1 ;  /* 0x30000024ff037230 */ /* 0x000fe20000004100 */
[----:B------:R-:W-:Y:S01]  /*0b50*/  LOP3.LUT P0, RZ, R0, 0x7, RZ, 0xc0, !PT ;  /* 0x0000000700ff7812 */ /* 0x000fe2000780c0ff */
[----:B0-----:R-:W-:Y:S01]  /*0b60*/  HADD2.F32 R52, -RZ, R24.H1_H1 ;  /* 0x30000018ff347230 */ /* 0x001fe20000004100 */
[----:B------:R-:W0:Y:S01]  /*0b70*/  LDCU UR8, c[0x0][0x4f4] ;  /* 0x00009e80ff0877ac */ /* 0x000e220008000800 */
[----:B------:R-:W-:Y:S02]  /*0b80*/  HADD2.F32 R57, -RZ, R48.H1_H1 ;  /* 0x30000030ff397230 */ /* 0x000fe40000004100 */
[----:B------:R-:W-:Y:S01]  /*0b90*/  FMUL.FTZ R53, R2, R3 ;  /* 0x0000000302357220 */ /* 0x000fe20000410000 */
[----:B------:R-:W-:Y:S02]  /*0ba0*/  HADD2.F32 R12, -RZ, R12.H0_H0 ;  /* 0x2000000cff0c7230 */ /* 0x000fe40000004100 */
[----:B------:R-:W-:-:S02]  /*0bb0*/  HADD2.F32 R3, -RZ, R36.H0_H0 ;  /* 0x20000024ff037230 */ /* 0x000fc40000004100 */
[----:B------:R-:W-:Y:S01]  /*0bc0*/  FMUL.FTZ R2, R52, R57 ;  /* 0x0000003934027220 */ /* 0x000fe20000410000 */
[----:B------:R-:W-:Y:S02]  /*0bd0*/  HADD2.F32 R55, -RZ, R24.H0_H0 ;  /* 0x20000018ff377230 */ /* 0x000fe40000004100 */
[----:B------:R-:W-:Y:S02]  /*0be0*/  HADD2.F32 R48, -RZ, R48.H0_H0 ;  /* 0x20000030ff307230 */ /* 0x000fe40000004100 */
[----:B------:R-:W-:Y:S01]  /*0bf0*/  FFMA.FTZ R36, R12, R3, R53 ;  /* 0x000000030c247223 */ /* 0x000fe20000010035 */
[----:B------:R-:W-:Y:S02]  /*0c00*/  HADD2.F32 R3, -RZ, R13.H0_H0 ;  /* 0x2000000dff037230 */ /* 0x000fe40000004100 */
[----:B------:R-:W-:Y:S02]  /*0c10*/  HADD2.F32 R12, -RZ, R37.H0_H0 ;  /* 0x20000025ff0c7230 */ /* 0x000fe40000004100 */
[----:B------:R-:W-:Y:S01]  /*0c20*/  FFMA.FTZ R48, R55, R48, R2 ;  /* 0x0000003037307223 */ /* 0x000fe20000010002 */
[----:B------:R-:W-:-:S02]  /*0c30*/  HADD2.F32 R55, -RZ, R25.H0_H0 ;  /* 0x20000019ff377230 */ /* 0x000fc40000004100 */
[----:B------:R-:W-:Y:S02]  /*0c40*/  HADD2.F32 R52, -RZ, R49.H0_H0 ;  /* 0x20000031ff347230 */ /* 0x000fe40000004100 */
[----:B------:R-:W-:Y:S01]  /*0c50*/  FFMA.FTZ R53, R3, R12, R36 ;  /* 0x0000000c03357223 */ /* 0x000fe20000010024 */
[----:B------:R-:W-:Y:S02]  /*0c60*/  HADD2.F32 R2, -RZ, R13.H1_H1 ;  /* 0x3000000dff027230 */ /* 0x000fe40000004100 */
[----:B------:R-:W-:Y:S02]  /*0c70*/  HADD2.F32 R3, -RZ, R37.H1_H1 ;  /* 0x30000025ff037230 */ /* 0x000fe40000004100 */
[----:B------:R-:W-:Y:S01]  /*0c80*/  FFMA.FTZ R12, R55, R52, R48 ;  /* 0x00000034370c7223 */ /* 0x000fe20000010030 */
[----:B------:R-:W-:Y:S02]  /*0c90*/  HADD2.F32 R25, -RZ, R25.H1_H1 ;  /* 0x30000019ff197230 */ /* 0x000fe40000004100 */
[----:B------:R-:W-:-:S02]  /*0ca0*/  HADD2.F32 R52, -RZ, R49.H1_H1 ;  /* 0x30000031ff347230 */ /* 0x000fc40000004100 */
[----:B------:R-:W-:Y:S02]  /*0cb0*/  HADD2.F32 R13, -RZ, R14.H0_H0 ;  /* 0x2000000eff0d7230 */ /* 0x000fe40000004100 */
[--C-:B------:R-:W-:Y:S02]  /*0cc0*/  HADD2.F32 R48, -RZ, R38.reuse.H0_H0 ;  /* 0x20000026ff307230 */ /* 0x100fe40000004100 */
[----:B------:R-:W-:Y:S02]  /*0cd0*/  HADD2.F32 R49, -RZ, R38.H1_H1 ;  /* 0x30000026ff317230 */ /* 0x000fe40000004100 */
[----:B------:R-:W-:Y:S01]  /*0ce0*/  FFMA.FTZ R38, R2, R3, R53 ;  /* 0x0000000302267223 */ /* 0x000fe20000010035 */
[--C-:B------:R-:W-:Y:S02]  /*0cf0*/  HADD2.F32 R37, -RZ, R39.reuse.H0_H0 ;  /* 0x20000027ff257230 */ /* 0x100fe40000004100 */
[----:B------:R-:W-:Y:S02]  /*0d00*/  HADD2.F32 R36, -RZ, R39.H1_H1 ;  /* 0x30000027ff247230 */ /* 0x000fe40000004100 */
[----:B------:R-:W-:Y:S01]  /*0d10*/  FFMA.FTZ R39, R25, R52, R12 ;  /* 0x0000003419277223 */ /* 0x000fe2000001000c */
[----:B------:R-:W-:-:S02]  /*0d20*/  HADD2.F32 R52, -RZ, R26.H0_H0 ;  /* 0x2000001aff347230 */ /* 0x000fc40000004100 */
[----:B------:R-:W-:Y:S01]  /*0d30*/  FFMA.FTZ R13, R13, R48, R38 ;  /* 0x000000300d0d7223 */ /* 0x000fe20000010026 */
[----:B------:R-:W-:Y:S02]  /*0d40*/  HADD2.F32 R53, -RZ, R50.H0_H0 ;  /* 0x20000032ff357230 */ /* 0x000fe40000004100 */
[----:B------:R-:W-:Y:S02]  /*0d50*/  HADD2.F32 R14, -RZ, R14.H1_H1 ;  /* 0x3000000eff0e7230 */ /* 0x000fe40000004100 */
[----:B------:R-:W-:Y:S02]  /*0d60*/  HADD2.F32 R26, -RZ, R26.H1_H1 ;  /* 0x3000001aff1a7230 */ /* 0x000fe40000004100 */
[----:B------:R-:W-:Y:S01]  /*0d70*/  FFMA.FTZ R39, R52, R53, R39 ;  /* 0x0000003534277223 */ /* 0x000fe20000010027 */
[----:B------:R-:W-:Y:S02]  /*0d80*/  HADD2.F32 R50, -RZ, R50.H1_H1 ;  /* 0x30000032ff327230 */ /* 0x000fe40000004100 */
[----:B------:R-:W-:Y:S01]  /*0d90*/  FFMA.FTZ R13, R14, R49, R13 ;  /* 0x000000310e0d7223 */ /* 0x000fe2000001000d */
[----:B------:R-:W-:-:S02]  /*0da0*/  HADD2.F32 R24, -RZ, R15.H0_H0 ;  /* 0x2000000fff187230 */ /* 0x000fc40000004100 */
[----:B------:R-:W-:Y:S02]  /*0db0*/  HADD2.F32 R14, -RZ, R27.H0_H0 ;  /* 0x2000001bff0e7230 */ /* 0x000fe40000004100 */
[----:B------:R-:W-:Y:S01]  /*0dc0*/  FFMA.FTZ R39, R26, R50, R39 ;  /* 0x000000321a277223 */ /* 0x000fe20000010027 */
[----:B------:R-:W-:Y:S02]  /*0dd0*/  HADD2.F32 R38, -RZ, R51.H0_H0 ;  /* 0x20000033ff267230 */ /* 0x000fe40000004100 */
[----:B------:R-:W-:Y:S01]  /*0de0*/  FFMA.FTZ R24, R24, R37, R13 ;  /* 0x0000002518187223 */ /* 0x000fe2000001000d */
[----:B------:R-:W-:Y:S02]  /*0df0*/  HADD2.F32 R15, -RZ, R15.H1_H1 ;  /* 0x3000000fff0f7230 */ /* 0x000fe40000004100 */
[----:B------:R-:W-:Y:S02]  /*0e00*/  HADD2.F32 R25, -RZ, R8.H0_H0 ;  /* 0x20000008ff197230 */ /* 0x000fe40000004100 */
[----:B------:R-:W-:Y:S01]  /*0e10*/  FFMA.FTZ R39, R14, R38, R39 ;  /* 0x000000260e277223 */ /* 0x000fe20000010027 */
[----:B------:R-:W-:-:S02]  /*0e20*/  HADD2.F32 R48, -RZ, R27.H1_H1 ;  /* 0x3000001bff307230 */ /* 0x000fc40000004100 */
[----:B------:R-:W-:Y:S01]  /*0e30*/  FFMA.FTZ R38, R15, R36, R24 ;  /* 0x000000240f267223 */ /* 0x000fe20000010018 */
[----:B------:R-:W-:Y:S02]  /*0e40*/  HADD2.F32 R36, -RZ, R32.H0_H0 ;  /* 0x20000020ff247230 */ /* 0x000fe40000004100 */
[----:B------:R-:W-:Y:S02]  /*0e50*/  HADD2.F32 R51, -RZ, R51.H1_H1 ;  /* 0x30000033ff337230 */ /* 0x000fe40000004100 */
[--C-:B------:R-:W-:Y:S02]  /*0e60*/  HADD2.F32 R15, -RZ, R35.reuse.H0_H0 ;  /* 0x20000023ff0f7230 */ /* 0x100fe40000004100 */
[----:B------:R-:W-:Y:S02]  /*0e70*/  HADD2.F32 R26, -RZ, R35.H1_H1 ;  /* 0x30000023ff1a7230 */ /* 0x000fe40000004100 */
[----:B------:R-:W-:Y:S01]  /*0e80*/  FFMA.FTZ R35, R25, R36, R38 ;  /* 0x0000002419237223 */ /* 0x000fe20000010026 */
[----:B------:R-:W-:-:S02]  /*0e90*/  HADD2.F32 R8, -RZ, R8.H1_H1 ;  /* 0x30000008ff087230 */ /* 0x000fc40000004100 */
[----:B------:R-:W-:Y:S01]  /*0ea0*/  FFMA.FTZ R39, R48, R51, R39 ;  /* 0x0000003330277223 */ /* 0x000fe20000010027 */
[----:B------:R-:W-:Y:S02]  /*0eb0*/  HADD2.F32 R37, -RZ, R32.H1_H1 ;  /* 0x30000020ff257230 */ /* 0x000fe40000004100 */
[----:B------:R-:W-:Y:S02]  /*0ec0*/  HADD2.F32 R38, -RZ, R20.H0_H0 ;  /* 0x20000014ff267230 */ /* 0x000fe40000004100 */
[----:B------:R-:W-:Y:S02]  /*0ed0*/  HADD2.F32 R36, -RZ, R44.H0_H0 ;  /* 0x2000002cff247230 */ /* 0x000fe40000004100 */
[----:B------:R-:W-:Y:S01]  /*0ee0*/  FFMA.FTZ R49, R8, R37, R35 ;  /* 0x0000002508317223 */ /* 0x000fe20000010023 */
[----:B------:R-:W-:Y:S02]  /*0ef0*/  HADD2.F32 R2, -RZ, R9.H0_H0 ;  /* 0x20000009ff027230 */ /* 0x000fe40000004100 */
[----:B------:R-:W-:-:S02]  /*0f00*/  HADD2.F32 R13, -RZ, R33.H0_H0 ;  /* 0x20000021ff0d7230 */ /* 0x000fc40000004100 */
[----:B------:R-:W-:Y:S01]  /*0f10*/  FFMA.FTZ R38, R38, R36, R39 ;  /* 0x0000002426267223 */ /* 0x000fe20000010027 */
[----:B------:R-:W-:Y:S02]  /*0f20*/  HADD2.F32 R51, -RZ, R20.H1_H1 ;  /* 0x30000014ff337230 */ /* 0x000fe40000004100 */
[----:B------:R-:W-:Y:S02]  /*0f30*/  HADD2.F32 R44, -RZ, R44.H1_H1 ;  /* 0x3000002cff2c7230 */ /* 0x000fe40000004100 */
[----:B------:R-:W-:Y:S01]  /*0f40*/  FFMA.FTZ R2, R2, R13, R49 ;  /* 0x0000000d02027223 */ /* 0x000fe20000010031 */
[--C-:B------:R-:W-:Y:S02]  /*0f50*/  HADD2.F32 R36, -RZ, R28.reuse.H0_H0 ;  /* 0x2000001cff247230 */ /* 0x100fe40000004100 */
[----:B------:R-:W-:Y:S02]  /*0f60*/  HADD2.F32 R39, -RZ, R28.H1_H1 ;  /* 0x3000001cff277230 */ /* 0x000fe40000004100 */
[----:B------:R-:W-:Y:S01]  /*0f70*/  FFMA.FTZ R38, R51, R44, R38 ;  /* 0x0000002c33267223 */ /* 0x000fe20000010026 */
[----:B------:R-:W-:-:S02]  /*0f80*/  HADD2.F32 R37, -RZ, R29.H0_H0 ;  /* 0x2000001dff257230 */ /* 0x000fc40000004100 */
[----:B------:R-:W-:Y:S02]  /*0f90*/  HADD2.F32 R28, -RZ, R29.H1_H1 ;  /* 0x3000001dff1c7230 */ /* 0x000fe40000004100 */
[----:B------:R-:W-:Y:S02]  /*0fa0*/  HADD2.F32 R9, -RZ, R9.H1_H1 ;  /* 0x30000009ff097230 */ /* 0x000fe40000004100 */
[----:B------:R-:W-:Y:S02]  /*0fb0*/  HADD2.F32 R14, -RZ, R33.H1_H1 ;  /* 0x30000021ff0e7230 */ /* 0x000fe40000004100 */
[--C-:B------:R-:W-:Y:S02]  /*0fc0*/  HADD2.F32 R8, -RZ, R30.reuse.H0_H0 ;  /* 0x2000001eff087230 */ /* 0x100fe40000004100 */
[----:B------:R-:W-:Y:S02]  /*0fd0*/  HADD2.F32 R29, -RZ, R30.H1_H1 ;  /* 0x3000001eff1d7230 */ /* 0x000fe40000004100 */
[----:B------:R-:W-:Y:S01]  /*0fe0*/  FFMA.FTZ R2, R9, R14, R2 ;  /* 0x0000000e09027223 */ /* 0x000fe20000010002 */
[----:B------:R-:W-:-:S02]  /*0ff0*/  HADD2.F32 R35, -RZ, R31.H0_H0 ;  /* 0x2000001fff237230 */ /* 0x000fc40000004100 */
[----:B------:R-:W-:Y:S02]  /*1000*/  HADD2.F32 R20, -RZ, R31.H1_H1 ;  /* 0x3000001fff147230 */ /* 0x000fe40000004100 */
[----:B------:R-:W-:Y:S02]  /*1010*/  HADD2.F32 R31, -RZ, R21.H0_H0 ;  /* 0x20000015ff1f7230 */ /* 0x000fe40000004100 */
[----:B------:R-:W-:Y:S02]  /*1020*/  HADD2.F32 R30, -RZ, R45.H0_H0 ;  /* 0x2000002dff1e7230 */ /* 0x000fe40000004100 */
[----:B------:R-:W-:Y:S02]  /*1030*/  HADD2.F32 R3, -RZ, R10.H0_H0 ;  /* 0x2000000aff037230 */ /* 0x000fe40000004100 */
[----:B------:R-:W-:Y:S02]  /*1040*/  HADD2.F32 R24, -RZ, R34.H0_H0 ;  /* 0x20000022ff187230 */ /* 0x000fe40000004100 */
[----:B------:R-:W-:Y:S01]  /*1050*/  FFMA.FTZ R38, R31, R30, R38 ;  /* 0x0000001e1f267223 */ /* 0x000fe20000010026 */
[----:B------:R-:W-:-:S02]  /*1060*/  HADD2.F32 R21, -RZ, R21.H1_H1 ;  /* 0x30000015ff157230 */ /* 0x000fc40000004100 */
[----:B------:R-:W-:Y:S02]  /*1070*/  HADD2.F32 R45, -RZ, R45.H1_H1 ;  /* 0x3000002dff2d7230 */ /* 0x000fe40000004100 */
[----:B------:R-:W-:Y:S01]  /*1080*/  FFMA.FTZ R3, R3, R24, R2 ;  /* 0x0000001803037223 */ /* 0x000fe20000010002 */
[----:B------:R-:W-:Y:S02]  /*1090*/  HADD2.F32 R10, -RZ, R10.H1_H1 ;  /* 0x3000000aff0a7230 */ /* 0x000fe40000004100 */
[----:B------:R-:W-:Y:S02]  /*10a0*/  HADD2.F32 R27, -RZ, R34.H1_H1 ;  /* 0x30000022ff1b7230 */ /* 0x000fe40000004100 */
[----:B------:R-:W-:Y:S01]  /*10b0*/  FFMA.FTZ R38, R21, R45, R38 ;  /* 0x0000002d15267223 */ /* 0x000fe20000010026 */
[----:B------:R-:W-:Y:S02]  /*10c0*/  HADD2.F32 R9, -RZ, R22.H0_H0 ;  /* 0x20000016ff097230 */ /* 0x000fe40000004100 */
[----:B------:R-:W-:-:S02]  /*10d0*/  HADD2.F32 R14, -RZ, R46.H0_H0 ;  /* 0x2000002eff0e7230 */ /* 0x000fc40000004100 */
[----:B------:R-:W-:Y:S01]  /*10e0*/  FFMA.FTZ R3, R10, R27, R3 ;  /* 0x0000001b0a037223 */ /* 0x000fe20000010003 */
[--C-:B------:R-:W-:Y:S01]  /*10f0*/  HADD2.F32 R12, -RZ, R11.reuse.H0_H0 ;  /* 0x2000000bff0c7230 */ /* 0x100fe20000004100 */
[----:B------:R-:W2:Y:S01]  /*1100*/  S2R R10, SR_TID.X ;  /* 0x00000000000a7919 */ /* 0x000ea20000002100 */
[----:B------:R-:W-:Y:S02]  /*1110*/  HADD2.F32 R13, -RZ, R22.H1_H1 ;  /* 0x30000016ff0d7230 */ /* 0x000fe40000004100 */
[----:B------:R-:W-:Y:S01]  /*1120*/  FFMA.FTZ R38, R9, R14, R38 ;  /* 0x0000000e09267223 */ /* 0x000fe20000010026 */
[----:B------:R-:W-:Y:S02]  /*1130*/  HADD2.F32 R46, -RZ, R46.H1_H1 ;  /* 0x3000002eff2e7230 */ /* 0x000fe40000004100 */
[----:B------:R-:W-:Y:S01]  /*1140*/  FFMA.FTZ R12, R12, R15, R3 ;  /* 0x0000000f0c0c7223 */ /* 0x000fe20000010003 */
[----:B------:R-:W-:Y:S02]  /*1150*/  HADD2.F32 R11, -RZ, R11.H1_H1 ;  /* 0x3000000bff0b7230 */ /* 0x000fe40000004100 */
[----:B------:R-:W-:-:S02]  /*1160*/  HADD2.F32 R9, -RZ, R23.H0_H0 ;  /* 0x20000017ff097230 */ /* 0x000fc40000004100 */
[----:B------:R-:W-:Y:S01]  /*1170*/  FFMA.FTZ R38, R13, R46, R38 ;  /* 0x0000002e0d267223 */ /* 0x000fe20000010026 */
[----:B------:R-:W-:Y:S02]  /*1180*/  HADD2.F32 R2, -RZ, R47.H0_H0 ;  /* 0x2000002fff027230 */ /* 0x000fe40000004100 */
[----:B------:R-:W-:Y:S01]  /*1190*/  FFMA.FTZ R12, R11, R26, R12 ;  /* 0x0000001a0b0c7223 */ /* 0x000fe2000001000c */
[--C-:B------:R-:W-:Y:S02]  /*11a0*/  HADD2.F32 R25, -RZ, R4.reuse.H0_H0 ;  /* 0x20000004ff197230 */ /* 0x100fe40000004100 */
[----:B------:R-:W-:Y:S02]  /*11b0*/  HADD2.F32 R23, -RZ, R23.H1_H1 ;  /* 0x30000017ff177230 */ /* 0x000fe40000004100 */
[----:B------:R-:W-:Y:S01]  /*11c0*/  FFMA.FTZ R38, R9, R2, R38 ;  /* 0x0000000209267223 */ /* 0x000fe20000010026 */
[----:B------:R-:W-:Y:S02]  /*11d0*/  HADD2.F32 R47, -RZ, R47.H1_H1 ;  /* 0x3000002fff2f7230 */ /* 0x000fe40000004100 */
[----:B------:R-:W-:Y:S01]  /*11e0*/  FFMA.FTZ R25, R25, R36, R12 ;  /* 0x0000002419197223 */ /* 0x000fe2000001000c */
[----:B------:R-:W-:-:S02]  /*11f0*/  HADD2.F32 R32, -RZ, R4.H1_H1 ;  /* 0x30000004ff207230 */ /* 0x000fc40000004100 */
[----:B------:R-:W-:Y:S02]  /*1200*/  HADD2.F32 R3, -RZ, R16.H0_H0 ;  /* 0x20000010ff037230 */ /* 0x000fe40000004100 */
[----:B------:R-:W-:Y:S01]  /*1210*/  FFMA.FTZ R38, R23, R47, R38 ;  /* 0x0000002f17267223 */ /* 0x000fe20000010026 */
[----:B------:R-:W-:Y:S02]  /*1220*/  HADD2.F32 R2, -RZ, R40.H0_H0 ;  /* 0x20000028ff027230 */ /* 0x000fe40000004100 */
[----:B------:R-:W-:Y:S01]  /*1230*/  FFMA.FTZ R25, R32, R39, R25 ;  /* 0x0000002720197223 */ /* 0x000fe20000010019 */
[----:B------:R-:W-:Y:S02]  /*1240*/  HADD2.F32 R4, -RZ, R5.H0_H0 ;  /* 0x20000005ff047230 */ /* 0x000fe40000004100 */
[----:B------:R-:W-:Y:S02]  /*1250*/  HADD2.F32 R9, -RZ, R16.H1_H1 ;  /* 0x30000010ff097230 */ /* 0x000fe40000004100 */
[----:B------:R-:W-:Y:S01]  /*1260*/  FFMA.FTZ R38, R3, R2, R38 ;  /* 0x0000000203267223 */ /* 0x000fe20000010026 */
[----:B------:R-:W-:-:S02]  /*1270*/  HADD2.F32 R40, -RZ, R40.H1_H1 ;  /* 0x30000028ff287230 */ /* 0x000fc40000004100 */
[----:B------:R-:W-:Y:S01]  /*1280*/  FFMA.FTZ R4, R4, R37, R25 ;  /* 0x0000002504047223 */ /* 0x000fe20000010019 */
[----:B------:R-:W-:Y:S02]  /*1290*/  HADD2.F32 R33, -RZ, R5.H1_H1 ;  /* 0x30000005ff217230 */ /* 0x000fe40000004100 */
[----:B------:R-:W-:Y:S02]  /*12a0*/  HADD2.F32 R3, -RZ, R17.H0_H0 ;  /* 0x20000011ff037230 */ /* 0x000fe40000004100 */
[----:B------:R-:W-:Y:S01]  /*12b0*/  FFMA.FTZ R38, R9, R40, R38 ;  /* 0x0000002809267223 */ /* 0x000fe20000010026 */
[----:B------:R-:W-:Y:S02]  /*12c0*/  HADD2.F32 R2, -RZ, R41.H0_H0 ;  /* 0x20000029ff027230 */ /* 0x000fe40000004100 */
[----:B------:R-:W-:Y:S01]  /*12d0*/  FFMA.FTZ R4, R33, R28, R4 ;  /* 0x0000001c21047223 */ /* 0x000fe20000010004 */
[----:B------:R-:W-:Y:S01]  /*12e0*/  HADD2.F32 R5, -RZ, R6.H0_H0 ;  /* 0x20000006ff057230 */ /* 0x000fe20000004100 */
[----:B--2---:R-:W-:Y:S01]  /*12f0*/  SHF.R.U32.HI R11, RZ, 0x3, R10 ;  /* 0x00000003ff0b7819 */ /* 0x004fe2000001160a */
[----:B------:R-:W-:-:S02]  /*1300*/  HADD2.F32 R17, -RZ, R17.H1_H1 ;  /* 0x30000011ff117230 */ /* 0x000fc40000004100 */
[----:B------:R-:W-:Y:S01]  /*1310*/  FFMA.FTZ R38, R3, R2, R38 ;  /* 0x0000000203267223 */ /* 0x000fe20000010026 */
[----:B------:R-:W-:Y:S02]  /*1320*/  HADD2.F32 R41, -RZ, R41.H1_H1 ;  /* 0x30000029ff297230 */ /* 0x000fe40000004100 */
[----:B------:R-:W-:Y:S01]  /*1330*/  FFMA.FTZ R5, R5, R8, R4 ;  /* 0x0000000805057223 */ /* 0x000fe20000010004 */
[----:B------:R-:W-:Y:S01]  /*1340*/  HADD2.F32 R34, -RZ, R6.H1_H1 ;  /* 0x30000006ff227230 */ /* 0x000fe20000004100 */
[----:B------:R-:W-:Y:S01]  /*1350*/  IADD3 R0, P1, PT, R58, R11, RZ ;  /* 0x0000000b3a007210 */ /* 0x000fe20007f3e0ff */
[----:B------:R-:W-:Y:S02]  /*1360*/  HADD2.F32 R3, -RZ, R18.H0_H0 ;  /* 0x20000012ff037230 */ /* 0x000fe40000004100 */
[----:B------:R-:W-:Y:S01]  /*1370*/  FFMA.FTZ R38, R17, R41, R38 ;  /* 0x0000002911267223 */ /* 0x000fe20000010026 */
[----:B------:R-:W-:Y:S02]  /*1380*/  HADD2.F32 R2, -RZ, R42.H0_H0 ;  /* 0x2000002aff027230 */ /* 0x000fe40000004100 */
[----:B------:R-:W-:Y:S01]  /*1390*/  FFMA.FTZ R5, R34, R29, R5 ;  /* 0x0000001d22057223 */ /* 0x000fe20000010005 */
[----:B------:R-:W-:-:S02]  /*13a0*/  HADD2.F32 R6, -RZ, R7.H0_H0 ;  /* 0x20000007ff067230 */ /* 0x000fc40000004100 */
[----:B------:R-:W-:Y:S02]  /*13b0*/  HADD2.F32 R9, -RZ, R18.H1_H1 ;  /* 0x30000012ff097230 */ /* 0x000fe40000004100 */
[----:B------:R-:W-:Y:S01]  /*13c0*/  FFMA.FTZ R38, R3, R2, R38 ;  /* 0x0000000203267223 */ /* 0x000fe20000010026 */
[----:B------:R-:W-:Y:S02]  /*13d0*/  HADD2.F32 R42, -RZ, R42.H1_H1 ;  /* 0x3000002aff2a7230 */ /* 0x000fe40000004100 */
[----:B------:R-:W-:Y:S01]  /*13e0*/  FFMA.FTZ R6, R6, R35, R5 ;  /* 0x0000002306067223 */ /* 0x000fe20000010005 */
[----:B------:R-:W-:Y:S02]  /*13f0*/  HADD2.F32 R7, -RZ, R7.H1_H1 ;  /* 0x30000007ff077230 */ /* 0x000fe40000004100 */
[----:B------:R-:W-:Y:S02]  /*1400*/  HADD2.F32 R3, -RZ, R19.H0_H0 ;  /* 0x20000013ff037230 */ /* 0x000fe40000004100 */
[----:B------:R-:W-:Y:S01]  /*1410*/  FFMA.FTZ R38, R9, R42, R38 ;  /* 0x0000002a09267223 */ /* 0x000fe20000010026 */
[----:B------:R-:W-:-:S02]  /*1420*/  HADD2.F32 R2, -RZ, R43.H0_H0 ;  /* 0x2000002bff027230 */ /* 0x000fc40000004100 */
[----:B------:R-:W-:Y:S01]  /*1430*/  FFMA.FTZ R6, R7, R20, R6 ;  /* 0x0000001407067223 */ /* 0x000fe20000010006 */
[----:B------:R-:W-:Y:S02]  /*1440*/  HADD2.F32 R19, -RZ, R19.H1_H1 ;  /* 0x30000013ff137230 */ /* 0x000fe40000004100 */
[----:B------:R-:W-:Y:S02]  /*1450*/  HADD2.F32 R43, -RZ, R43.H1_H1 ;  /* 0x3000002bff2b7230 */ /* 0x000fe40000004100 */
[----:B------:R-:W-:Y:S02]  /*1460*/  FFMA.FTZ R38, R3, R2, R38 ;  /* 0x0000000203267223 */ /* 0x000fe40000010026 */
[----:B------:R-:W2:Y:S02]  /*1470*/  SHFL.BFLY PT, R3, R6, 0x4, 0x1f ;  /* 0x0c801f0006037f89 */ /* 0x000ea400000e0000 */
[----:B------:R-:W-:-:S05]  /*1480*/  FFMA.FTZ R38, R19, R43, R38 ;  /* 0x0000002b13267223 */ /* 0x000fca0000010026 */
[----:B------:R-:W3:Y:S01]  /*1490*/  SHFL.BFLY PT, R5, R38, 0x4, 0x1f ;  /* 0x0c801f0026057f89 */ /* 0x000ee200000e0000 */
[----:B--2---:R-:W-:-:S05]  /*14a0*/  FADD.FTZ R3, R6, R3 ;  /* 0x0000000306037221 */ /* 0x004fca0000010000 */
[----:B------:R-:W2:Y:S01]  /*14b0*/  SHFL.BFLY PT, R2, R3, 0x2, 0x1f ;  /* 0x0c401f0003027f89 */ /* 0x000ea200000e0000 */
[----:B---3--:R-:W-:-:S05]  /*14c0*/  FADD.FTZ R7, R38, R5 ;  /* 0x0000000526077221 */ /* 0x008fca0000010000 */
[----:B------:R-:W3:Y:S01]  /*14d0*/  SHFL.BFLY PT, R8, R7, 0x2, 0x1f ;  /* 0x0c401f0007087f89 */ /* 0x000ee200000e0000 */
[----:B--2---:R-:W-:Y:S01]  /*14e0*/  FADD.FTZ R4, R3, R2 ;  /* 0x0000000203047221 */ /* 0x004fe20000010000 */
[----:B------:R-:W-:Y:S02]  /*14f0*/  LEA.HI.X.SX32 R3, R58, RZ, 0x1, P1 ;  /* 0x000000ff3a037211 */ /* 0x000fe400008f0eff */
[C---:B-1----:R-:W-:Y:S02]  /*1500*/  LEA R2, P1, R0.reuse, UR4, 0x2 ;  /* 0x0000000400027c11 */ /* 0x042fe4000f8210ff */
[----:B------:R-:W1:Y:S01]  /*1510*/  SHFL.BFLY PT, R5, R4, 0x1, 0x1f ;  /* 0x0c201f0004057f89 */ /* 0x000e6200000e0000 */
[----:B---3--:R-:W-:Y:S01]  /*1520*/  FADD.FTZ R8, R7, R8 ;  /* 0x0000000807087221 */ /* 0x008fe20000010000 */
[----:B------:R-:W-:-:S04]  /*1530*/  LEA.HI.X R3, R0, UR5, R3, 0x2, P1 ;  /* 0x0000000500037c11 */ /* 0x000fc800088f1403 */
[----:B------:R-:W2:Y:S01]  /*1540*/  SHFL.BFLY PT, R9, R8, 0x1, 0x1f ;  /* 0x0c201f0008097f89 */ /* 0x000ea200000e0000 */
[----:B-1----:R-:W-:-:S04]  /*1550*/  FADD.FTZ R5, R4, R5 ;  /* 0x0000000504057221 */ /* 0x002fc80000010000 */
[----:B0-----:R-:W-:Y:S01]  /*1560*/  @!P0 FMUL.FTZ R5, R5, UR8 ;  /* 0x0000000805058c20 */ /* 0x001fe20008410000 */
[----:B--2---:R-:W-:-:S04]  /*1570*/  FADD.FTZ R9, R8, R9 ;  /* 0x0000000908097221 */ /* 0x004fc80000010000 */
[----:B------:R0:W-:Y:S01]  /*1580*/  @!P0 STG.E desc[UR6][R2.64], R5 ;  /* 0x0000000502008986 */ /* 0x0001e2000c101906 */
[----:B------:R-:W-:Y:S01]  /*1590*/  FMUL.FTZ R9, R9, UR8 ;  /* 0x0000000809097c20 */ /* 0x000fe20008410000 */
[----:B------:R-:W-:Y:S06]  /*15a0*/  @P0 EXIT ;  /* 0x000000000000094d */ /* 0x000fec0003800000 */
[----:B------:R-:W-:Y:S01]  /*15b0*/  STG.E desc[UR6][R2.64+0x80], R9 ;  /* 0x0000800902007986 */ /* 0x000fe2000c101906 */
[----:B------:R-:W-:Y:S05]  /*15c0*/  EXIT ;  /* 0x000000000000794d */ /* 0x000fea0003800000 */
.L_x_697:
        /* <DEDUP_REMOVED lines=11> */
.L_x_1093:


//--------------------- .text._ZN5flash25flash_bwd_dot_do_o_kernelILb1E23Flash_bwd_kernel_traitsILi192ELi64ELi64ELi8ELi4ELi2ELi2ELb1ELb1EN7cutlass6half_tE19Flash_kernel_traitsILi192ELi64ELi64ELi8ES3_EEEEvNS_16Flash_bwd_paramsE --------------------------
	.section	.text._ZN5flash25flash_bwd_dot_do_o_kernelILb1E23Flash_bwd_kernel_traitsILi192ELi64ELi64ELi8ELi4ELi2ELi2ELb1ELb1EN7cutlass6half_tE19Flash_kernel_traitsILi192ELi64ELi64ELi8ES3_EEEEvNS_16Flash_bwd_paramsE,"ax",@progbits
	.align	128
        .global         _ZN5flash25flash_bwd_dot_do_o_kernelILb1E23Flash_bwd_kernel_traitsILi192ELi64ELi64ELi8ELi4ELi2ELi2ELb1ELb1EN7cutlass6half_tE19Flash_kernel_traitsILi192ELi64ELi64ELi8ES3_EEEEvNS_16Flash_bwd_paramsE
        .type           _ZN5flash25flash_bwd_dot_do_o_kernelILb1E23Flash_bwd_kernel_traitsILi192ELi64ELi64ELi8ELi4ELi2ELi2ELb1ELb1EN7cutlass6half_tE19Flash_kernel_traitsILi192ELi64ELi64ELi8ES3_EEEEvNS_16Flash_bwd_paramsE,@function
        .size           _ZN5flash25flash_bwd_dot_do_o_kernelILb1E23Flash_bwd_kernel_traitsILi192ELi64ELi64ELi8ELi4ELi2ELi2ELb1ELb1EN7cutlass6half_tE19Flash_kernel_traitsILi192ELi64ELi64ELi8ES3_EEEEvNS_16Flash_bwd_paramsE,(.L_x_1094 - _ZN5flash25flash_bwd_dot_do_o_kernelILb1E23Flash_bwd_kernel_traitsILi192ELi64ELi64ELi8ELi4ELi2ELi2ELb1ELb1EN7cutlass6half_tE19Flash_kernel_traitsILi192ELi64ELi64ELi8ES3_EEEEvNS_16Flash_bwd_paramsE)
        .other          _ZN5flash25flash_bwd_dot_do_o_kernelILb1E23Flash_bwd_kernel_traitsILi192ELi64ELi64ELi8ELi4ELi2ELi2ELb1ELb1EN7cutlass6half_tE19Flash_kernel_traitsILi192ELi64ELi64ELi8ES3_EEEEvNS_16Flash_bwd_paramsE,@"STO_CUDA_ENTRY STV_DEFAULT"
_ZN5flash25flash_bwd_dot_do_o_kernelILb1E23Flash_bwd_kernel_traitsILi192ELi64ELi64ELi8ELi4ELi2ELi2ELb1ELb1EN7cutlass6half_tE19Flash_kernel_traitsILi192ELi64ELi64ELi8ES3_EEEEvNS_16Flash_bwd_paramsE:
.text._ZN5flash25flash_bwd_dot_do_o_kernelILb1E23Flash_bwd_kernel_traitsILi192ELi64ELi64ELi8ELi4ELi2ELi2ELb1ELb1EN7cutlass6half_tE19Flash_kernel_traitsILi192ELi64ELi64ELi8ES3_EEEEvNS_16Flash_bwd_paramsE:
        /* <DEDUP_REMOVED lines=13> */
[----:B------:R-:W0:Y:S01]  /*00d0*/  @!P1 LDC R6, c[0x0][0x434] ;  /* 0x00010d00ff069b82 */ /* 0x000e220000000800 */
[----:B------:R-:W1:Y:S02]  /*00e0*/  S2R R55, SR_CTAID.X ;  /* 0x0000000000377919 */ /* 0x000e640000002500 */
[----:B-1----:R-:W-:Y:S02]  /*00f0*/  SHF.L.U32 R29, R55, 0x6, RZ ;  /* 0x00000006371d7819 */ /* 0x002fe400000006ff */
[----:B--2---:R-:W-:-:S04]  /*0100*/  @P1 IADD3 R6, PT, PT, R0, -R15, RZ ;  /* 0x8000000f00061210 */ /* 0x004fc80007ffe0ff */
[----:B0-----:R-:W-:-:S13]  /*0110*/  ISETP.GT.AND P1, PT, R6, R29, PT ;  /* 0x0000001d0600720c */ /* 0x001fda0003f24270 */
[----:B------:R-:W-:Y:S05]  /*0120*/  @!P1 EXIT ;  /* 0x000000000000994d */ /* 0x000fea0003800000 */
[----:B------:R-:W-:Y:S01]  /*0130*/  ISETP.NE.AND P1, PT, R15, -0x1, PT ;  /* 0xffffffff0f00780c */ /* 0x000fe20003f25270 */
[----:B------:R-:W0:Y:S01]  /*0140*/  LDC R0, c[0x0][0x3e0] ;  /* 0x0000f800ff007b82 */ /* 0x000e220000000800 */
[----:B------:R-:W0:Y:S01]  /*0150*/  LDCU UR7, c[0x0][0x44c] ;  /* 0x00008980ff0777ac */ /* 0x000e220008000800 */
[----:B------:R-:W1:Y:S10]  /*0160*/  S2R R61, SR_CTAID.Z ;  /* 0x00000000003d7919 */ /* 0x000e740000002700 */
[----:B------:R-:W2:Y:S08]  /*0170*/  @!P1 LDC.64 R2, c[0x0][0x588] ;  /* 0x00016200ff029b82 */ /* 0x000eb00000000a00 */
[----:B------:R-:W3:Y:S08]  /*0180*/  @!P1 LDC.64 R4, c[0x0][0x400] ;  /* 0x00010000ff049b82 */ /* 0x000ef00000000a00 */
[----:B------:R-:W4:Y:S08]  /*0190*/  @P1 LDC.64 R12, c[0x0][0x590] ;  /* 0x00016400ff0c1b82 */ /* 0x000f300000000a00 */
[----:B------:R-:W5:Y:S01]  /*01a0*/  @P1 LDC.64 R16, c[0x0][0x408] ;  /* 0x00010200ff101b82 */ /* 0x000f620000000a00 */
[----:B--2---:R-:W-:-:S04]  /*01b0*/  @!P1 IMAD.WIDE.U32 R8, R7, R2, RZ ;  /* 0x0000000207089225 */ /* 0x004fc800078e00ff */
[----:B---3--:R-:W-:-:S04]  /*01c0*/  @!P1 IMAD.WIDE.U32 R30, R7, R4, RZ ;  /* 0x00000004071e9225 */ /* 0x008fc800078e00ff */
[C---:B------:R-:W-:Y:S02]  /*01d0*/  @!P1 IMAD R4, R7.reuse, R3, R9 ;  /* 0x0000000307049224 */ /* 0x040fe400078e0209 */
[----:B------:R-:W-:Y:S02]  /*01e0*/  @!P1 IMAD R28, R7, R5, R31 ;  /* 0x00000005071c9224 */ /* 0x000fe400078e021f */
[----:B----4-:R-:W-:-:S04]  /*01f0*/  @P1 IMAD.WIDE.U32 R2, R15, R12, RZ ;  /* 0x0000000c0f021225 */ /* 0x010fc800078e00ff */
[----:B------:R-:W-:Y:S01]  /*0200*/  @P1 IMAD R4, R15, R13, R3 ;  /* 0x0000000d0f041224 */ /* 0x000fe200078e0203 */
[----:B------:R-:W-:Y:S01]  /*0210*/  @P1 MOV R8, R2 ;  /* 0x0000000200081202 */ /* 0x000fe20000000f00 */
[----:B0-----:R-:W-:-:S04]  /*0220*/  IMAD.WIDE R2, R0, UR7, RZ ;  /* 0x0000000700027c25 */ /* 0x001fc8000f8e02ff */
[----:B-----5:R-:W-:-:S04]  /*0230*/  @P1 IMAD.WIDE.U32 R10, R15, R16, RZ ;  /* 0x000000100f0a1225 */ /* 0x020fc800078e00ff */
[----:B------:R-:W-:Y:S01]  /*0240*/  @P1 IMAD R28, R15, R17, R11 ;  /* 0x000000110f1c1224 */ /* 0x000fe200078e020b */
[----:B------:R-:W-:Y:S01]  /*0250*/  @P1 MOV R30, R10 ;  /* 0x0000000a001e1202 */ /* 0x000fe20000000f00 */
[----:B-1----:R-:W-:Y:S06]  /*0260*/  @P1 BRA `(.L_x_698) ;  /* 0x0000000000441947 */ /* 0x002fec0003800000 */
[----:B------:R-:W0:Y:S01]  /*0270*/  LDCU UR8, c[0x0][0x444] ;  /* 0x00008880ff0877ac */ /* 0x000e220008000800 */
[----:B------:R-:W-:Y:S01]  /*0280*/  SHF.R.S32.HI R5, RZ, 0x1f, R0 ;  /* 0x0000001fff057819 */ /* 0x000fe20000011400 */
[----:B0-----:R-:W-:Y:S02]  /*0290*/  USHF.R.S32.HI UR6, URZ, 0x1f, UR8 ;  /* 0x0000001fff067899 */ /* 0x001fe40008011408 */
[----:B------:R-:W-:-:S04]  /*02a0*/  IMAD.WIDE.U32 R10, R7, UR8, RZ ;  /* 0x00000008070a7c25 */ /* 0x000fc8000f8e00ff */
[----:B------:R-:W-:Y:S01]  /*02b0*/  IMAD R9, R7, UR6, RZ ;  /* 0x0000000607097c24 */ /* 0x000fe2000f8e02ff */
[----:B------:R-:W-:Y:S01]  /*02c0*/  USHF.R.S32.HI UR6, URZ, 0x1f, UR7 ;  /* 0x0000001fff067899 */ /* 0x000fe20008011407 */
[----:B------:R-:W-:-:S03]  /*02d0*/  IMAD.WIDE.U32 R12, R10, R0, RZ ;  /* 0x000000000a0c7225 */ /* 0x000fc600078e00ff */
[----:B------:R-:W-:-:S05]  /*02e0*/  IADD3 R9, PT, PT, R11, R9, RZ ;  /* 0x000000090b097210 */ /* 0x000fca0007ffe0ff */
[----:B------:R-:W-:-:S04]  /*02f0*/  IMAD R9, R9, R0, RZ ;  /* 0x0000000009097224 */ /* 0x000fc800078e02ff */
[----:B------:R-:W-:Y:S02]  /*0300*/  IMAD R5, R5, R10, R9 ;  /* 0x0000000a05057224 */ /* 0x000fe400078e0209 */
[----:B------:R-:W-:-:S03]  /*0310*/  IMAD.WIDE.U32 R10, R12, UR7, RZ ;  /* 0x000000070c0a7c25 */ /* 0x000fc6000f8e00ff */
[----:B------:R-:W-:-:S05]  /*0320*/  IADD3 R5, PT, PT, R13, R5, RZ ;  /* 0x000000050d057210 */ /* 0x000fca0007ffe0ff */
[----:B------:R-:W-:-:S04]  /*0330*/  IMAD R5, R5, UR7, RZ ;  /* 0x0000000705057c24 */ /* 0x000fc8000f8e02ff */
[----:B------:R-:W-:Y:S01]  /*0340*/  IMAD R5, R12, UR6, R5 ;  /* 0x000000060c057c24 */ /* 0x000fe2000f8e0205 */
[----:B------:R-:W-:-:S04]  /*0350*/  MOV R12, R10 ;  /* 0x0000000a000c7202 */ /* 0x000fc80000000f00 */
[----:B------:R-:W-:Y:S01]  /*0360*/  IADD3 R13, PT, PT, R11, R5, RZ ;  /* 0x000000050b0d7210 */ /* 0x000fe20007ffe0ff */
[----:B------:R-:W-:Y:S06]  /*0370*/  BRA `(.L_x_699) ;  /* 0x0000000000107947 */ /* 0x000fec0003800000 */
.L_x_698:
[-C--:B------:R-:W-:Y:S02]  /*0380*/  IMAD R13, R3, R15.reuse, RZ ;  /* 0x0000000f030d7224 */ /* 0x080fe400078e02ff */
[----:B------:R-:W-:-:S05]  /*0390*/  IMAD.WIDE.U32 R10, R2, R15, RZ ;  /* 0x0000000f020a7225 */ /* 0x000fca00078e00ff */
[----:B------:R-:W-:Y:S02]  /*03a0*/  IADD3 R13, PT, PT, R11, R13, RZ ;  /* 0x0000000d0b0d7210 */ /* 0x000fe40007ffe0ff */
[----:B------:R-:W-:-:S07]  /*03b0*/  MOV R12, R10 ;  /* 0x0000000a000c7202 */ /* 0x000fce0000000f00 */
.L_x_699:
[----:B------:R-:W0:Y:S01]  /*03c0*/  LDCU.U8 UR6, c[0x0][0x548] ;  /* 0x0000a900ff0677ac */ /* 0x000e220008000000 */
[----:B------:R-:W-:-:S04]  /*03d0*/  SHF.L.U32 R5, R7, 0x7, RZ ;  /* 0x0000000707057819 */ /* 0x000fc800000006ff */
[----:B------:R-:W-:-:S04]  /*03e0*/  SEL R10, R5, RZ, P0 ;  /* 0x000000ff050a7207 */ /* 0x000fc80000000000 */
[----:B------:R-:W-:-:S04]  /*03f0*/  IADD3 R9, P0, PT, R29, R10, RZ ;  /* 0x0000000a1d097210 */ /* 0x000fc80007f1e0ff */
[----:B------:R-:W-:Y:S01]  /*0400*/  IADD3.X R11, PT, PT, RZ, RZ, RZ, P0, !PT ;  /* 0x000000ffff0b7210 */ /* 0x000fe200007fe4ff */
[----:B0-----:R-:W-:-:S04]  /*0410*/  UISETP.NE.AND UP0, UPT, UR6, URZ, UPT ;  /* 0x000000ff0600728c */ /* 0x001fc8000bf05270 */
[-C--:B------:R-:W-:Y:S02]  /*0420*/  IMAD R14, R11, R2.reuse, RZ ;  /* 0x000000020b0e7224 */ /* 0x080fe400078e02ff */
[----:B------:R-:W-:-:S04]  /*0430*/  IMAD.WIDE.U32 R10, R9, R2, RZ ;  /* 0x00000002090a7225 */ /* 0x000fc800078e00ff */
[----:B------:R-:W-:Y:S02]  /*0440*/  IMAD R9, R3, R9, R14 ;  /* 0x0000000903097224 */ /* 0x000fe400078e020e */
[----:B------:R-:W-:-:S03]  /*0450*/  IMAD R3, R61, UR7, RZ ;  /* 0x000000073d037c24 */ /* 0x000fc6000f8e02ff */
[----:B------:R-:W-:Y:S01]  /*0460*/  IADD3 R14, PT, PT, R11, R9, RZ ;  /* 0x000000090b0e7210 */ /* 0x000fe20007ffe0ff */
[----:B------:R-:W-:Y:S06]  /*0470*/  BRA.U !UP0, `(.L_x_700) ;  /* 0x0000000108247547 */ /* 0x000fec000b800000 */
[----:B------:R-:W0:Y:S01]  /*0480*/  LDC R2, c[0x0][0x444] ;  /* 0x00011100ff027b82 */ /* 0x000e220000000800 */
[----:B------:R-:W-:-:S07]  /*0490*/  ISETP.NE.AND P0, PT, R15, -0x1, PT ;  /* 0xffffffff0f00780c */ /* 0x000fce0003f05270 */
[----:B------:R-:W1:Y:S08]  /*04a0*/  LDC R54, c[0x0][0x430] ;  /* 0x00010c00ff367b82 */ /* 0x000e700000000800 */
[----:B------:R-:W1:Y:S01]  /*04b0*/  LDC R9, c[0x0][0x454] ;  /* 0x00011500ff097b82 */ /* 0x000e620000000800 */
[----:B0-----:R-:W-:-:S05]  /*04c0*/  @!P0 IMAD R15, R7, R2, RZ ;  /* 0x00000002070f8224 */ /* 0x001fca00078e02ff */
[----:B------:R-:W-:Y:S02]  /*04d0*/  IADD3 R5, PT, PT, R5, R15, RZ ;  /* 0x0000000f05057210 */ /* 0x000fe40007ffe0ff */
[----:B-1----:R-:W-:-:S05]  /*04e0*/  LEA R54, R54, R9, 0x7 ;  /* 0x0000000936367211 */ /* 0x002fca00078e38ff */
[----:B------:R-:W-:Y:S01]  /*04f0*/  IMAD R54, R54, R61, R5 ;  /* 0x0000003d36367224 */ /* 0x000fe200078e0205 */
[----:B------:R-:W-:Y:S06]  /*0500*/  BRA `(.L_x_701) ;  /* 0x00000000000c7947 */ /* 0x000fec0003800000 */
.L_x_700:
[----:B------:R-:W0:Y:S01]  /*0510*/  LDC R5, c[0x0][0x444] ;  /* 0x00011100ff057b82 */ /* 0x000e220000000800 */
[----:B------:R-:W-:-:S04]  /*0520*/  IMAD R54, R7, R0, R61 ;  /* 0x0000000007367224 */ /* 0x000fc800078e023d */
[----:B0-----:R-:W-:-:S07]  /*0530*/  IMAD R54, R54, R5, RZ ;  /* 0x0000000536367224 */ /* 0x001fce00078e02ff */
.L_x_701:
[----:B------:R-:W0:Y:S01]  /*0540*/  S2R R59, SR_TID.X ;  /* 0x00000000003b7919 */ /* 0x000e220000002100 */
[----:B------:R-:W1:Y:S01]  /*0550*/  LDCU.128 UR12, c[0x0][0x590] ;  /* 0x0000b200ff0c77ac */ /* 0x000e620008000c00 */
[----:B------:R-:W-:Y:S01]  /*0560*/  IMAD R0, R0, UR7, RZ ;  /* 0x0000000700007c24 */ /* 0x000fe2000f8e02ff */
[----:B------:R-:W-:Y:S01]  /*0570*/  IADD3 R12, P0, P1, R10, R12, R3 ;  /* 0x0000000c0a0c7210 */ /* 0x000fe2000791e003 */
[----:B------:R-:W-:Y:S01]  /*0580*/  BSSY.RECONVERGENT B0, `(.L_x_702) ;  /* 0x0000037000007945 */ /* 0x000fe20003800200 */
[----:B------:R-:W2:Y:S01]  /*0590*/  LDCU.64 UR8, c[0x0][0x570] ;  /* 0x0000ae00ff0877ac */ /* 0x000ea20008000a00 */
[----:B------:R-:W-:Y:S02]  /*05a0*/  IADD3 R9, PT, PT, -R29, R6, RZ ;  /* 0x000000061d097210 */ /* 0x000fe40007ffe1ff */
[----:B------:R-:W-:Y:S02]  /*05b0*/  CS2R R16, SRZ ;  /* 0x0000000000107805 */ /* 0x000fe4000001ff00 */
[----:B------:R-:W-:Y:S01]  /*05c0*/  CS2R R18, SRZ ;  /* 0x0000000000127805 */ /* 0x000fe2000001ff00 */
[----:B------:R-:W3:Y:S01]  /*05d0*/  LDCU.64 UR10, c[0x0][0x408] ;  /* 0x00008100ff0a77ac */ /* 0x000ee20008000a00 */
[----:B------:R-:W-:-:S02]  /*05e0*/  CS2R R20, SRZ ;  /* 0x0000000000147805 */ /* 0x000fc4000001ff00 */
[----:B------:R-:W-:Y:S02]  /*05f0*/  CS2R R22, SRZ ;  /* 0x0000000000167805 */ /* 0x000fe4000001ff00 */
[----:B------:R-:W-:Y:S02]  /*0600*/  CS2R R24, SRZ ;  /* 0x0000000000187805 */ /* 0x000fe4000001ff00 */
[----:B0-----:R-:W-:Y:S02]  /*0610*/  SHF.L.U32 R7, R59, 0x2, RZ ;  /* 0x000000023b077819 */ /* 0x001fe400000006ff */
[----:B------:R-:W-:Y:S02]  /*0620*/  SHF.R.U32.HI R5, RZ, 0x4, R59 ;  /* 0x00000004ff057819 */ /* 0x000fe4000001163b */
[----:B------:R-:W-:Y:S02]  /*0630*/  LOP3.LUT R7, R7, 0x3c, RZ, 0xc0, !PT ;  /* 0x0000003c07077812 */ /* 0x000fe400078ec0ff */
[----:B------:R-:W-:-:S02]  /*0640*/  SHF.L.U32 R2, R59, 0x3, RZ ;  /* 0x000000033b027819 */ /* 0x000fc400000006ff */
[----:B------:R-:W-:Y:S01]  /*0650*/  SHF.R.U32.HI R58, RZ, 0x3, R59 ;  /* 0x00000003ff3a7819 */ /* 0x000fe2000001163b */
[----:B------:R-:W-:Y:S01]  /*0660*/  IMAD R5, R0, R5, R7 ;  /* 0x0000000500057224 */ /* 0x000fe200078e0207 */
[----:B------:R-:W-:Y:S01]  /*0670*/  SHF.R.S32.HI R7, RZ, 0x1f, R3 ;  /* 0x0000001fff077819 */ /* 0x000fe20000011403 */
[----:B------:R-:W-:Y:S01]  /*0680*/  HFMA2 R3, -RZ, RZ, 0, 0 ;  /* 0x00000000ff037431 */ /* 0x000fe200000001ff */
[----:B------:R-:W-:Y:S02]  /*0690*/  LOP3.LUT R2, R2, 0x38, RZ, 0xc0, !PT ;  /* 0x0000003802027812 */ /* 0x000fe400078ec0ff */
[----:B------:R-:W-:Y:S02]  /*06a0*/  IADD3.X R14, PT, PT, R14, R13, R7, P0, P1 ;  /* 0x0000000d0e0e7210 */ /* 0x000fe400007e2407 */
[----:B------:R-:W-:Y:S01]  /*06b0*/  ISETP.GE.AND P1, PT, R58, R9, PT ;  /* 0x000000093a00720c */ /* 0x000fe20003f26270 */
[----:B-1----:R-:W-:Y:S01]  /*06c0*/  IMAD.WIDE.U32 R10, R29, UR12, R2 ;  /* 0x0000000c1d0a7c25 */ /* 0x002fe2000f8e0002 */
[----:B------:R-:W-:-:S02]  /*06d0*/  IADD3 R7, P0, PT, R5, R12, RZ ;  /* 0x0000000c05077210 */ /* 0x000fc40007f1e0ff */
[----:B------:R-:W-:Y:S02]  /*06e0*/  CS2R R12, SRZ ;  /* 0x00000000000c7805 */ /* 0x000fe4000001ff00 */
[----:B------:R-:W-:Y:S01]  /*06f0*/  IADD3 R6, PT, PT, R58, 0x20, RZ ;  /* 0x000000203a067810 */ /* 0x000fe20007ffe0ff */
[----:B------:R-:W-:Y:S01]  /*0700*/  IMAD R11, R29, UR13, R11 ;  /* 0x0000000d1d0b7c24 */ /* 0x000fe2000f8e020b */
[----:B------:R-:W-:Y:S02]  /*0710*/  IADD3 R26, P3, PT, R8, R10, RZ ;  /* 0x0000000a081a7210 */ /* 0x000fe40007f7e0ff */
[----:B------:R-:W-:Y:S02]  /*0720*/  LEA.HI.X.SX32 R8, R5, R14, 0x1, P0 ;  /* 0x0000000e05087211 */ /* 0x000fe400000f0eff */
[----:B------:R-:W-:Y:S02]  /*0730*/  CS2R R14, SRZ ;  /* 0x00000000000e7805 */ /* 0x000fe4000001ff00 */
[----:B------:R-:W-:-:S02]  /*0740*/  IADD3.X R27, PT, PT, R4, R11, RZ, P3, !PT ;  /* 0x0000000b041b7210 */ /* 0x000fc40001ffe4ff */
[----:B------:R-:W-:Y:S02]  /*0750*/  CS2R R4, SRZ ;  /* 0x0000000000047805 */ /* 0x000fe4000001ff00 */
[----:B--2---:R-:W-:Y:S02]  /*0760*/  LEA R52, P2, R7, UR8, 0x2 ;  /* 0x0000000807347c11 */ /* 0x004fe4000f8410ff */
[----:B------:R-:W-:Y:S02]  /*0770*/  CS2R R10, SRZ ;  /* 0x00000000000a7805 */ /* 0x000fe4000001ff00 */
[----:B------:R-:W-:Y:S01]  /*0780*/  ISETP.GE.AND P0, PT, R6, R9, PT ;  /* 0x000000090600720c */ /* 0x000fe20003f06270 */
[----:B------:R-:W-:Y:S01]  /*0790*/  IMAD.WIDE.U32 R36, R61, UR14, R26 ;  /* 0x0000000e3d247c25 */ /* 0x000fe2000f8e001a */
[----:B------:R-:W-:Y:S02]  /*07a0*/  LEA.HI.X R53, R7, UR9, R8, 0x2, P2 ;  /* 0x0000000907357c11 */ /* 0x000fe400090f1408 */
[----:B------:R-:W-:-:S02]  /*07b0*/  CS2R R6, SRZ ;  /* 0x0000000000067805 */ /* 0x000fc4000001ff00 */
[----:B------:R-:W-:Y:S01]  /*07c0*/  CS2R R8, SRZ ;  /* 0x0000000000087805 */ /* 0x000fe2000001ff00 */
[----:B------:R-:W-:Y:S01]  /*07d0*/  IMAD R35, R61, UR15, R37 ;  /* 0x0000000f3d237c24 */ /* 0x000fe2000f8e0225 */
[----:B------:R-:W-:Y:S02]  /*07e0*/  MOV R26, RZ ;  /* 0x000000ff001a7202 */ /* 0x000fe40000000f00 */
[C---:B------:R-:W-:Y:S02]  /*07f0*/  LOP3.LUT R63, R2.reuse, 0x40, RZ, 0xfc, !PT ;  /* 0x00000040023f7812 */ /* 0x040fe400078efcff */
[----:B------:R-:W-:Y:S01]  /*0800*/  LOP3.LUT R62, R2, 0x80, RZ, 0xfc, !PT ;  /* 0x00000080023e7812 */ /* 0x000fe200078efcff */
[----:B---3--:R-:W-:Y:S06]  /*0810*/  @P1 BRA `(.L_x_703) ;  /* 0x0000000000341947 */ /* 0x008fec0003800000 */
[----:B------:R-:W0:Y:S01]  /*0820*/  LDCU UR6, c[0x0][0x440] ;  /* 0x00008800ff0677ac */ /* 0x000e220008000800 */
[----:B------:R-:W-:Y:S01]  /*0830*/  MOV R34, R36 ;  /* 0x0000002400227202 */ /* 0x000fe20000000f00 */
[----:B------:R-:W1:Y:S04]  /*0840*/  LDCU.64 UR8, c[0x0][0x550] ;  /* 0x0000aa00ff0877ac */ /* 0x000e680008000a00 */
[----:B------:R-:W-:-:S04]  /*0850*/  IMAD.WIDE.U32 R32, R58, UR12, R34 ;  /* 0x0000000c3a207c25 */ /* 0x000fc8000f8e0022 */
[----:B------:R-:W-:Y:S01]  /*0860*/  IMAD R27, R58, UR13, R33 ;  /* 0x0000000d3a1b7c24 */ /* 0x000fe2000f8e0221 */
        /* <DEDUP_REMOVED lines=8> */
.L_x_703:
[----:B------:R-:W-:Y:S05]  /*08f0*/  BSYNC.RECONVERGENT B0 ;  /* 0x0000000000007941 */ /* 0x000fea0003800200 */
.L_x_702:
[----:B------:R-:W-:Y:S01]  /*0900*/  BSSY.RECONVERGENT B0, `(.L_x_704) ;  /* 0x0000015000007945 */ /* 0x000fe20003800200 */
[----:B------:R-:W-:-:S03]  /*0910*/  HFMA2 R27, -RZ, RZ, 0, 0 ;  /* 0x00000000ff1b7431 */ /* 0x000fc600000001ff */
[----:B------:R-:W-:Y:S05]  /*0920*/  @P0 BRA `(.L_x_705) ;  /* 0x0000000000480947 */ /* 0x000fea0003800000 */
[----:B------:R-:W1:Y:S01]  /*0930*/  LDCU UR6, c[0x0][0x440] ;  /* 0x00008800ff0677ac */ /* 0x000e620008000800 */
[----:B------:R-:W-:Y:S02]  /*0940*/  IADD3 R31, P2, PT, R58, 0x20, RZ ;  /* 0x000000203a1f7810 */ /* 0x000fe40007f5e0ff */
[----:B------:R-:W-:Y:S01]  /*0950*/  MOV R33, R35 ;  /* 0x0000002300217202 */ /* 0x000fe20000000f00 */
[----:B------:R-:W2:Y:S01]  /*0960*/  LDCU.64 UR8, c[0x0][0x550] ;  /* 0x0000aa00ff0877ac */ /* 0x000ea20008000a00 */
[----:B------:R-:W-:-:S05]  /*0970*/  IADD3.X R32, PT, PT, RZ, RZ, RZ, P2, !PT ;  /* 0x000000ffff207210 */ /* 0x000fca00017fe4ff */
[----:B------:R-:W-:Y:S01]  /*0980*/  IMAD R34, R32, UR12, RZ ;  /* 0x0000000c20227c24 */ /* 0x000fe2000f8e02ff */
[----:B------:R-:W-:-:S05]  /*0990*/  MOV R32, R36 ;  /* 0x0000002400207202 */ /* 0x000fca0000000f00 */
[----:B------:R-:W-:Y:S01]  /*09a0*/  IMAD.WIDE.U32 R32, R31, UR12, R32 ;  /* 0x0000000c1f207c25 */ /* 0x000fe2000f8e0020 */
[----:B-1----:R-:W-:-:S03]  /*09b0*/  ISETP.GE.AND P3, PT, R2, UR6, PT ;  /* 0x0000000602007c0c */ /* 0x002fc6000bf66270 */
[----:B------:R-:W-:Y:S01]  /*09c0*/  IMAD R31, R31, UR13, R34 ;  /* 0x0000000d1f1f7c24 */ /* 0x000fe2000f8e0222 */
        /* <DEDUP_REMOVED lines=8> */
.L_x_705:
[----:B------:R-:W-:Y:S05]  /*0a50*/  BSYNC.RECONVERGENT B0 ;  /* 0x0000000000007941 */ /* 0x000fea0003800200 */
.L_x_704:
[----:B------:R-:W2:Y:S01]  /*0a60*/  LDCU.64 UR6, c[0x0][0x410] ;  /* 0x00008200ff0677ac */ /* 0x000ea20008000a00 */
[C---:B------:R-:W-:Y:S01]  /*0a70*/  IMAD.WIDE.U32 R32, R29.reuse, UR10, R2 ;  /* 0x0000000a1d207c25 */ /* 0x040fe2000f8e0002 */
[----:B------:R-:W-:Y:S01]  /*0a80*/  BSSY.RECONVERGENT B0, `(.L_x_706) ;  /* 0x000001a000007945 */ /* 0x000fe20003800200 */
[----:B-1----:R-:W-:Y:S02]  /*0a90*/  CS2R R34, SRZ ;  /* 0x0000000000227805 */ /* 0x002fe4000001ff00 */
[----:B------:R-:W-:Y:S01]  /*0aa0*/  CS2R R36, SRZ ;  /* 0x0000000000247805 */ /* 0x000fe2000001ff00 */
[----:B------:R-:W-:Y:S01]  /*0ab0*/  IMAD R29, R29, UR11, R33 ;  /* 0x0000000b1d1d7c24 */ /* 0x000fe2000f8e0221 */
[----:B------:R-:W-:Y:S02]  /*0ac0*/  IADD3 R56, P2, PT, R30, R32, RZ ;  /* 0x000000201e387210 */ /* 0x000fe40007f5e0ff */
[----:B------:R-:W-:Y:S02]  /*0ad0*/  CS2R R30, SRZ ;  /* 0x00000000001e7805 */ /* 0x000fe4000001ff00 */
[----:B------:R-:W-:-:S02]  /*0ae0*/  CS2R R32, SRZ ;  /* 0x0000000000207805 */ /* 0x000fc4000001ff00 */
[----:B0-----:R-:W-:Y:S02]  /*0af0*/  CS2R R38, SRZ ;  /* 0x0000000000267805 */ /* 0x001fe4000001ff00 */
[----:B------:R-:W-:Y:S02]  /*0b00*/  IADD3.X R57, PT, PT, R28, R29, RZ, P2, !PT ;  /* 0x0000001d1c397210 */ /* 0x000fe400017fe4ff */
[----:B------:R-:W-:Y:S01]  /*0b10*/  CS2R R28, SRZ ;  /* 0x00000000001c7805 */ /* 0x000fe2000001ff00 */
[----:B--2---:R-:W-:-:S04]  /*0b20*/  IMAD.WIDE.U32 R56, R61, UR6, R56 ;  /* 0x000000063d387c25 */ /* 0x004fc8000f8e0038 */
[----:B------:R-:W-:Y:S01]  /*0b30*/  IMAD R61, R61, UR7, R57 ;  /* 0x000000073d3d7c24 */ /* 0x000fe2000f8e0239 */
[----:B------:R-:W-:Y:S06]  /*0b40*/  @P1 BRA `(.L_x_707) ;  /* 0x0000000000341947 */ /* 0x000fec0003800000 */
        /* <DEDUP_REMOVED lines=13> */
.L_x_707:
[----:B------:R-:W-:Y:S05]  /*0c20*/  BSYNC.RECONVERGENT B0 ;  /* 0x0000000000007941 */ /* 0x000fea0003800200 */
.L_x_706:
[----:B------:R-:W-:Y:S01]  /*0c30*/  BSSY.RECONVERGENT B0, `(.L_x_708) ;  /* 0x000001a000007945 */ /* 0x000fe20003800200 */
[----:B------:R-:W-:Y:S02]  /*0c40*/  CS2R R40, SRZ ;  /* 0x0000000000287805 */ /* 0x000fe4000001ff00 */
[----:B0-----:R-:W-:Y:S02]  /*0c50*/  CS2R R42, SRZ ;  /* 0x00000000002a7805 */ /* 0x001fe4000001ff00 */
        /* <DEDUP_REMOVED lines=9> */
[----:B0-----:R-:W-:Y:S02]  /*0cf0*/  ISETP.GE.AND P1, PT, R2, UR6, PT ;  /* 0x0000000602007c0c */ /* 0x001fe4000bf26270 */
[----:B------:R-:W-:Y:S02]  /*0d00*/  MOV R2, R56 ;  /* 0x0000003800027202 */ /* 0x000fe40000000f00 */
[----:B------:R-:W-:Y:S02]  /*0d10*/  IADD3.X R56, PT, PT, RZ, RZ, RZ, P0, !PT ;  /* 0x000000ffff387210 */ /* 0x000fe400007fe4ff */
[----:B------:R-:W-:Y:S01]  /*0d20*/  ISETP.GE.AND P2, PT, R62, UR6, PT ;  /* 0x000000063e007c0c */ /* 0x000fe2000bf46270 */
[----:B------:R-:W-:-:S04]  /*0d30*/  IMAD.WIDE.U32 R2, R57, UR10, R2 ;  /* 0x0000000a39027c25 */ /* 0x000fc8000f8e0002 */
[----:B------:R-:W-:-:S04]  /*0d40*/  IMAD R56, R56, UR10, RZ ;  /* 0x0000000a38387c24 */ /* 0x000fc8000f8e02ff */
[----:B------:R-:W-:Y:S01]  /*0d50*/  IMAD R57, R57, UR11, R56 ;  /* 0x0000000b39397c24 */ /* 0x000fe2000f8e0238 */
[----:B-1----:R-:W-:-:S04]  /*0d60*/  LEA R56, P0, R2, UR8, 0x1 ;  /* 0x0000000802387c11 */ /* 0x002fc8000f8008ff */
[----:B------:R-:W-:-:S04]  /*0d70*/  IADD3 R3, PT, PT, R3, R57, RZ ;  /* 0x0000003903037210 */ /* 0x000fc80007ffe0ff */
[----:B------:R-:W-:Y:S02]  /*0d80*/  LEA.HI.X R57, R2, UR9, R3, 0x1, P0 ;  /* 0x0000000902397c11 */ /* 0x000fe400080f0c03 */
[----:B------:R-:W-:-:S03]  /*0d90*/  ISETP.GE.AND P0, PT, R63, UR6, PT ;  /* 0x000000063f007c0c */ /* 0x000fc6000bf06270 */
[----:B------:R0:W5:Y:S04]  /*0da0*/  @!P1 LDG.E.128 R40, desc[UR4][R56.64] ;  /* 0x0000000438289981 */ /* 0x000168000c1e1d00 */
[----:B------:R0:W5:Y:S06]  /*0db0*/  @!P2 LDG.E.128 R48, desc[UR4][R56.64+0x100] ;  /* 0x000100043830a981 */ /* 0x00016c000c1e1d00 */
[----:B------:R0:W5:Y:S02]  /*0dc0*/  @!P0 LDG.E.128 R44, desc[UR4][R56.64+0x80] ;  /* 0x00008004382c8981 */ /* 0x000164000c1e1d00 */
.L_x_709:
[----:B------:R-:W-:Y:S05]  /*0dd0*/  BSYNC.RECONVERGENT B0 ;  /* 0x0000000000007941 */ /* 0x000fea0003800200 */
.L_x_708:
[----:B-----5:R-:W-:Y:S01]  /*0de0*/  HADD2.F32 R2, -RZ, R4.H1_H1 ;  /* 0x30000004ff027230 */ /* 0x020fe20000004100 */
[----:B------:R-:W1:Y:S01]  /*0df0*/  LDCU.64 UR6, c[0x0][0x5e8] ;  /* 0x0000bd00ff0677ac */ /* 0x000e620008000a00 */
[----:B------:R-:W-:Y:S01]  /*0e00*/  HADD2.F32 R3, -RZ, R28.H1_H1 ;  /* 0x3000001cff037230 */ /* 0x000fe20000004100 */
[----:B------:R-:W-:Y:S01]  /*0e10*/  LEA R54, R55, R54, 0x6 ;  /* 0x0000003637367211 */ /* 0x000fe200078e30ff */
        /* <DEDUP_REMOVED lines=11> */
[----:B------:R-:W-:Y:S01]  /*0ed0*/  FFMA.FTZ R4, R61, R40, R2 ;  /* 0x000000283d047223 */ /* 0x000fe20000010002 */
[----:B------:R-:W-:Y:S02]  /*0ee0*/  HADD2.F32 R61, -RZ, R17.H0_H0 ;  /* 0x20000011ff3d7230 */ /* 0x000fe40000004100 */
[----:B------:R-:W-:-:S02]  /*0ef0*/  HADD2.F32 R40, -RZ, R41.H0_H0 ;  /* 0x20000029ff287230 */ /* 0x000fc40000004100 */
[--C-:B------:R-:W-:Y:S02]  /*0f00*/  HADD2.F32 R2, -RZ, R5.reuse.H0_H0 ;  /* 0x20000005ff027230 */ /* 0x100fe40000004100 */
[----:B------:R-:W-:Y:S02]  /*0f10*/  HADD2.F32 R5, -RZ, R5.H1_H1 ;  /* 0x30000005ff057230 */ /* 0x000fe40000004100 */
[----:B------:R-:W-:Y:S01]  /*0f20*/  FFMA.FTZ R40, R61, R40, R4 ;  /* 0x000000283d287223 */ /* 0x000fe20000010004 */
[----:B------:R-:W-:Y:S02]  /*0f30*/  HADD2.F32 R4, -RZ, R29.H1_H1 ;  /* 0x3000001dff047230 */ /* 0x000fe40000004100 */
[----:B------:R-:W-:Y:S01]  /*0f40*/  FFMA.FTZ R16, R2, R3, R57 ;  /* 0x0000000302107223 */ /* 0x000fe20000010039 */
[----:B------:R-:W-:Y:S02]  /*0f50*/  HADD2.F32 R17, -RZ, R17.H1_H1 ;  /* 0x30000011ff117230 */ /* 0x000fe40000004100 */
[----:B------:R-:W-:-:S02]  /*0f60*/  HADD2.F32 R41, -RZ, R41.H1_H1 ;  /* 0x30000029ff297230 */ /* 0x000fc40000004100 */
[----:B------:R-:W-:Y:S01]  /*0f70*/  FFMA.FTZ R28, R5, R4, R16 ;  /* 0x00000004051c7223 */ /* 0x000fe20000010010 */
[----:B------:R-:W-:Y:S02]  /*0f80*/  HADD2.F32 R3, -RZ, R6.H0_H0 ;  /* 0x20000006ff037230 */ /* 0x000fe40000004100 */
[--C-:B------:R-:W-:Y:S02]  /*0f90*/  HADD2.F32 R4, -RZ, R30.reuse.H0_H0 ;  /* 0x2000001eff047230 */ /* 0x100fe40000004100 */
[----:B------:R-:W-:Y:S01]  /*0fa0*/  FFMA.FTZ R40, R17, R41, R40 ;  /* 0x0000002911287223 */ /* 0x000fe20000010028 */
[----:B------:R-:W-:Y:S02]  /*0fb0*/  HADD2.F32 R5, -RZ, R30.H1_H1 ;  /* 0x3000001eff057230 */ /* 0x000fe40000004100 */
[----:B------:R-:W-:Y:S02]  /*0fc0*/  HADD2.F32 R29, -RZ, R18.H0_H0 ;  /* 0x20000012ff1d7230 */ /* 0x000fe40000004100 */
[----:B------:R-:W-:Y:S01]  /*0fd0*/  FFMA.FTZ R3, R3, R4, R28 ;  /* 0x0000000403037223 */ /* 0x000fe2000001001c */
[----:B------:R-:W-:-:S02]  /*0fe0*/  HADD2.F32 R30, -RZ, R42.H0_H0 ;  /* 0x2000002aff1e7230 */ /* 0x000fc40000004100 */
[----:B------:R-:W-:Y:S02]  /*0ff0*/  HADD2.F32 R6, -RZ, R6.H1_H1 ;  /* 0x30000006ff067230 */ /* 0x000fe40000004100 */
[--C-:B------:R-:W-:Y:S02]  /*1000*/  HADD2.F32 R17, -RZ, R31.reuse.H0_H0 ;  /* 0x2000001fff117230 */ /* 0x100fe40000004100 */
[----:B------:R-:W-:Y:S01]  /*1010*/  FFMA.FTZ R40, R29, R30, R40 ;  /* 0x0000001e1d287223 */ /* 0x000fe20000010028 */
[----:B------:R-:W-:Y:S02]  /*1020*/  HADD2.F32 R16, -RZ, R31.H1_H1 ;  /* 0x3000001fff107230 */ /* 0x000fe40000004100 */
[----:B------:R-:W-:Y:S01]  /*1030*/  FFMA.FTZ R3, R6, R5, R3 ;  /* 0x0000000506037223 */ /* 0x000fe20000010003 */
[----:B------:R-:W-:Y:S02]  /*1040*/  HADD2.F32 R31, -RZ, R18.H1_H1 ;  /* 0x30000012ff1f7230 */ /* 0x000fe40000004100 */
[----:B------:R-:W-:-:S02]  /*1050*/  HADD2.F32 R42, -RZ, R42.H1_H1 ;  /* 0x3000002aff2a7230 */ /* 0x000fc40000004100 */
[----:B------:R-:W-:Y:S02]  /*1060*/  HADD2.F32 R2, -RZ, R7.H0_H0 ;  /* 0x20000007ff027230 */ /* 0x000fe40000004100 */
[----:B------:R-:W-:Y:S02]  /*1070*/  HADD2.F32 R5, -RZ, R19.H0_H0 ;  /* 0x20000013ff057230 */ /* 0x000fe40000004100 */
[----:B------:R-:W-:Y:S01]  /*1080*/  FFMA.FTZ R40, R31, R42, R40 ;  /* 0x0000002a1f287223 */ /* 0x000fe20000010028 */
[----:B------:R-:W-:Y:S02]  /*1090*/  HADD2.F32 R6, -RZ, R43.H0_H0 ;  /* 0x2000002bff067230 */ /* 0x000fe40000004100 */
[----:B------:R-:W-:Y:S01]  /*10a0*/  FFMA.FTZ R4, R2, R17, R3 ;  /* 0x0000001102047223 */ /* 0x000fe20000010003 */
[----:B------:R-:W-:Y:S02]  /*10b0*/  HADD2.F32 R7, -RZ, R7.H1_H1 ;  /* 0x30000007ff077230 */ /* 0x000fe40000004100 */
[----:B------:R-:W-:-:S02]  /*10c0*/  HADD2.F32 R19, -RZ, R19.H1_H1 ;  /* 0x30000013ff137230 */ /* 0x000fc40000004100 */
[----:B------:R-:W-:Y:S01]  /*10d0*/  FFMA.FTZ R40, R5, R6, R40 ;  /* 0x0000000605287223 */ /* 0x000fe20000010028 */
[----:B------:R-:W-:Y:S02]  /*10e0*/  HADD2.F32 R43, -RZ, R43.H1_H1 ;  /* 0x3000002bff2b7230 */ /* 0x000fe40000004100 */
[----:B------:R-:W-:Y:S01]  /*10f0*/  FFMA.FTZ R7, R7, R16, R4 ;  /* 0x0000001007077223 */ /* 0x000fe20000010004 */
[----:B------:R-:W-:Y:S02]  /*1100*/  HADD2.F32 R2, -RZ, R8.H0_H0 ;  /* 0x20000008ff027230 */ /* 0x000fe40000004100 */
[----:B------:R-:W-:Y:S02]  /*1110*/  HADD2.F32 R3, -RZ, R32.H0_H0 ;  /* 0x20000020ff037230 */ /* 0x000fe40000004100 */
[----:B------:R-:W-:Y:S01]  /*1120*/  FFMA.FTZ R40, R19, R43, R40 ;  /* 0x0000002b13287223 */ /* 0x000fe20000010028 */
[--C-:B------:R-:W-:Y:S02]  /*1130*/  HADD2.F32 R4, -RZ, R9.reuse.H0_H0 ;  /* 0x20000009ff047230 */ /* 0x100fe40000004100 */
[----:B------:R-:W-:-:S02]  /*1140*/  HADD2.F32 R16, -RZ, R9.H1_H1 ;  /* 0x30000009ff107230 */ /* 0x000fc40000004100 */
[----:B------:R-:W-:Y:S01]  /*1150*/  FFMA.FTZ R7, R2, R3, R7 ;  /* 0x0000000302077223 */ /* 0x000fe20000010007 */
[----:B------:R-:W-:Y:S02]  /*1160*/  HADD2.F32 R9, -RZ, R20.H0_H0 ;  /* 0x20000014ff097230 */ /* 0x000fe40000004100 */
[----:B------:R-:W-:Y:S02]  /*1170*/  HADD2.F32 R6, -RZ, R44.H0_H0 ;  /* 0x2000002cff067230 */ /* 0x000fe40000004100 */
[----:B------:R-:W-:Y:S02]  /*1180*/  HADD2.F32 R8, -RZ, R8.H1_H1 ;  /* 0x30000008ff087230 */ /* 0x000fe40000004100 */
[----:B------:R-:W-:Y:S02]  /*1190*/  HADD2.F32 R5, -RZ, R32.H1_H1 ;  /* 0x30000020ff057230 */ /* 0x000fe40000004100 */
[----:B------:R-:W-:Y:S01]  /*11a0*/  FFMA.FTZ R40, R9, R6, R40 ;  /* 0x0000000609287223 */ /* 0x000fe20000010028 */
[----:B------:R-:W-:-:S02]  /*11b0*/  HADD2.F32 R19, -RZ, R20.H1_H1 ;  /* 0x30000014ff137230 */ /* 0x000fc40000004100 */
[----:B------:R-:W-:Y:S02]  /*11c0*/  HADD2.F32 R44, -RZ, R44.H1_H1 ;  /* 0x3000002cff2c7230 */ /* 0x000fe40000004100 */
[----:B------:R-:W-:Y:S01]  /*11d0*/  FFMA.FTZ R9, R8, R5, R7 ;  /* 0x0000000508097223 */ /* 0x000fe20000010007 */
[----:B------:R-:W-:Y:S02]  /*11e0*/  HADD2.F32 R5, -RZ, R33.H0_H0 ;  /* 0x20000021ff057230 */ /* 0x000fe40000004100 */
[----:B------:R-:W-:Y:S02]  /*11f0*/  HADD2.F32 R29, -RZ, R21.H0_H0 ;  /* 0x20000015ff1d7230 */ /* 0x000fe40000004100 */
[----:B------:R-:W-:Y:S01]  /*1200*/  FFMA.FTZ R40, R19, R44, R40 ;  /* 0x0000002c13287223 */ /* 0x000fe20000010028 */
[----:B------:R-:W-:Y:S02]  /*1210*/  HADD2.F32 R18, -RZ, R45.H0_H0 ;  /* 0x2000002dff127230 */ /* 0x000fe40000004100 */
[----:B------:R-:W-:Y:S01]  /*1220*/  FFMA.FTZ R19, R4, R5, R9 ;  /* 0x0000000504137223 */ /* 0x000fe20000010009 */
[----:B------:R-:W-:-:S02]  /*1230*/  HADD2.F32 R33, -RZ, R33.H1_H1 ;  /* 0x30000021ff217230 */ /* 0x000fc40000004100 */
[----:B------:R-:W-:Y:S02]  /*1240*/  HADD2.F32 R21, -RZ, R21.H1_H1 ;  /* 0x30000015ff157230 */ /* 0x000fe40000004100 */
[----:B------:R-:W-:Y:S01]  /*1250*/  FFMA.FTZ R40, R29, R18, R40 ;  /* 0x000000121d287223 */ /* 0x000fe20000010028 */
[----:B------:R-:W-:Y:S02]  /*1260*/  HADD2.F32 R45, -RZ, R45.H1_H1 ;  /* 0x3000002dff2d7230 */ /* 0x000fe40000004100 */
[----:B------:R-:W-:Y:S01]  /*1270*/  FFMA.FTZ R32, R16, R33, R19 ;  /* 0x0000002110207223 */ /* 0x000fe20000010013 */
[----:B------:R-:W-:Y:S02]  /*1280*/  HADD2.F32 R3, -RZ, R10.H0_H0 ;  /* 0x2000000aff037230 */ /* 0x000fe40000004100 */
[--C-:B------:R-:W-:Y:S02]  /*1290*/  HADD2.F32 R28, -RZ, R34.reuse.H0_H0 ;  /* 0x20000022ff1c7230 */ /* 0x100fe40000004100 */
[----:B------:R-:W-:Y:S01]  /*12a0*/  FFMA.FTZ R40, R21, R45, R40 ;  /* 0x0000002d15287223 */ /* 0x000fe20000010028 */
[----:B------:R-:W-:-:S02]  /*12b0*/  HADD2.F32 R17, -RZ, R34.H1_H1 ;  /* 0x30000022ff117230 */ /* 0x000fc40000004100 */
[--C-:B------:R-:W-:Y:S02]  /*12c0*/  HADD2.F32 R7, -RZ, R35.reuse.H0_H0 ;  /* 0x20000023ff077230 */ /* 0x100fe40000004100 */
[----:B------:R-:W-:Y:S01]  /*12d0*/  FFMA.FTZ R3, R3, R28, R32 ;  /* 0x0000001c03037223 */ /* 0x000fe20000010020 */
[----:B------:R-:W-:Y:S02]  /*12e0*/  HADD2.F32 R8, -RZ, R35.H1_H1 ;  /* 0x30000023ff087230 */ /* 0x000fe40000004100 */
[----:B------:R-:W-:Y:S02]  /*12f0*/  HADD2.F32 R35, -RZ, R22.H0_H0 ;  /* 0x20000016ff237230 */ /* 0x000fe40000004100 */
[----:B------:R-:W-:Y:S02]  /*1300*/  HADD2.F32 R34, -RZ, R46.H0_H0 ;  /* 0x2000002eff227230 */ /* 0x000fe40000004100 */
        /* <DEDUP_REMOVED lines=26> */
[----:B------:R-:W-:Y:S01]  /*14b0*/  FFMA.FTZ R9, R12, R33, R9 ;  /* 0x000000210c097223 */ /* 0x000fe20000010009 */
[----:B------:R-:W-:Y:S02]  /*14c0*/  HADD2.F32 R6, -RZ, R13.H0_H0 ;  /* 0x2000000dff067230 */ /* 0x000fe40000004100 */
[----:B------:R-:W-:Y:S02]  /*14d0*/  HADD2.F32 R31, -RZ, R37.H0_H0 ;  /* 0x20000025ff1f7230 */ /* 0x000fe40000004100 */
[----:B------:R-:W-:Y:S01]  /*14e0*/  FFMA.FTZ R40, R7, R48, R40 ;  /* 0x0000003007287223 */ /* 0x000fe20000010028 */
        /* <DEDUP_REMOVED lines=9> */
[----:B------:R-:W-:Y:S01]  /*1580*/  HADD2.F32 R5, -RZ, R14.H0_H0 ;  /* 0x2000000eff057230 */ /* 0x000fe20000004100 */
[----:B------:R-:W2:Y:S01]  /*1590*/  S2R R20, SR_TID.X ;  /* 0x0000000000147919 */ /* 0x000ea20000002100 */
[----:B------:R-:W-:-:S02]  /*15a0*/  HADD2.F32 R18, -RZ, R38.H0_H0 ;  /* 0x20000026ff127230 */ /* 0x000fc40000004100 */
[----:B------:R-:W-:Y:S01]  /*15b0*/  FFMA.FTZ R40, R25, R49, R40 ;  /* 0x0000003119287223 */ /* 0x000fe20000010028 */
[----:B------:R-:W-:Y:S02]  /*15c0*/  HADD2.F32 R3, -RZ, R26.H0_H0 ;  /* 0x2000001aff037230 */ /* 0x000fe40000004100 */
[----:B------:R-:W-:Y:S02]  /*15d0*/  HADD2.F32 R2, -RZ, R50.H0_H0 ;  /* 0x20000032ff027230 */ /* 0x000fe40000004100 */
[----:B------:R-:W-:Y:S01]  /*15e0*/  FFMA.FTZ R5, R5, R18, R6 ;  /* 0x0000001205057223 */ /* 0x000fe20000010006 */
        /* <DEDUP_REMOVED lines=15> */
[----:B------:R-:W-:Y:S02]  /*16e0*/  HADD2.F32 R27, -RZ, R27.H1_H1 ;  /* 0x3000001bff1b7230 */ /* 0x000fe40000004100 */
[----:B------:R-:W-:Y:S02]  /*16f0*/  HADD2.F32 R51, -RZ, R51.H1_H1 ;  /* 0x30000033ff337230 */ /* 0x000fe40000004100 */
[----:B------:R-:W-:Y:S01]  /*1700*/  FFMA.FTZ R15, R15, R16, R4 ;  /* 0x000000100f0f7223 */ /* 0x000fe20000010004 */
[----:B------:R-:W-:Y:S01]  /*1710*/  IMAD.WIDE R8, R0, 0x80, RZ ;  /* 0x0000008000087825 */ /* 0x000fe200078e02ff */
[----:B--2---:R-:W-:-:S03]  /*1720*/  SHF.R.U32.HI R21, RZ, 0x3, R20 ;  /* 0x00000003ff157819 */ /* 0x004fc60000011614 */
[----:B------:R-:W-:Y:S01]  /*1730*/  FFMA.FTZ R40, R27, R51, R40 ;  /* 0x000000331b287223 */ /* 0x000fe20000010028 */
[----:B------:R-:W2:Y:S01]  /*1740*/  SHFL.BFLY PT, R2, R15, 0x4, 0x1f ;  /* 0x0c801f000f027f89 */ /* 0x000ea200000e0000 */
[----:B------:R-:W-:-:S03]  /*1750*/  IADD3 R21, P1, PT, R21, R54, RZ ;  /* 0x0000003615157210 */ /* 0x000fc60007f3e0ff */
[----:B------:R-:W3:Y:S01]  /*1760*/  SHFL.BFLY PT, R3, R40, 0x4, 0x1f ;  /* 0x0c801f0028037f89 */ /* 0x000ee200000e0000 */
[----:B------:R-:W-:Y:S02]  /*1770*/  LEA.HI.X.SX32 R54, R54, RZ, 0x1, P1 ;  /* 0x000000ff36367211 */ /* 0x000fe400008f0eff */
[----:B-1----:R-:W-:-:S04]  /*1780*/  LEA R20, P1, R21, UR6, 0x2 ;  /* 0x0000000615147c11 */ /* 0x002fc8000f8210ff */
[----:B------:R-:W-:Y:S01]  /*1790*/  LEA.HI.X R21, R21, UR7, R54, 0x2, P1 ;  /* 0x0000000715157c11 */ /* 0x000fe200088f1436 */
[----:B--2---:R-:W-:Y:S01]  /*17a0*/  FADD.FTZ R12, R15, R2 ;  /* 0x000000020f0c7221 */ /* 0x004fe20000010000 */
[----:B---3--:R-:W-:-:S04]  /*17b0*/  FADD.FTZ R13, R40, R3 ;  /* 0x00000003280d7221 */ /* 0x008fc80000010000 */
[----:B------:R-:W1:Y:S01]  /*17c0*/  SHFL.BFLY PT, R11, R12, 0x2, 0x1f ;  /* 0x0c401f000c0b7f89 */ /* 0x000e6200000e0000 */
[----:B------:R-:W-:-:S03]  /*17d0*/  SHF.L.U32 R3, R0, 0x2, RZ ;  /* 0x0000000200037819 */ /* 0x000fc600000006ff */
[----:B------:R-:W2:Y:S02]  /*17e0*/  SHFL.BFLY PT, R14, R13, 0x2, 0x1f ;  /* 0x0c401f000d0e7f89 */ /* 0x000ea400000e0000 */
[----:B------:R-:W-:-:S04]  /*17f0*/  IMAD.WIDE R2, R3, 0x10, R52 ;  /* 0x0000001003027825 */ /* 0x000fc800078e0234 */
[----:B------:R-:W-:-:S04]  /*1800*/  IMAD.WIDE R4, R0, 0x40, R2 ;  /* 0x0000004000047825 */ /* 0x000fc800078e0202 */
[----:B------:R-:W-:-:S03]  /*1810*/  IMAD.WIDE R6, R0, 0x40, R4 ;  /* 0x0000004000067825 */ /* 0x000fc600078e0204 */
[----:B------:R-:W-:Y:S01]  /*1820*/  IADD3 R10, P0, PT, R6, -R8, RZ ;  /* 0x80000008060a7210 */ /* 0x000fe20007f1e0ff */
[----:B-1----:R-:W-:-:S03]  /*1830*/  FADD.FTZ R16, R12, R11 ;  /* 0x0000000b0c107221 */ /* 0x002fc60000010000 */
[----:B------:R-:W-:Y:S01]  /*1840*/  IADD3.X R11, PT, PT, R7, ~R9, RZ, P0, !PT ;  /* 0x80000009070b7210 */ /* 0x000fe200007fe4ff */
[----:B--2---:R-:W-:Y:S01]  /*1850*/  FADD.FTZ R18, R13, R14 ;  /* 0x0000000e0d127221 */ /* 0x004fe20000010000 */
[----:B------:R-:W1:Y:S01]  /*1860*/  SHFL.BFLY PT, R17, R16, 0x1, 0x1f ;  /* 0x0c201f0010117f89 */ /* 0x000e6200000e0000 */
[----:B------:R-:W-:Y:S01]  /*1870*/  LOP3.LUT P0, RZ, R59, 0x7, RZ, 0xc0, !PT ;  /* 0x000000073bff7812 */ /* 0x000fe2000780c0ff */
[C---:B------:R-:W-:Y:S02]  /*1880*/  IMAD.WIDE R12, R0.reuse, 0x40, R10 ;  /* 0x00000040000c7825 */ /* 0x040fe400078e020a */
[----:B------:R-:W2:Y:S02]  /*1890*/  SHFL.BFLY PT, R19, R18, 0x1, 0x1f ;  /* 0x0c201f0012137f89 */ /* 0x000ea400000e0000 */
[----:B------:R-:W-:-:S03]  /*18a0*/  IMAD.WIDE R14, R0, 0x40, R12 ;  /* 0x00000040000e7825 */ /* 0x000fc600078e020c */
[----:B------:R-:W-:-:S04]  /*18b0*/  IADD3 R8, P2, PT, -R8, R14, RZ ;  /* 0x0000000e08087210 */ /* 0x000fc80007f5e1ff */
[----:B------:R-:W-:Y:S01]  /*18c0*/  IADD3.X R9, PT, PT, ~R9, R15, RZ, P2, !PT ;  /* 0x0000000f09097210 */ /* 0x000fe200017fe5ff */
[----:B-1----:R-:W-:Y:S02]  /*18d0*/  FADD.FTZ R23, R16, R17 ;  /* 0x0000001110177221 */ /* 0x002fe40000010000 */
[----:B------:R-:W-:-:S04]  /*18e0*/  IMAD.WIDE R16, R0, 0x40, R8 ;  /* 0x0000004000107825 */ /* 0x000fc800078e0208 */
[----:B--2---:R-:W-:Y:S01]  /*18f0*/  FADD.FTZ R19, R18, R19 ;  /* 0x0000001312137221 */ /* 0x004fe20000010000 */
[----:B0-----:R-:W-:-:S03]  /*1900*/  @!P0 FMUL.FTZ R23, R23, UR8 ;  /* 0x0000000817178c20 */ /* 0x001fc60008410000 */
[----:B------:R-:W-:Y:S01]  /*1910*/  FMUL.FTZ R25, R19, UR8 ;  /* 0x0000000813197c20 */ /* 0x000fe20008410000 */
[----:B------:R-:W-:Y:S01]  /*1920*/  IMAD.WIDE R18, R0, 0x40, R16 ;  /* 0x0000004000127825 */ /* 0x000fe200078e0210 */
[----:B------:R-:W-:Y:S04]  /*1930*/  @!P0 STG.E desc[UR4][R20.64], R23 ;  /* 0x0000001714008986 */ /* 0x000fe8000c101904 */
[----:B------:R-:W-:Y:S04]  /*1940*/  @!P0 STG.E desc[UR4][R20.64+0x80], R25 ;  /* 0x0000801914008986 */ /* 0x000fe8000c101904 */
[----:B------:R-:W-:Y:S04]  /*1950*/  STG.E.128 desc[UR4][R52.64], RZ ;  /* 0x000000ff34007986 */ /* 0x000fe8000c101d04 */
        /* <DEDUP_REMOVED lines=10> */
[----:B------:R-:W-:Y:S01]  /*1a00*/  STG.E.128 desc[UR4][R18.64+0x200], RZ ;  /* 0x000200ff12007986 */ /* 0x000fe2000c101d04 */
[----:B------:R-:W-:Y:S05]  /*1a10*/  EXIT ;  /* 0x000000000000794d */ /* 0x000fea0003800000 */
.L_x_710:
        /* <DEDUP_REMOVED lines=14> */
.L_x_1094:


//--------------------- .text._ZN5flash27flash_bwd_convert_dq_kernelI23Flash_bwd_kernel_traitsILi192ELi64ELi64ELi8ELi4ELi2ELi2ELb0ELb0EN7cutlass6half_tE19Flash_kernel_traitsILi192ELi64ELi64ELi8ES3_EEEEvNS_16Flash_bwd_paramsEi --------------------------
	.section	.text._ZN5flash27flash_bwd_convert_dq_kernelI23Flash_bwd_kernel_traitsILi192ELi64ELi64ELi8ELi4ELi2ELi2ELb0ELb0EN7cutlass6half_tE19Flash_kernel_traitsILi192ELi64ELi64ELi8ES3_EEEEvNS_16Flash_bwd_paramsEi,"ax",@progbits
	.align	128
        .global         _ZN5flash27flash_bwd_convert_dq_kernelI23Flash_bwd_kernel_traitsILi192ELi64ELi64ELi8ELi4ELi2ELi2ELb0ELb0EN7cutlass6half_tE19Flash_kernel_traitsILi192ELi64ELi64ELi8ES3_EEEEvNS_16Flash_bwd_paramsEi
        .type           _ZN5flash27flash_bwd_convert_dq_kernelI23Flash_bwd_kernel_traitsILi192ELi64ELi64ELi8ELi4ELi2ELi2ELb0ELb0EN7cutlass6half_tE19Flash_kernel_traitsILi192ELi64ELi64ELi8ES3_EEEEvNS_16Flash_bwd_paramsEi,@function
        .size           _ZN5flash27flash_bwd_convert_dq_kernelI23Flash_bwd_kernel_traitsILi192ELi64ELi64ELi8ELi4ELi2ELi2ELb0ELb0EN7cutlass6half_tE19Flash_kernel_traitsILi192ELi64ELi64ELi8ES3_EEEEvNS_16Flash_bwd_paramsEi,(.L_x_1095 - _ZN5flash27flash_bwd_convert_dq_kernelI23Flash_bwd_kernel_traitsILi192ELi64ELi64ELi8ELi4ELi2ELi2ELb0ELb0EN7cutlass6half_tE19Flash_kernel_traitsILi192ELi64ELi64ELi8ES3_EEEEvNS_16Flash_bwd_paramsEi)
        .other          _ZN5flash27flash_bwd_convert_dq_kernelI23Flash_bwd_kernel_traitsILi192ELi64ELi64ELi8ELi4ELi2ELi2ELb0ELb0EN7cutlass6half_tE19Flash_kernel_traitsILi192ELi64ELi64ELi8ES3_EEEEvNS_16Flash_bwd_paramsEi,@"STO_CUDA_ENTRY STV_DEFAULT"
_ZN5flash27flash_bwd_convert_dq_kernelI23Flash_bwd_kernel_traitsILi192ELi64ELi64ELi8ELi4ELi2ELi2ELb0ELb0EN7cutlass6half_tE19Flash_kernel_traitsILi192ELi64ELi64ELi8ES3_EEEEvNS_16Flash_bwd_paramsEi:
.text._ZN5flash27flash_bwd_convert_dq_kernelI23Flash_bwd_kernel_traitsILi192ELi64ELi64ELi8ELi4ELi2ELi2ELb0ELb0EN7cutlass6half_tE19Flash_kernel_traitsILi192ELi64ELi64ELi8ES3_EEEEvNS_16Flash_bwd_paramsEi:
        /* <DEDUP_REMOVED lines=49> */
.L_x_711:
[-C--:B------:R-:W-:Y:S02]  /*0310*/  IMAD R3, R5, R37.reuse, RZ ;  /* 0x0000002505037224 */ /* 0x080fe400078e02ff */
[----:B------:R-:W-:-:S05]  /*0320*/  IMAD.WIDE.U32 R36, R4, R37, RZ ;  /* 0x0000002504247225 */ /* 0x000fca00078e00ff */
[----:B------:R-:W-:-:S07]  /*0330*/  IADD3 R0, PT, PT, R37, R3, RZ ;  /* 0x0000000325007210 */ /* 0x000fce0007ffe0ff */
.L_x_712:
        /* <DEDUP_REMOVED lines=57> */
.L_x_714:
        /* <DEDUP_REMOVED lines=110> */
.L_x_713:
        /* <DEDUP_REMOVED lines=157> */
.L_x_716:
[----:B------:R-:W-:Y:S05]  /*1780*/  BSYNC.RECONVERGENT B0 ;  /* 0x0000000000007941 */ /* 0x000fea0003800200 */
.L_x_715:
        /* <DEDUP_REMOVED lines=22> */
.L_x_717:
        /* <DEDUP_REMOVED lines=9> */
.L_x_1095:


//--------------------- .text._ZN5flash44flash_bwd_dq_dk_dv_loop_seqk_parallel_kernelI23Flash_bwd_kernel_traitsILi192ELi64ELi64ELi8ELi4ELi2ELi2ELb0ELb0EN7cutlass6half_tE19Flash_kernel_traitsILi192ELi64ELi64ELi8ES3_EELb1ELb1ELb0ELb0ELb0ELb0ELb0EEEvNS_16Flash_bwd_paramsE --------------------------
	.section	.text._ZN5flash44flash_bwd_dq_dk_dv_loop_seqk_parallel_kernelI23Flash_bwd_kernel_traitsILi192ELi64ELi64ELi8ELi4ELi2ELi2ELb0ELb0EN7cutlass6half_tE19Flash_kernel_traitsILi192ELi64ELi64ELi8ES3_EELb1ELb1ELb0ELb0ELb0ELb0ELb0EEEvNS_16Flash_bwd_paramsE,"ax",@progbits
	.align	128
        .global         _ZN5flash44flash_bwd_dq_dk_dv_loop_seqk_parallel_kernelI23Flash_bwd_kernel_traitsILi192ELi64ELi64ELi8ELi4ELi2ELi2ELb0ELb0EN7cutlass6half_tE19Flash_kernel_traitsILi192ELi64ELi64ELi8ES3_EELb1ELb1ELb0ELb0ELb0ELb0ELb0EEEvNS_16Flash_bwd_paramsE
        .type           _ZN5flash44flash_bwd_dq_dk_dv_loop_seqk_parallel_kernelI23Flash_bwd_kernel_traitsILi192ELi64ELi64ELi8ELi4ELi2ELi2ELb0ELb0EN7cutlass6half_tE19Flash_kernel_traitsILi192ELi64ELi64ELi8ES3_EELb1ELb1ELb0ELb0ELb0ELb0ELb0EEEvNS_16Flash_bwd_paramsE,@function
        .size           _ZN5flash44flash_bwd_dq_dk_dv_loop_seqk_parallel_kernelI23Flash_bwd_kernel_traitsILi192ELi64ELi64ELi8ELi4ELi2ELi2ELb0ELb0EN7cutlass6half_tE19Flash_kernel_traitsILi192ELi64ELi64ELi8ES3_EELb1ELb1ELb0ELb0ELb0ELb0ELb0EEEvNS_16Flash_bwd_paramsE,(.L_x_1096 - _ZN5flash44flash_bwd_dq_dk_dv_loop_seqk_parallel_kernelI23Flash_bwd_kernel_traitsILi192ELi64ELi64ELi8ELi4ELi2ELi2ELb0ELb0EN7cutlass6half_tE19Flash_kernel_traitsILi192ELi64ELi64ELi8ES3_EELb1ELb1ELb0ELb0ELb0ELb0ELb0EEEvNS_16Flash_bwd_paramsE)
        .other          _ZN5flash44flash_bwd_dq_dk_dv_loop_seqk_parallel_kernelI23Flash_bwd_kernel_traitsILi192ELi64ELi64ELi8ELi4ELi2ELi2ELb0ELb0EN7cutlass6half_tE19Flash_kernel_traitsILi192ELi64ELi64ELi8ES3_EELb1ELb1ELb0ELb0ELb0ELb0ELb0EEEvNS_16Flash_bwd_paramsE,@"STO_CUDA_ENTRY STV_DEFAULT"
_ZN5flash44flash_bwd_dq_dk_dv_loop_seqk_parallel_kernelI23Flash_bwd_kernel_traitsILi192ELi64ELi64ELi8ELi4ELi2ELi2ELb0ELb0EN7cutlass6half_tE19Flash_kernel_traitsILi192ELi64ELi64ELi8ES3_EELb1ELb1ELb0ELb0ELb0ELb0ELb0EEEvNS_16Flash_bwd_paramsE:
.text._ZN5flash44flash_bwd_dq_dk_dv_loop_seqk_parallel_kernelI23Flash_bwd_kernel_traitsILi192ELi64ELi64ELi8ELi4ELi2ELi2ELb0ELb0EN7cutlass6half_tE19Flash_kernel_traitsILi192ELi64ELi64ELi8ES3_EELb1ELb1ELb0ELb0ELb0ELb0ELb0EEEvNS_16Flash_bwd_paramsE:
        /* <DEDUP_REMOVED lines=14> */
[----:B------:R-:W-:Y:S01]  /*00e0*/  UMOV UR5, 0x400 ;  /* 0x0000040000057882 */ /* 0x000fe20000000000 */
[----:B------:R-:W4:Y:S01]  /*00f0*/  LDCU.64 UR20, c[0x0][0x358] ;  /* 0x00006b00ff1477ac */ /* 0x000f220008000a00 */
[----:B------:R-:W2:Y:S02]  /*0100*/  S2R R200, SR_CTAID.Z ;  /* 0x0000000000c87919 */ /* 0x000ea40000002700 */
[----:B------:R-:W5:Y:S01]  /*0110*/  S2UR UR6, SR_CgaCtaId ;  /* 0x00000000000679c3 */ /* 0x000f620000008800 */
[----:B------:R-:W1:Y:S01]  /*0120*/  LDCU.64 UR8, c[0x0][0x470] ;  /* 0x00008e00ff0877ac */ /* 0x000e620008000a00 */
[----:B------:R-:W-:Y:S01]  /*0130*/  UMOV UR25, URZ ;  /* 0x000000ff00197c82 */ /* 0x000fe20008000000 */
[----:B------:R-:W-:-:S05]  /*0140*/  UMOV UR26, URZ ;  /* 0x000000ff001a7c82 */ /* 0x000fca0008000000 */
[----:B------:R-:W2:Y:S01]  /*0150*/  S2UR UR18, SR_CTAID.X ;  /* 0x00000000001279c3 */ /* 0x000ea20000002500 */
[C---:B-1----:R-:W-:Y:S01]  /*0160*/  IMAD.SHL.U32 R4, R203.reuse, 0x2, RZ ;  /* 0x00000002cb047824 */ /* 0x042fe200078e00ff */
[--C-:B------:R-:W-:Y:S01]  /*0170*/  SHF.R.U32.HI R3, RZ, 0x1, R203.reuse ;  /* 0x00000001ff037819 */ /* 0x100fe200000116cb */
[C---:B------:R-:W-:Y:S01]  /*0180*/  IMAD.SHL.U32 R2, R203.reuse, 0x20, RZ ;  /* 0x00000020cb027824 */ /* 0x040fe200078e00ff */
[----:B------:R-:W-:Y:S01]  /*0190*/  SHF.R.U32.HI R5, RZ, 0x2, R203 ;  /* 0x00000002ff057819 */ /* 0x000fe200000116cb */
[C---:B------:R-:W-:Y:S01]  /*01a0*/  IMAD.SHL.U32 R211, R203.reuse, 0x10, RZ ;  /* 0x00000010cbd37824 */ /* 0x040fe200078e00ff */
[----:B------:R-:W-:Y:S01]  /*01b0*/  LOP3.LUT R212, R4, 0x38, RZ, 0xc0, !PT ;  /* 0x0000003804d47812 */ /* 0x000fe200078ec0ff */
[----:B------:R-:W-:Y:S01]  /*01c0*/  IMAD.SHL.U32 R0, R203, 0x40, RZ ;  /* 0x00000040cb007824 */ /* 0x000fe200078e00ff */
[----:B------:R-:W-:Y:S01]  /*01d0*/  LOP3.LUT R202, R3, 0x30, RZ, 0xc0, !PT ;  /* 0x0000003003ca7812 */ /* 0x000fe200078ec0ff */
[----:B------:R-:W-:Y:S01]  /*01e0*/  IMAD.SHL.U32 R205, R203, 0x8, RZ ;  /* 0x00000008cbcd7824 */ /* 0x000fe200078e00ff */
[--C-:B------:R-:W-:Y:S01]  /*01f0*/  LOP3.LUT R212, R212, 0x20, R5.reuse, 0x78, !PT ;  /* 0x00000020d4d47812 */ /* 0x100fe200078e7805 */
[----:B-----5:R-:W-:Y:S01]  /*0200*/  ULEA UR6, UR6, UR5, 0x18 ;  /* 0x0000000506067291 */ /* 0x020fe2000f8ec0ff */
[----:B------:R-:W-:-:S02]  /*0210*/  LOP3.LUT R202, R202, 0x7, R5, 0xf8, !PT ;  /* 0x00000007caca7812 */ /* 0x000fc400078ef805 */
[C---:B------:R-:W-:Y:S01]  /*0220*/  LOP3.LUT R5, R2.reuse, 0xc00, RZ, 0xc0, !PT ;  /* 0x00000c0002057812 */ /* 0x040fe200078ec0ff */
[----:B------:R-:W-:Y:S01]  /*0230*/  UIADD3 UR5, UPT, UPT, UR6, 0x20000, URZ ;  /* 0x0002000006057890 */ /* 0x000fe2000fffe0ff */
[----:B------:R-:W-:Y:S02]  /*0240*/  LOP3.LUT R194, R2, 0x200, RZ, 0xc0, !PT ;  /* 0x0000020002c27812 */ /* 0x000fe400078ec0ff */
[--C-:B------:R-:W-:Y:S02]  /*0250*/  LOP3.LUT R212, R212, 0x1c0, R211.reuse, 0xf8, !PT ;  /* 0x000001c0d4d47812 */ /* 0x100fe400078ef8d3 */
[----:B------:R-:W-:Y:S02]  /*0260*/  LOP3.LUT R5, R5, 0x6, R4, 0xf8, !PT ;  /* 0x0000000605057812 */ /* 0x000fe400078ef804 */
[----:B------:R-:W-:Y:S02]  /*0270*/  LOP3.LUT R194, R194, 0x3800, R211, 0xf8, !PT ;  /* 0x00003800c2c27812 */ /* 0x000fe400078ef8d3 */
[----:B------:R-:W-:-:S02]  /*0280*/  SHF.R.U32.HI R206, RZ, 0x3, R203 ;  /* 0x00000003ffce7819 */ /* 0x000fc400000116cb */
[----:B------:R-:W-:Y:S02]  /*0290*/  LOP3.LUT R211, R211, 0x1c0, RZ, 0xc0, !PT ;  /* 0x000001c0d3d37812 */ /* 0x000fe400078ec0ff */
[----:B------:R-:W-:Y:S02]  /*02a0*/  LOP3.LUT R212, R5, R212, RZ, 0xfc, !PT ;  /* 0x000000d405d47212 */ /* 0x000fe400078efcff */
[----:B------:R-:W-:Y:S02]  /*02b0*/  LOP3.LUT R5, R4, 0x20, RZ, 0xc0, !PT ;  /* 0x0000002004057812 */ /* 0x000fe400078ec0ff */
[----:B------:R-:W-:Y:S02]  /*02c0*/  LOP3.LUT R7, R2, 0x400, RZ, 0xc0, !PT ;  /* 0x0000040002077812 */ /* 0x000fe400078ec0ff */
[--C-:B------:R-:W-:Y:S02]  /*02d0*/  LOP3.LUT R211, R211, 0x18, R206.reuse, 0xf8, !PT ;  /* 0x00000018d3d37812 */ /* 0x100fe400078ef8ce */
[----:B------:R-:W-:-:S02]  /*02e0*/  LOP3.LUT R5, R5, 0x18, R206, 0xf8, !PT ;  /* 0x0000001805057812 */ /* 0x000fc400078ef8ce */
[----:B------:R-:W-:Y:S02]  /*02f0*/  LOP3.LUT R6, R0, 0x1c0, RZ, 0xc0, !PT ;  /* 0x000001c000067812 */ /* 0x000fe400078ec0ff */
[--C-:B------:R-:W-:Y:S02]  /*0300*/  LOP3.LUT R8, R7, 0x6, R4.reuse, 0xf8, !PT ;  /* 0x0000000607087812 */ /* 0x100fe400078ef804 */
[----:B------:R-:W-:Y:S02]  /*0310*/  LOP3.LUT R211, R211, 0x38, R4, 0x78, !PT ;  /* 0x00000038d3d37812 */ /* 0x000fe400078e7804 */
[----:B------:R-:W-:Y:S02]  /*0320*/  LOP3.LUT R10, R3, 0x10, RZ, 0xc0, !PT ;  /* 0x00000010030a7812 */ /* 0x000fe400078ec0ff */
[----:B------:R-:W-:Y:S02]  /*0330*/  LOP3.LUT R4, R5, 0x1c0, R0, 0xf8, !PT ;  /* 0x000001c005047812 */ /* 0x000fe400078ef800 */
[----:B--2---:R-:W-:-:S02]  /*0340*/  LEA R208, P0, R201, R208, 0x2 ;  /* 0x000000d0c9d07211 */ /* 0x004fc400078010ff */
[----:B------:R-:W-:Y:S02]  /*0350*/  LOP3.LUT R6, R6, 0x38, R205, 0xf8, !PT ;  /* 0x0000003806067812 */ /* 0x000fe400078ef8cd */
[----:B------:R-:W-:Y:S02]  /*0360*/  LOP3.LUT R7, R0, 0x200, RZ, 0xc0, !PT ;  /* 0x0000020000077812 */ /* 0x000fe400078ec0ff */
[----:B------:R-:W-:Y:S02]  /*0370*/  LOP3.LUT R191, R10, 0x8, R203, 0xf8, !PT ;  /* 0x000000080abf7812 */ /* 0x000fe400078ef8cb */
[----:B------:R-:W-:Y:S02]  /*0380*/  LOP3.LUT R195, R4, 0x38, R205, 0x78, !PT ;  /* 0x0000003804c37812 */ /* 0x000fe400078e78cd */
[----:B------:R-:W-:Y:S02]  /*0390*/  R2P PR, R203, 0xe ;  /* 0x0000000ecb007804 */ /* 0x000fe40000000000 */
[----:B------:R-:W-:-:S02]  /*03a0*/  LOP3.LUT R3, R6, 0x8, R3, 0x78, !PT ;  /* 0x0000000806037812 */ /* 0x000fc400078e7803 */
[C-C-:B------:R-:W-:Y:S02]  /*03b0*/  LOP3.LUT R198, R7.reuse, 0xc00, R2.reuse, 0xf8, !PT ;  /* 0x00000c0007c67812 */ /* 0x140fe400078ef802 */
[----:B------:R-:W-:Y:S02]  /*03c0*/  LOP3.LUT R192, R7, 0x400, R2, 0xf8, !PT ;  /* 0x0000040007c07812 */ /* 0x000fe400078ef802 */
[----:B------:R-:W-:Y:S02]  /*03d0*/  LOP3.LUT R191, R191, R6, RZ, 0x3c, !PT ;  /* 0x00000006bfbf7212 */ /* 0x000fe400078e3cff */
[----:B------:R-:W-:Y:S02]  /*03e0*/  LOP3.LUT R195, R195, 0x200, R0, 0xf8, !PT ;  /* 0x00000200c3c37812 */ /* 0x000fe400078ef800 */
[----:B------:R-:W-:Y:S02]  /*03f0*/  LOP3.LUT R9, R6, 0x8, R203, 0x78, !PT ;  /* 0x0000000806097812 */ /* 0x000fe400078e78cb */
[----:B------:R-:W-:-:S02]  /*0400*/  LOP3.LUT R198, R198, R3, RZ, 0xfc, !PT ;  /* 0x00000003c6c67212 */ /* 0x000fc400078efcff */
[----:B------:R-:W-:Y:S01]  /*0410*/  LOP3.LUT R192, R192, R3, RZ, 0xfc, !PT ;  /* 0x00000003c0c07212 */ /* 0x000fe200078efcff */
[----:B------:R-:W-:Y:S01]  /*0420*/  IMAD.MOV.U32 R3, RZ, RZ, 0x10 ;  /* 0x00000010ff037424 */ /* 0x000fe200078e00ff */
[----:B------:R-:W-:Y:S02]  /*0430*/  LOP3.LUT R0, R205, 0x1f8, RZ, 0xc0, !PT ;  /* 0x000001f8cd007812 */ /* 0x000fe400078ec0ff */
[----:B------:R-:W-:Y:S02]  /*0440*/  LEA R212, R212, UR5, 0x1 ;  /* 0x00000005d4d47c11 */ /* 0x000fe4000f8e08ff */
[----:B------:R-:W-:Y:S02]  /*0450*/  LOP3.LUT R191, R191, 0x200, R2, 0xf8, !PT ;  /* 0x00000200bfbf7812 */ /* 0x000fe400078ef802 */
[----:B------:R-:W-:Y:S01]  /*0460*/  LOP3.LUT R194, R194, R9, RZ, 0xfc, !PT ;  /* 0x00000009c2c27212 */ /* 0x000fe200078efcff */
[----:B---3--:R-:W-:Y:S01]  /*0470*/  IMAD.U32 R9, RZ, RZ, UR4 ;  /* 0x00000004ff097e24 */ /* 0x008fe2000f8e00ff */
[----:B------:R-:W-:Y:S01]  /*0480*/  LOP3.LUT R0, R0, 0x38, R203, 0x78, !PT ;  /* 0x0000003800007812 */ /* 0x000fe200078e78cb */
[----:B------:R-:W-:Y:S01]  /*0490*/  UIADD3 UR4, UPT, UPT, UR6, 0x12000, URZ ;  /* 0x0001200006047890 */ /* 0x000fe2000fffe0ff */
[C---:B------:R-:W-:Y:S01]  /*04a0*/  SEL R187, R3.reuse, 0xfffffff0, !P1 ;  /* 0xfffffff003bb7807 */ /* 0x040fe20004800000 */
[C---:B------:R-:W-:Y:S01]  /*04b0*/  VIADD R214, R212.reuse, 0x20 ;  /* 0x00000020d4d67836 */ /* 0x040fe20000000000 */
[----:B------:R-:W-:Y:S01]  /*04c0*/  SEL R3, R3, 0xfffffff0, !P2 ;  /* 0xfffffff003037807 */ /* 0x000fe20005000000 */
[C---:B------:R-:W-:Y:S01]  /*04d0*/  @P3 VIADD R214, R212.reuse, 0xffffffe0 ;  /* 0xffffffe0d4d63836 */ /* 0x040fe20000000000 */
[----:B------:R-:W-:Y:S01]  /*04e0*/  SEL R193, R193, 0xffffffc0, !P2 ;  /* 0xffffffc0c1c17807 */ /* 0x000fe20005000000 */
[----:B------:R-:W-:Y:S01]  /*04f0*/  IMAD.SHL.U32 R187, R187, 0x2, RZ ;  /* 0x00000002bbbb7824 */ /* 0x000fe200078e00ff */
[----:B------:R-:W-:Y:S01]  /*0500*/  LEA R191, R191, UR5, 0x1 ;  /* 0x00000005bfbf7c11 */ /* 0x000fe2000f8e08ff */
[----:B------:R-:W-:Y:S01]  /*0510*/  IMAD.IADD R236, R212, 0x1, R3 ;  /* 0x00000001d4ec7824 */ /* 0x000fe200078e0203 */
[----:B------:R-:W-:Y:S01]  /*0520*/  LEA R198, R198, UR6, 0x1 ;  /* 0x00000006c6c67c11 */ /* 0x000fe2000f8e08ff */
[----:B------:R-:W-:Y:S01]  /*0530*/  IMAD.IADD R220, R3, 0x1, R214 ;  /* 0x0000000103dc7824 */ /* 0x000fe200078e02d6 */
[----:B------:R-:W-:Y:S01]  /*0540*/  LOP3.LUT R211, R8, R211, RZ, 0xfc, !PT ;  /* 0x000000d308d37212 */ /* 0x000fe200078efcff */
[----:B------:R-:W-:Y:S01]  /*0550*/  IMAD.IADD R189, R193, 0x1, R191 ;  /* 0x00000001c1bd7824 */ /* 0x000fe200078e02bf */
[----:B------:R-:W-:Y:S01]  /*0560*/  LOP3.LUT R204, R205, 0x38, RZ, 0xc0, !PT ;  /* 0x00000038cdcc7812 */ /* 0x000fe200078ec0ff */
[----:B------:R-:W-:Y:S01]  /*0570*/  IMAD.IADD R196, R198, 0x1, R193 ;  /* 0x00000001c6c47824 */ /* 0x000fe200078e02c1 */
[----:B------:R-:W-:-:S02]  /*0580*/  LOP3.LUT R213, R0, 0x1e00, R205, 0xf8, !PT ;  /* 0x00001e0000d57812 */ /* 0x000fc400078ef8cd */
[----:B------:R-:W-:Y:S02]  /*0590*/  LEA.HI.X R209, R201, R209, RZ, 0x2, P0 ;  /* 0x000000d1c9d17211 */ /* 0x000fe400000f14ff */
[----:B------:R-:W-:Y:S02]  /*05a0*/  SHF.R.U32.HI R203, RZ, 0x5, R203 ;  /* 0x00000005ffcb7819 */ /* 0x000fe400000116cb */
[C---:B------:R-:W-:Y:S02]  /*05b0*/  LOP3.LUT R210, R204.reuse, 0x40, RZ, 0xfc, !PT ;  /* 0x00000040ccd27812 */ /* 0x040fe400078efcff */
[----:B------:R-:W-:Y:S02]  /*05c0*/  LOP3.LUT R207, R204, 0x80, RZ, 0xfc, !PT ;  /* 0x00000080cccf7812 */ /* 0x000fe400078efcff */
[----:B------:R-:W-:Y:S02]  /*05d0*/  LEA R213, R213, UR6, 0x1 ;  /* 0x00000006d5d57c11 */ /* 0x000fe4000f8e08ff */
[----:B------:R-:W-:-:S02]  /*05e0*/  LEA R211, R211, UR4, 0x1 ;  /* 0x00000004d3d37c11 */ /* 0x000fc4000f8e08ff */
[----:B------:R-:W-:Y:S02]  /*05f0*/  LEA R194, R194, UR4, 0x1 ;  /* 0x00000004c2c27c11 */ /* 0x000fe4000f8e08ff */
[----:B------:R-:W-:Y:S02]  /*0600*/  LEA R192, R192, UR6, 0x1 ;  /* 0x00000006c0c07c11 */ /* 0x000fe4000f8e08ff */
[----:B----4-:R-:W-:-:S07]  /*0610*/  LEA R195, R195, UR6, 0x1 ;  /* 0x00000006c3c37c11 */ /* 0x010fce000f8e08ff */
.L_x_781:
[----:B-1----:R-:W1:Y:S01]  /*0620*/  LDC.64 R2, c[0x0][0x478] ;  /* 0x00011e00ff027b82 */ /* 0x002e620000000a00 */
[----:B------:R-:W-:Y:S01]  /*0630*/  ISETP.NE.U32.AND P4, PT, RZ, UR8, PT ;  /* 0x00000008ff007c0c */ /* 0x000fe2000bf85070 */
[----:B------:R-:W-:Y:S02]  /*0640*/  IMAD.SHL.U32 R11, R201, 0x4, RZ ;  /* 0x00000004c90b7824 */ /* 0x000fe400078e00ff */
[----:B------:R-:W-:Y:S01]  /*0650*/  IMAD.MOV.U32 R234, RZ, RZ, RZ ;  /* 0x000000ffffea7224 */ /* 0x000fe200078e00ff */
[----:B------:R-:W-:-:S03]  /*0660*/  ISETP.NE.AND.EX P4, PT, RZ, UR9, PT, P4 ;  /* 0x00000009ff007c0c */ /* 0x000fc6000bf85340 */
[----:B------:R-:W2:Y:S08]  /*0670*/  LDC.64 R6, c[0x0][0x460] ;  /* 0x00011800ff067b82 */ /* 0x000eb00000000a00 */
[----:B------:R-:W3:Y:S02]  /*0680*/  LDC.U8 R0, c[0x0][0x532] ;  /* 0x00014c80ff007b82 */ /* 0x000ee40000000000 */
[----:B------:R-:W-:-:S02]  /*0690*/  @P4 IADD3 R12, P1, PT, R11, UR8, RZ ;  /* 0x000000080b0c4c10 */ /* 0x000fc4000ff3e0ff */
[----:B-1----:R-:W-:-:S04]  /*06a0*/  ISETP.NE.U32.AND P3, PT, R2, RZ, PT ;  /* 0x000000ff0200720c */ /* 0x002fc80003f65070 */
[----:B------:R-:W1:Y:S01]  /*06b0*/  LDC.64 R4, c[0x0][0x468] ;  /* 0x00011a00ff047b82 */ /* 0x000e620000000a00 */
[----:B------:R-:W-:Y:S02]  /*06c0*/  ISETP.NE.AND.EX P3, PT, R3, RZ, PT, P3 ;  /* 0x000000ff0300720c */ /* 0x000fe40003f65330 */
[C---:B--2---:R-:W-:Y:S02]  /*06d0*/  ISETP.NE.U32.AND P5, PT, R6.reuse, RZ, PT ;  /* 0x000000ff0600720c */ /* 0x044fe40003fa5070 */
[----:B------:R-:W-:Y:S02]  /*06e0*/  ISETP.NE.U32.AND P2, PT, R6, RZ, PT ;  /* 0x000000ff0600720c */ /* 0x000fe40003f45070 */
[----:B------:R-:W-:Y:S02]  /*06f0*/  SHF.R.U32.HI R6, RZ, 0x1e, R201 ;  /* 0x0000001eff067819 */ /* 0x000fe400000116c9 */
[C---:B------:R-:W-:Y:S02]  /*0700*/  ISETP.NE.AND.EX P5, PT, R7.reuse, RZ, PT, P5 ;  /* 0x000000ff0700720c */ /* 0x040fe40003fa5350 */
[----:B------:R-:W-:-:S03]  /*0710*/  ISETP.NE.AND.EX P2, PT, R7, RZ, PT, P2 ;  /* 0x000000ff0700720c */ /* 0x000fc60003f45320 */
[----:B------:R-:W-:Y:S02]  /*0720*/  @P3 IADD3 R2, P0, PT, R11, R2, RZ ;  /* 0x000000020b023210 */ /* 0x000fe40007f1e0ff */
[----:B------:R-:W-:-:S03]  /*0730*/  @P4 IADD3.X R13, PT, PT, R6, UR9, RZ, P1, !PT ;  /* 0x00000009060d4c10 */ /* 0x000fc60008ffe4ff */
[----:B------:R-:W-:Y:S02]  /*0740*/  @P3 IMAD.X R3, R6, 0x1, R3, P0 ;  /* 0x0000000106033824 */ /* 0x000fe400000e0603 */
[----:B------:R-:W-:Y:S01]  /*0750*/  IMAD.MOV.U32 R15, RZ, RZ, -0x1 ;  /* 0xffffffffff0f7424 */ /* 0x000fe200078e00ff */
[----:B------:R-:W2:Y:S01]  /*0760*/  @P4 LDG.E R234, desc[UR20][R12.64] ;  /* 0x000000140cea4981 */ /* 0x000ea2000c1e1900 */
[----:B---3--:R-:W-:-:S03]  /*0770*/  ISETP.NE.AND P4, PT, R0, RZ, PT ;  /* 0x000000ff0000720c */ /* 0x008fc60003f85270 */
[----:B------:R-:W2:Y:S04]  /*0780*/  @P3 LDG.E R235, desc[UR20][R2.64] ;  /* 0x0000001402eb3981 */ /* 0x000ea8000c1e1900 */
[----:B-----5:R3:W5:Y:S04]  /*0790*/  @P5 LDG.E R15, desc[UR20][R208.64] ;  /* 0x00000014d00f5981 */ /* 0x020768000c1e1900 */
[----:B------:R3:W5:Y:S01]  /*07a0*/  @P2 LDG.E R0, desc[UR20][R208.64+0x4] ;  /* 0x00000414d0002981 */ /* 0x000762000c1e1900 */
[----:B-1----:R-:W-:Y:S01]  /*07b0*/  ISETP.EQ.U32.AND P1, PT, R4, RZ, PT ;  /* 0x000000ff0400720c */ /* 0x002fe20003f22070 */
[----:B------:R-:W-:Y:S01]  /*07c0*/  IMAD.MOV.U32 R237, RZ, RZ, -0x1 ;  /* 0xffffffffffed7424 */ /* 0x000fe200078e00ff */
[----:B------:R-:W-:-:S02]  /*07d0*/  IADD3 R10, P0, PT, R11, R4, RZ ;  /* 0x000000040b0a7210 */ /* 0x000fc40007f1e0ff */
[----:B------:R-:W-:-:S03]  /*07e0*/  ISETP.EQ.OR.EX P1, PT, R5, RZ, !P4, P1 ;  /* 0x000000ff0500720c */ /* 0x000fc60006722710 */
[----:B------:R-:W-:Y:S02]  /*07f0*/  IMAD.X R11, R6, 0x1, R5, P0 ;  /* 0x00000001060b7824 */ /* 0x000fe400000e0605 */
[----:B------:R-:W1:Y:S08]  /*0800*/  @!P3 LDC R6, c[0x0][0x43c] ;  /* 0x00010f00ff06bb82 */ /* 0x000e700000000800 */
[----:B------:R-:W4:Y:S01]  /*0810*/  @!P3 LDC.64 R2, c[0x0][0x488] ;  /* 0x00012200ff02bb82 */ /* 0x000f220000000a00 */
[----:B------:R3:W5:Y:S01]  /*0820*/  @!P1 LDG.E R237, desc[UR20][R10.64] ;  /* 0x000000140aed9981 */ /* 0x000762000c1e1900 */
[----:B------:R-:W-:Y:S01]  /*0830*/  ISETP.NE.U32.AND P1, PT, R4, RZ, PT ;  /* 0x000000ff0400720c */ /* 0x000fe20003f25070 */
[----:B------:R-:W-:-:S03]  /*0840*/  USHF.L.U32 UR23, UR19, 0x6, URZ ;  /* 0x0000000613177899 */ /* 0x000fc600080006ff */
[----:B------:R-:W-:Y:S02]  /*0850*/  ISETP.NE.AND.EX P1, PT, R5, RZ, PT, P1 ;  /* 0x000000ff0500720c */ /* 0x000fe40003f25310 */
[----:B------:R-:W1:Y:S01]  /*0860*/  @!P2 LDC R228, c[0x0][0x434] ;  /* 0x00010d00ffe4ab82 */ /* 0x000e620000000800 */
[----:B----4-:R-:W-:-:S04]  /*0870*/  @!P3 ISETP.NE.U32.AND P0, PT, R2, RZ, PT ;  /* 0x000000ff0200b20c */ /* 0x010fc80003f05070 */
[----:B------:R-:W-:-:S04]  /*0880*/  @!P3 ISETP.NE.AND.EX P0, PT, R3, RZ, PT, P0 ;  /* 0x000000ff0300b20c */ /* 0x000fc80003f05300 */
[----:B-1----:R-:W-:Y:S01]  /*0890*/  @!P3 SEL R6, R6, RZ, P0 ;  /* 0x000000ff0606b207 */ /* 0x002fe20000000000 */
[----:B--2---:R-:W-:Y:S01]  /*08a0*/  @P3 IMAD.IADD R235, R235, 0x1, -R234 ;  /* 0x00000001ebeb3824 */ /* 0x004fe200078e0aea */
[----:B---3--:R-:W-:Y:S07]  /*08b0*/  @!P1 BRA `(.L_x_718) ;  /* 0x00000000000c9947 */ /* 0x008fee0003800000 */
[----:B------:R-:W2:Y:S02]  /*08c0*/  @P4 LDG.E R2, desc[UR20][R10.64+0x4] ;  /* 0x000004140a024981 */ /* 0x000ea4000c1e1900 */
[----:B--2--5:R-:W-:-:S06]  /*08d0*/  @P4 IADD3 R9, PT, PT, R2, -R237, RZ ;  /* 0x800000ed02094210 */ /* 0x024fcc0007ffe0ff */
[----:B------:R1:W5:Y:S02]  /*08e0*/  @!P4 LDG.E R9, desc[UR20][R10.64] ;  /* 0x000000140a09c981 */ /* 0x000364000c1e1900 */
.L_x_718:
        /* <DEDUP_REMOVED lines=10> */
[----:B------:R-:W-:-:S04]  /*0990*/  SHF.R.S32.HI R232, RZ, 0x6, R232 ;  /* 0x00000006ffe87819 */ /* 0x000fc800000114e8 */
[----:B------:R-:W-:-:S03]  /*09a0*/  SHF.L.U32 R233, R232, 0x6, RZ ;  /* 0x00000006e8e97819 */ /* 0x000fc600000006ff */
[----:B------:R-:W3:Y:S01]  /*09b0*/  @P3 LDC.64 R2, c[0x0][0x3b0] ;  /* 0x0000ec00ff023b82 */ /* 0x000ee20000000a00 */
[----:B------:R-:W-:-:S04]  /*09c0*/  IADD3 R17, PT, PT, R233, -0x40, RZ ;  /* 0xffffffc0e9117810 */ /* 0x000fc80007ffe0ff */
[----:B------:R-:W-:Y:S01]  /*09d0*/  SHF.R.S32.HI R19, RZ, 0x1f, R17 ;  /* 0x0000001fff137819 */ /* 0x000fe20000011411 */
[----:B--2---:R-:W-:-:S04]  /*09e0*/  @!P3 IMAD.WIDE.U32 R6, R201, R4, RZ ;  /* 0x00000004c906b225 */ /* 0x004fc800078e00ff */
[----:B------:R-:W-:Y:S02]  /*09f0*/  @!P3 IMAD R13, R201, R5, R7 ;  /* 0x00000005c90db224 */ /* 0x000fe400078e0207 */
[----:B------:R-:W-:Y:S02]  /*0a00*/  @!P3 IMAD.MOV.U32 R14, RZ, RZ, R6 ;  /* 0x000000ffff0eb224 */ /* 0x000fe400078e0006 */
[----:B---3--:R-:W-:-:S04]  /*0a10*/  @P3 IMAD.WIDE.U32 R4, R15, R2, RZ ;  /* 0x000000020f043225 */ /* 0x008fc800078e00ff */
[----:B------:R-:W-:Y:S02]  /*0a20*/  @P3 IMAD R13, R15, R3, R5 ;  /* 0x000000030f0d3224 */ /* 0x000fe400078e0205 */
[----:B------:R-:W-:Y:S01]  /*0a30*/  @P3 IMAD.MOV.U32 R14, RZ, RZ, R4 ;  /* 0x000000ffff0e3224 */ /* 0x000fe200078e0004 */
[----:B------:R-:W-:Y:S06]  /*0a40*/  @P2 BRA `(.L_x_720) ;  /* 0x0000000000282947 */ /* 0x000fec0003800000 */
[----:B------:R-:W2:Y:S01]  /*0a50*/  LDCU.64 UR14, c[0x0][0x3b8] ;  /* 0x00007700ff0e77ac */ /* 0x000ea20008000a00 */
[----:B------:R-:W-:Y:S01]  /*0a60*/  SHF.R.S32.HI R3, RZ, 0x1f, R234 ;  /* 0x0000001fff037819 */ /* 0x000fe200000114ea */
[----:B------:R-:W1:Y:S04]  /*0a70*/  LDCU.64 UR4, c[0x0][0x3a0] ;  /* 0x00007400ff0477ac */ /* 0x000e680008000a00 */
[----:B--2---:R-:W-:Y:S02]  /*0a80*/  IMAD R3, R3, UR14, RZ ;  /* 0x0000000e03037c24 */ /* 0x004fe4000f8e02ff */
[----:B------:R-:W-:-:S04]  /*0a90*/  IMAD.WIDE.U32 R4, R234, UR14, RZ ;  /* 0x0000000eea047c25 */ /* 0x000fc8000f8e00ff */
[----:B------:R-:W-:-:S05]  /*0aa0*/  IMAD R0, R234, UR15, R3 ;  /* 0x0000000fea007c24 */ /* 0x000fca000f8e0203 */
[----:B------:R-:W-:-:S03]  /*0ab0*/  IADD3 R5, PT, PT, R5, R0, RZ ;  /* 0x0000000005057210 */ /* 0x000fc60007ffe0ff */
[----:B-1----:R-:W-:-:S04]  /*0ac0*/  IMAD.WIDE.U32 R10, R201, UR4, R4 ;  /* 0x00000004c90a7c25 */ /* 0x002fc8000f8e0004 */
[----:B------:R-:W-:Y:S01]  /*0ad0*/  IMAD R9, R201, UR5, R11 ;  /* 0x00000005c9097c24 */ /* 0x000fe2000f8e020b */
[----:B------:R-:W-:Y:S06]  /*0ae0*/  BRA `(.L_x_721) ;  /* 0x0000000000147947 */ /* 0x000fec0003800000 */
.L_x_720:
[----:B------:R-:W2:Y:S01]  /*0af0*/  LDCU.64 UR14, c[0x0][0x3b8] ;  /* 0x00007700ff0e77ac */ /* 0x000ea20008000a00 */
[----:B-1----:R-:W-:-:S05]  /*0b00*/  IADD3 R10, PT, PT, R234, R237, RZ ;  /* 0x000000edea0a7210 */ /* 0x002fca0007ffe0ff */
[C---:B--2---:R-:W-:Y:S02]  /*0b10*/  IMAD R9, R10.reuse, UR15, RZ ;  /* 0x0000000f0a097c24 */ /* 0x044fe4000f8e02ff */
[----:B------:R-:W-:-:S05]  /*0b20*/  IMAD.WIDE.U32 R10, R10, UR14, RZ ;  /* 0x0000000e0a0a7c25 */ /* 0x000fca000f8e00ff */
[----:B------:R-:W-:Y:S02]  /*0b30*/  IADD3 R9, PT, PT, R11, R9, RZ ;  /* 0x000000090b097210 */ /* 0x000fe40007ffe0ff */
.L_x_721:
[----:B------:R-:W1:Y:S01]  /*0b40*/  LDC R3, c[0x0][0x3e8] ;  /* 0x0000fa00ff037b82 */ /* 0x000e620000000800 */
[----:B------:R-:W-:Y:S01]  /*0b50*/  MOV R6, RZ ;  /* 0x000000ff00067202 */ /* 0x000fe20000000f00 */
[----:B------:R-:W-:Y:S01]  /*0b60*/  USHF.R.S32.HI UR22, URZ, 0x1f, UR23 ;  /* 0x0000001fff167899 */ /* 0x000fe20008011417 */
        /* <DEDUP_REMOVED lines=34> */
[----:B------:R-:W-:Y:S06]  /*0d90*/  BRA `(.L_x_723) ;  /* 0x0000000000187947 */ /* 0x000fec0003800000 */
.L_x_722:
[----:B------:R-:W1:Y:S01]  /*0da0*/  LDCU.64 UR12, c[0x0][0x3c0] ;  /* 0x00007800ff0c77ac */ /* 0x000e620008000a00 */
[----:B------:R-:W-:-:S05]  /*0db0*/  IADD3 R2, PT, PT, R234, R237, RZ ;  /* 0x000000edea027210 */ /* 0x000fca0007ffe0ff */
[C---:B-1----:R-:W-:Y:S02]  /*0dc0*/  IMAD R7, R2.reuse, UR13, RZ ;  /* 0x0000000d02077c24 */ /* 0x042fe4000f8e02ff */
[----:B------:R-:W-:-:S05]  /*0dd0*/  IMAD.WIDE.U32 R2, R2, UR12, RZ ;  /* 0x0000000c02027c25 */ /* 0x000fca000f8e00ff */
[----:B------:R-:W-:Y:S02]  /*0de0*/  IADD3 R7, PT, PT, R3, R7, RZ ;  /* 0x0000000703077210 */ /* 0x000fe40007ffe0ff */
[----:B------:R-:W-:-:S07]  /*0df0*/  MOV R8, R2 ;  /* 0x0000000200087202 */ /* 0x000fce0000000f00 */
.L_x_723:
[----:B------:R-:W1:Y:S01]  /*0e00*/  @!P3 LDC.64 R4, c[0x0][0x588] ;  /* 0x00016200ff04bb82 */ /* 0x000e620000000a00 */
[----:B------:R-:W2:Y:S07]  /*0e10*/  LDCU UR24, c[0x0][0x3e0] ;  /* 0x00007c00ff1877ac */ /* 0x000eae0008000800 */
[----:B------:R-:W3:Y:S08]  /*0e20*/  @P3 LDC.64 R2, c[0x0][0x590] ;  /* 0x00016400ff023b82 */ /* 0x000ef00000000a00 */
[----:B------:R-:W2:Y:S01]  /*0e30*/  LDC R21, c[0x0][0x44c] ;  /* 0x00011300ff157b82 */ /* 0x000ea20000000800 */
[----:B-1----:R-:W-:-:S04]  /*0e40*/  @!P3 IMAD.WIDE.U32 R24, R201, R4, RZ ;  /* 0x00000004c918b225 */ /* 0x002fc800078e00ff */
[----:B------:R-:W-:Y:S01]  /*0e50*/  @!P3 IMAD R18, R201, R5, R25 ;  /* 0x00000005c912b224 */ /* 0x000fe200078e0219 */
[----:B------:R-:W-:Y:S01]  /*0e60*/  @!P3 MOV R20, R24 ;  /* 0x000000180014b202 */ /* 0x000fe20000000f00 */
        /* <DEDUP_REMOVED lines=18> */
[----:B------:R-:W-:-:S05]  /*0f90*/  IMAD R23, R2, R22, R23 ;  /* 0x0000001602177224 */ /* 0x000fca00078e0217 */
[----:B------:R-:W-:Y:S01]  /*0fa0*/  IADD3 R23, PT, PT, R25, R23, RZ ;  /* 0x0000001719177210 */ /* 0x000fe20007ffe0ff */
[----:B------:R-:W-:Y:S06]  /*0fb0*/  BRA `(.L_x_725) ;  /* 0x00000000000c7947 */ /* 0x000fec0003800000 */
.L_x_724:
[-C--:B------:R-:W-:Y:S02]  /*0fc0*/  IMAD R23, R5, R15.reuse, RZ ;  /* 0x0000000f05177224 */ /* 0x080fe400078e02ff */
[----:B------:R-:W-:-:S05]  /*0fd0*/  IMAD.WIDE.U32 R24, R4, R15, RZ ;  /* 0x0000000f04187225 */ /* 0x000fca00078e00ff */
[----:B------:R-:W-:-:S07]  /*0fe0*/  IADD3 R23, PT, PT, R25, R23, RZ ;  /* 0x0000001719177210 */ /* 0x000fce0007ffe0ff */
.L_x_725:
        /* <DEDUP_REMOVED lines=20> */
.L_x_726:
[----:B------:R-:W1:Y:S01]  /*1130*/  LDC R12, c[0x0][0x434] ;  /* 0x00010d00ff0c7b82 */ /* 0x000e620000000800 */
[----:B------:R-:W-:-:S04]  /*1140*/  IMAD R3, R201, UR24, R200 ;  /* 0x00000018c9037c24 */ /* 0x000fc8000f8e02c8 */
[----:B-1----:R-:W-:-:S03]  /*1150*/  IMAD R12, R3, R12, RZ ;  /* 0x0000000c030c7224 */ /* 0x002fc600078e02ff */
.L_x_727:
        /* <DEDUP_REMOVED lines=11> */
.L_x_728:
[----:B------:R-:W1:Y:S01]  /*1210*/  LDC R16, c[0x0][0x444] ;  /* 0x00011100ff107b82 */ /* 0x000e620000000800 */
[----:B------:R-:W-:-:S04]  /*1220*/  IMAD R3, R201, UR24, R200 ;  /* 0x00000018c9037c24 */ /* 0x000fc8000f8e02c8 */
[----:B-1----:R-:W-:-:S07]  /*1230*/  IMAD R16, R3, R16, RZ ;  /* 0x0000001003107224 */ /* 0x002fce00078e02ff */
.L_x_729:
[----:B------:R-:W1:Y:S01]  /*1240*/  LDCU.128 UR4, c[0x0][0x590] ;  /* 0x0000b200ff0477ac */ /* 0x000e620008000c00 */
[----:B------:R-:W2:Y:S01]  /*1250*/  LDC.64 R4, c[0x0][0x5f8] ;  /* 0x00017e00ff047b82 */ /* 0x000ea20000000a00 */
[----:B------:R-:W3:Y:S01]  /*1260*/  S2R R238, SR_TID.X ;  /* 0x0000000000ee7919 */ /* 0x000ee20000002100 */
[----:B------:R-:W-:Y:S01]  /*1270*/  IADD3 R28, P0, PT, R204, R20, RZ ;  /* 0x00000014cc1c7210 */ /* 0x000fe20007f1e0ff */
[----:B------:R-:W4:Y:S01]  /*1280*/  LDCU.64 UR10, c[0x0][0x3c8] ;  /* 0x00007900ff0a77ac */ /* 0x000f220008000a00 */
[----:B------:R-:W-:Y:S01]  /*1290*/  IMAD R21, R21, UR24, RZ ;  /* 0x0000001815157c24 */ /* 0x000fe2000f8e02ff */
[----:B------:R-:W-:Y:S01]  /*12a0*/  ISETP.NE.AND P3, PT, RZ, UR16, PT ;  /* 0x00000010ff007c0c */ /* 0x000fe2000bf65270 */
[----:B------:R-:W-:Y:S01]  /*12b0*/  IMAD R16, R11, 0x40, R16 ;  /* 0x000000400b107824 */ /* 0x000fe200078e0210 */
[----:B------:R-:W-:Y:S01]  /*12c0*/  IADD3 R218, PT, PT, R228, UR23, RZ ;  /* 0x00000017e4da7c10 */ /* 0x000fe2000fffe0ff */
[----:B------:R-:W5:Y:S01]  /*12d0*/  LDC.64 R2, c[0x0][0x3b0] ;  /* 0x0000ec00ff027b82 */ /* 0x000f620000000a00 */
[----:B------:R-:W-:Y:S01]  /*12e0*/  IMAD.X R29, RZ, RZ, R18, P0 ;  /* 0x000000ffff1d7224 */ /* 0x000fe200000e0612 */
[--C-:B------:R-:W-:Y:S01]  /*12f0*/  IADD3 R24, P1, P0, R26, R24, R25.reuse ;  /* 0x000000181a187210 */ /* 0x100fe2000783e019 */
[----:B------:R-:W4:Y:S01]  /*1300*/  LDCU.64 UR16, c[0x0][0x570] ;  /* 0x0000ae00ff1077ac */ /* 0x000f220008000a00 */
[----:B------:R-:W-:Y:S01]  /*1310*/  SHF.R.S32.HI R25, RZ, 0x1f, R25 ;  /* 0x0000001fff197819 */ /* 0x000fe20000011419 */
[----:B------:R-:W-:Y:S03]  /*1320*/  BSSY.RECONVERGENT B1, `(.L_x_719) ;  /* 0x0000720000017945 */ /* 0x000fe60003800200 */
[----:B------:R-:W-:Y:S01]  /*1330*/  IADD3.X R22, PT, PT, R22, R23, R25, P1, P0 ;  /* 0x0000001716167210 */ /* 0x000fe20000fe0419 */
[----:B-1----:R-:W-:Y:S01]  /*1340*/  IMAD R18, R19, UR4, RZ ;  /* 0x0000000413127c24 */ /* 0x002fe2000f8e02ff */
[----:B------:R-:W1:Y:S01]  /*1350*/  LDC.64 R246, c[0x0][0x420] ;  /* 0x00010800fff67b82 */ /* 0x000e620000000a00 */
[----:B------:R-:W-:Y:S01]  /*1360*/  IMAD.WIDE.U32 R28, R17, UR4, R28 ;  /* 0x00000004111c7c25 */ /* 0x000fe2000f8e001c */
[----:B------:R-:W-:-:S03]  /*1370*/  USHF.L.U64.HI UR27, UR4, 0x5, UR5 ;  /* 0x00000005041b7899 */ /* 0x000fc60008010205 */
[----:B------:R-:W-:Y:S02]  /*1380*/  IMAD R15, R17, UR5, R18 ;  /* 0x00000005110f7c24 */ /* 0x000fe4000f8e0212 */
[----:B--2---:R-:W-:-:S04]  /*1390*/  IMAD.WIDE.U32 R26, R4, UR18, RZ ;  /* 0x00000012041a7c25 */ /* 0x004fc8000f8e00ff */
[----:B------:R-:W-:Y:S01]  /*13a0*/  IMAD.MOV.U32 R18, RZ, RZ, R204 ;  /* 0x000000ffff127224 */ /* 0x000fe200078e00cc */
[----:B------:R-:W-:Y:S01]  /*13b0*/  SEL R26, R26, RZ, P3 ;  /* 0x000000ff1a1a7207 */ /* 0x000fe20001800000 */
[----:B------:R-:W-:Y:S02]  /*13c0*/  IMAD.IADD R29, R29, 0x1, R15 ;  /* 0x000000011d1d7824 */ /* 0x000fe400078e020f */
[-C--:B-----5:R-:W-:Y:S01]  /*13d0*/  IMAD R4, R19, R2.reuse, RZ ;  /* 0x0000000213047224 */ /* 0x0a0fe200078e02ff */
[----:B------:R-:W2:Y:S01]  /*13e0*/  LDC R15, c[0x0][0x508] ;  /* 0x00014200ff0f7b82 */ /* 0x000ea20000000800 */
[----:B------:R-:W-:Y:S01]  /*13f0*/  IMAD.MOV.U32 R19, RZ, RZ, RZ ;  /* 0x000000ffff137224 */ /* 0x000fe200078e00ff */
[----:B---3--:R-:W-:Y:S01]  /*1400*/  LOP3.LUT R238, R238, 0x1f, RZ, 0xc0, !PT ;  /* 0x0000001feeee7812 */ /* 0x008fe200078ec0ff */
[C---:B------:R-:W-:Y:S02]  /*1410*/  IMAD R4, R17.reuse, R3, R4 ;  /* 0x0000000311047224 */ /* 0x040fe400078e0204 */
[----:B------:R-:W-:-:S04]  /*1420*/  IMAD.WIDE.U32 R30, R17, R2, R18 ;  /* 0x00000002111e7225 */ /* 0x000fc800078e0012 */
[----:B------:R-:W-:Y:S01]  /*1430*/  IMAD.WIDE.U32 R28, R200, UR6, R28 ;  /* 0x00000006c81c7c25 */ /* 0x000fe2000f8e001c */
[----:B------:R-:W-:-:S03]  /*1440*/  IADD3 R30, P0, PT, R14, R30, RZ ;  /* 0x0000001e0e1e7210 */ /* 0x000fc60007f1e0ff */
[----:B------:R-:W-:Y:S01]  /*1450*/  IMAD R17, R203, R21, R238 ;  /* 0x00000015cb117224 */ /* 0x000fe200078e02ee */
[----:B------:R-:W-:Y:S01]  /*1460*/  IADD3.X R31, PT, PT, R13, R31, R4, P0, !PT ;  /* 0x0000001f0d1f7210 */ /* 0x000fe200007fe404 */
[C---:B------:R-:W-:Y:S01]  /*1470*/  IMAD R29, R200.reuse, UR7, R29 ;  /* 0x00000007c81d7c24 */ /* 0x040fe2000f8e021d */
[----:B------:R-:W3:Y:S01]  /*1480*/  LDCU.64 UR6, c[0x0][0x550] ;  /* 0x0000aa00ff0677ac */ /* 0x000ee20008000a00 */
[----:B------:R-:W-:Y:S01]  /*1490*/  IMAD R5, R5, UR18, R27 ;  /* 0x0000001205057c24 */ /* 0x000fe2000f8e021b */
[----:B------:R-:W-:Y:S01]  /*14a0*/  IADD3 R4, P1, P0, R17, R24, R26 ;  /* 0x0000001811047210 */ /* 0x000fe2000783e01a */
[C---:B----4-:R-:W-:Y:S01]  /*14b0*/  IMAD.WIDE.U32 R26, R200.reuse, UR10, R30 ;  /* 0x0000000ac81a7c25 */ /* 0x050fe2000f8e001e */
[----:B------:R-:W-:Y:S01]  /*14c0*/  SHF.R.S32.HI R17, RZ, 0x1f, R17 ;  /* 0x0000001fff117819 */ /* 0x000fe20000011411 */
[----:B------:R-:W4:Y:S01]  /*14d0*/  LDC.64 R24, c[0x0][0x5e8] ;  /* 0x00017a00ff187b82 */ /* 0x000f220000000a00 */
[----:B------:R-:W-:Y:S01]  /*14e0*/  SEL R5, R5, RZ, P3 ;  /* 0x000000ff05057207 */ /* 0x000fe20001800000 */
[----:B------:R-:W-:Y:S01]  /*14f0*/  IMAD R27, R200, UR11, R27 ;  /* 0x0000000bc81b7c24 */ /* 0x000fe2000f8e021b */
[----:B------:R-:W5:Y:S01]  /*1500*/  LDCU.64 UR10, c[0x0][0x380] ;  /* 0x00007000ff0a77ac */ /* 0x000f620008000a00 */
[----:B--2---:R-:W-:Y:S01]  /*1510*/  IADD3 R15, PT, PT, R218, -R15, -R235 ;  /* 0x8000000fda0f7210 */ /* 0x004fe20007ffe8eb */
[----:B------:R-:W-:Y:S01]  /*1520*/  IMAD.SHL.U32 R21, R21, 0x40, RZ ;  /* 0x0000004015157824 */ /* 0x000fe200078e00ff */
[----:B------:R-:W-:Y:S01]  /*1530*/  IADD3.X R5, PT, PT, R17, R22, R5, P1, P0 ;  /* 0x0000001611057210 */ /* 0x000fe20000fe0405 */
[----:B------:R-:W-:Y:S01]  /*1540*/  IMAD.WIDE.U32 R22, R206, UR4, R28 ;  /* 0x00000004ce167c25 */ /* 0x000fe2000f8e001c */
[----:B------:R-:W-:-:S02]  /*1550*/  SHF.R.S32.HI R14, RZ, 0x1f, R15 ;  /* 0x0000001fff0e7819 */ /* 0x000fc4000001140f */
[----:B------:R-:W-:Y:S01]  /*1560*/  IADD3 R4, P0, PT, R21, R4, RZ ;  /* 0x0000000415047210 */ /* 0x000fe20007f1e0ff */
[----:B------:R-:W-:Y:S01]  /*1570*/  IMAD R13, R206, UR5, R23 ;  /* 0x00000005ce0d7c24 */ /* 0x000fe2000f8e0217 */
[----:B------:R-:W-:Y:S01]  /*1580*/  LEA.HI R14, R14, R15, RZ, 0x6 ;  /* 0x0000000f0e0e7211 */ /* 0x000fe200078f30ff */
[----:B------:R-:W-:Y:S01]  /*1590*/  IMAD.WIDE.U32 R26, R206, R2, R26 ;  /* 0x00000002ce1a7225 */ /* 0x000fe200078e001a */
[C---:B---3--:R-:W-:Y:S01]  /*15a0*/  LEA R242, P1, R22.reuse, UR6, 0x1 ;  /* 0x0000000616f27c11 */ /* 0x048fe2000f8208ff */
[----:B------:R-:W-:Y:S01]  /*15b0*/  USHF.L.U32 UR6, UR4, 0x5, URZ ;  /* 0x0000000504067899 */ /* 0x000fe200080006ff */
[----:B------:R-:W-:Y:S02]  /*15c0*/  SHF.R.S32.HI R14, RZ, 0x6, R14 ;  /* 0x00000006ff0e7819 */ /* 0x000fe4000001140e */
[----:B------:R-:W-:Y:S01]  /*15d0*/  LEA.HI.X R243, R22, UR7, R13, 0x1, P1 ;  /* 0x0000000716f37c11 */ /* 0x000fe200088f0c0d */
[----:B------:R-:W-:Y:S01]  /*15e0*/  IMAD R13, R206, R3, R27 ;  /* 0x00000003ce0d7224 */ /* 0x000fe200078e021b */
[----:B------:R-:W-:-:S02]  /*15f0*/  VIMNMX R219, PT, PT, RZ, R14, !PT ;  /* 0x0000000effdb7248 */ /* 0x000fc40007fe0100 */
[----:B-----5:R-:W-:Y:S02]  /*1600*/  LEA R244, P1, R26, UR10, 0x1 ;  /* 0x0000000a1af47c11 */ /* 0x020fe4000f8208ff */
[----:B------:R-:W-:Y:S01]  /*1610*/  LEA.HI.X.SX32 R5, R21, R5, 0x1, P0 ;  /* 0x0000000515057211 */ /* 0x000fe200000f0eff */
[----:B----4-:R-:W-:Y:S01]  /*1620*/  IMAD.WIDE R222, R16, 0x4, R24 ;  /* 0x0000000410de7825 */ /* 0x010fe200078e0218 */
[----:B------:R-:W-:Y:S02]  /*1630*/  LEA.HI.X R245, R26, UR11, R13, 0x1, P1 ;  /* 0x0000000b1af57c11 */ /* 0x000fe400088f0c0d */
[----:B------:R-:W-:Y:S01]  /*1640*/  ISETP.GT.AND P1, PT, R232, R219, PT ;  /* 0x000000dbe800720c */ /* 0x000fe20003f24270 */
[----:B------:R-:W-:Y:S01]  /*1650*/  IMAD.SHL.U32 R13, R2, 0x20, RZ ;  /* 0x00000020020d7824 */ /* 0x000fe200078e00ff */
[----:B------:R-:W-:Y:S01]  /*1660*/  LEA R240, P0, R4, UR16, 0x2 ;  /* 0x0000001004f07c11 */ /* 0x000fe2000f8010ff */
[----:B------:R-:W-:Y:S01]  /*1670*/  IMAD.MOV.U32 R221, RZ, RZ, R223 ;  /* 0x000000ffffdd7224 */ /* 0x000fe200078e00df */
[----:B------:R-:W-:-:S02]  /*1680*/  SHF.L.U64.HI R3, R2, 0x5, R3 ;  /* 0x0000000502037819 */ /* 0x000fc40000010203 */
[----:B------:R-:W-:Y:S02]  /*1690*/  LEA.HI.X R241, R4, UR17, R5, 0x2, P0 ;  /* 0x0000001104f17c11 */ /* 0x000fe400080f1405 */
[----:B------:R-:W-:Y:S02]  /*16a0*/  LEA R5, R11, R12, 0x6 ;  /* 0x0000000c0b057211 */ /* 0x000fe400078e30ff */
[C---:B------:R-:W-:Y:S02]  /*16b0*/  IADD3 R4, P0, PT, R206.reuse, 0x20, RZ ;  /* 0x00000020ce047810 */ /* 0x040fe40007f1e0ff */
[----:B------:R-:W-:Y:S01]  /*16c0*/  IADD3 R2, PT, PT, R206, 0x20, RZ ;  /* 0x00000020ce027810 */ /* 0x000fe20007ffe0ff */
[----:B-1----:R-:W-:-:S04]  /*16d0*/  IMAD.WIDE R246, R5, 0x4, R246 ;  /* 0x0000000405f67825 */ /* 0x002fc800078e02f6 */
[----:B------:R-:W-:Y:S01]  /*16e0*/  IMAD.X R5, RZ, RZ, RZ, P0 ;  /* 0x000000ffff057224 */ /* 0x000fe200000e06ff */
[----:B------:R-:W-:Y:S06]  /*16f0*/  @P1 BRA `(.L_x_730) ;  /* 0x0000000400ec1947 */ /* 0x000fec0003800000 */
        /* <DEDUP_REMOVED lines=11> */
.L_x_731:
[----:B------:R-:W1:Y:S01]  /*17b0*/  LDCU.64 UR10, c[0x0][0x5c0] ;  /* 0x0000b800ff0a77ac */ /* 0x000e620008000a00 */
[----:B------:R-:W-:-:S05]  /*17c0*/  IADD3 R0, PT, PT, R234, R237, RZ ;  /* 0x000000edea007210 */ /* 0x000fca0007ffe0ff */
[C---:B-1----:R-:W-:Y:S02]  /*17d0*/  IMAD R3, R0.reuse, UR11, RZ ;  /* 0x0000000b00037c24 */ /* 0x042fe4000f8e02ff */
[----:B------:R-:W-:-:S05]  /*17e0*/  IMAD.WIDE.U32 R6, R0, UR10, RZ ;  /* 0x0000000a00067c25 */ /* 0x000fca000f8e00ff */
[----:B------:R-:W-:Y:S02]  /*17f0*/  IADD3 R0, PT, PT, R7, R3, RZ ;  /* 0x0000000307007210 */ /* 0x000fe40007ffe0ff */
.L_x_732:
        /* <DEDUP_REMOVED lines=11> */
.L_x_733:
[----:B------:R-:W1:Y:S01]  /*18b0*/  LDCU.64 UR6, c[0x0][0x5c8] ;  /* 0x0000b900ff0677ac */ /* 0x000e620008000a00 */
[----:B------:R-:W-:-:S05]  /*18c0*/  IADD3 R234, PT, PT, R234, R237, RZ ;  /* 0x000000edeaea7210 */ /* 0x000fca0007ffe0ff */
[C---:B-1----:R-:W-:Y:S02]  /*18d0*/  IMAD R7, R234.reuse, UR7, RZ ;  /* 0x00000007ea077c24 */ /* 0x042fe4000f8e02ff */
[----:B------:R-:W-:-:S05]  /*18e0*/  IMAD.WIDE.U32 R8, R234, UR6, RZ ;  /* 0x00000006ea087c25 */ /* 0x000fca000f8e00ff */
[----:B------:R-:W-:-:S07]  /*18f0*/  IADD3 R7, PT, PT, R9, R7, RZ ;  /* 0x0000000709077210 */ /* 0x000fce0007ffe0ff */
.L_x_734:
        /* <DEDUP_REMOVED lines=9> */
[----:B------:R-:W-:Y:S01]  /*1990*/  IADD3 R10, P0, PT, R6, R10, RZ ;  /* 0x0000000a060a7210 */ /* 0x000fe20007f1e0ff */
[----:B------:R-:W-:-:S04]  /*19a0*/  IMAD.U32 R3, RZ, RZ, UR6 ;  /* 0x00000006ff037e24 */ /* 0x000fc8000f8e00ff */
[----:B------:R-:W-:-:S03]  /*19b0*/  IADD3.X R11, PT, PT, R0, UR12, R11, P0, !PT ;  /* 0x0000000c000b7c10 */ /* 0x000fc600087fe40b */
        /* <DEDUP_REMOVED lines=17> */
.L_x_736:
[----:B------:R-:W-:Y:S05]  /*1ad0*/  BSYNC.RECONVERGENT B0 ;  /* 0x0000000000007941 */ /* 0x000fea0003800200 */
.L_x_735:
[----:B------:R-:W-:Y:S04]  /*1ae0*/  BSSY.RECONVERGENT B0, `(.L_x_737) ;  /* 0x0000012000007945 */ /* 0x000fe80003800200 */
[----:B------:R-:W-:Y:S05]  /*1af0*/  @P4 BRA `(.L_x_738) ;  /* 0x0000000000404947 */ /* 0x000fea0003800000 */
[----:B------:R-:W2:Y:S01]  /*1b00*/  LDCU UR12, c[0x0][0x440] ;  /* 0x00008800ff0c77ac */ /* 0x000ea20008000800 */
[----:B-1----:R-:W-:Y:S01]  /*1b10*/  MOV R13, R9 ;  /* 0x00000009000d7202 */ /* 0x002fe20000000f00 */
[----:B------:R-:W-:Y:S01]  /*1b20*/  IMAD R11, R5, UR10, RZ ;  /* 0x0000000a050b7c24 */ /* 0x000fe2000f8e02ff */
[----:B------:R-:W1:Y:S01]  /*1b30*/  LDCU.64 UR4, c[0x0][0x560] ;  /* 0x0000ac00ff0477ac */ /* 0x000e620008000a00 */
[----:B------:R-:W-:Y:S02]  /*1b40*/  IMAD.MOV.U32 R12, RZ, RZ, R10 ;  /* 0x000000ffff0c7224 */ /* 0x000fe400078e000a */
        /* <DEDUP_REMOVED lines=11> */
.L_x_738:
[----:B------:R-:W-:Y:S05]  /*1c00*/  BSYNC.RECONVERGENT B0 ;  /* 0x0000000000007941 */ /* 0x000fea0003800200 */
.L_x_737:
        /* <DEDUP_REMOVED lines=11> */
[----:B------:R-:W-:Y:S01]  /*1cc0*/  IMAD.MOV.U32 R2, RZ, RZ, R8 ;  /* 0x000000ffff027224 */ /* 0x000fe200078e0008 */
[----:B------:R-:W4:Y:S03]  /*1cd0*/  LDCU.64 UR4, c[0x0][0x568] ;  /* 0x0000ad00ff0477ac */ /* 0x000f260008000a00 */
[----:B--2---:R-:W-:-:S04]  /*1ce0*/  IMAD.WIDE.U32 R10, R206, UR6, R2 ;  /* 0x00000006ce0a7c25 */ /* 0x004fc8000f8e0002 */
        /* <DEDUP_REMOVED lines=9> */
.L_x_740:
[----:B------:R-:W-:Y:S05]  /*1d80*/  BSYNC.RECONVERGENT B0 ;  /* 0x0000000000007941 */ /* 0x000fea0003800200 */
.L_x_739:
[----:B------:R-:W-:Y:S05]  /*1d90*/  @P4 BRA `(.L_x_741) ;  /* 0x0000006400e04947 */ /* 0x000fea0003800000 */
[----:B------:R-:W4:Y:S01]  /*1da0*/  LDCU UR10, c[0x0][0x440] ;  /* 0x00008800ff0a77ac */ /* 0x000f220008000800 */
[----:B------:R-:W-:Y:S02]  /*1db0*/  IMAD R5, R5, UR6, RZ ;  /* 0x0000000605057c24 */ /* 0x000fe4000f8e02ff */
[----:B------:R-:W-:Y:S01]  /*1dc0*/  IMAD.MOV.U32 R2, RZ, RZ, R8 ;  /* 0x000000ffff027224 */ /* 0x000fe200078e0008 */
[----:B------:R-:W5:Y:S01]  /*1dd0*/  LDCU.64 UR4, c[0x0][0x568] ;  /* 0x0000ad00ff0477ac */ /* 0x000f620008000a00 */
[C---:B------:R-:W-:Y:S02]  /*1de0*/  IMAD R5, R4.reuse, UR7, R5 ;  /* 0x0000000704057c24 */ /* 0x040fe4000f8e0205 */
[----:B------:R-:W-:-:S04]  /*1df0*/  IMAD.WIDE.U32 R2, R4, UR6, R2 ;  /* 0x0000000604027c25 */ /* 0x000fc8000f8e0002 */
[----:B------:R-:W-:Y:S01]  /*1e00*/  IMAD.IADD R5, R3, 0x1, R5 ;  /* 0x0000000103057824 */ /* 0x000fe200078e0205 */
[----:B----4-:R-:W-:Y:S02]  /*1e10*/  ISETP.GE.AND P1, PT, R204, UR10, PT ;  /* 0x0000000acc007c0c */ /* 0x010fe4000bf26270 */
[----:B------:R-:W-:Y:S02]  /*1e20*/  ISETP.GE.AND P0, PT, R210, UR10, PT ;  /* 0x0000000ad2007c0c */ /* 0x000fe4000bf06270 */
[----:B-----5:R-:W-:-:S04]  /*1e30*/  LEA R4, P2, R2, UR4, 0x1 ;  /* 0x0000000402047c11 */ /* 0x020fc8000f8408ff */
[----:B------:R-:W-:-:S05]  /*1e40*/  LEA.HI.X R5, R2, UR5, R5, 0x1, P2 ;  /* 0x0000000502057c11 */ /* 0x000fca00090f0c05 */
[----:B------:R4:W-:Y:S04]  /*1e50*/  @!P1 STG.E.128 desc[UR20][R4.64], RZ ;  /* 0x000000ff04009986 */ /* 0x0009e8000c101d14 */
[----:B------:R4:W-:Y:S01]  /*1e60*/  @!P0 STG.E.128 desc[UR20][R4.64+0x80], RZ ;  /* 0x000080ff04008986 */ /* 0x0009e2000c101d14 */
[----:B------:R-:W-:-:S13]  /*1e70*/  ISETP.GE.AND P0, PT, R207, UR10, PT ;  /* 0x0000000acf007c0c */ /* 0x000fda000bf06270 */
[----:B------:R-:W-:Y:S05]  /*1e80*/  @P0 BRA `(.L_x_741) ;  /* 0x0000006400a40947 */ /* 0x000fea0003800000 */
[----:B------:R1:W-:Y:S01]  /*1e90*/  STG.E.128 desc[UR20][R4.64+0x100], RZ ;  /* 0x000100ff04007986 */ /* 0x0003e2000c101d14 */
[----:B------:R-:W-:Y:S05]  /*1ea0*/  BRA `(.L_x_741) ;  /* 0x00000064009c7947 */ /* 0x000fea0003800000 */
.L_x_730:
        /* <DEDUP_REMOVED lines=28> */
.L_x_744:
[----:B------:R2:W-:Y:S01]  /*2070*/  STS.128 [R213+0x10000], RZ ;  /* 0x010000ffd5007388 */ /* 0x0005e20000000c00 */
[----:B------:R-:W-:Y:S05]  /*2080*/  BRA `(.L_x_745) ;  /* 0x00000000000c7947 */ /* 0x000fea0003800000 */
.L_x_743:
[----:B------:R1:W-:Y:S04]  /*2090*/  STS.128 [R213+0xc000], RZ ;  /* 0x00c000ffd5007388 */ /* 0x0003e80000000c00 */
[----:B------:R1:W-:Y:S04]  /*20a0*/  STS.128 [R213+0xe000], RZ ;  /* 0x00e000ffd5007388 */ /* 0x0003e80000000c00 */
[----:B------:R1:W-:Y:S02]  /*20b0*/  STS.128 [R213+0x10000], RZ ;  /* 0x010000ffd5007388 */ /* 0x0003e40000000c00 */
.L_x_745:
[----:B------:R-:W-:Y:S05]  /*20c0*/  BSYNC.RECONVERGENT B0 ;  /* 0x0000000000007941 */ /* 0x000fea0003800200 */
.L_x_742:
        /* <DEDUP_REMOVED lines=31> */
.L_x_748:
[----:B------:R1:W-:Y:S02]  /*22c0*/  STS.128 [R213+0x11000], RZ ;  /* 0x011000ffd5007388 */ /* 0x0003e40000000c00 */
.L_x_747:
[----:B------:R-:W-:Y:S05]  /*22d0*/  BSYNC.RECONVERGENT B0 ;  /* 0x0000000000007941 */ /* 0x000fea0003800200 */
.L_x_746:
        /* <DEDUP_REMOVED lines=23> */
.L_x_751:
[----:B------:R1:W-:Y:S01]  /*2450*/  STS.128 [R231+0x4000], RZ ;  /* 0x004000ffe7007388 */ /* 0x0003e20000000c00 */
[----:B------:R-:W-:Y:S05]  /*2460*/  BRA `(.L_x_752) ;  /* 0x00000000000c7947 */ /* 0x000fea0003800000 */
.L_x_750:
[----:B------:R1:W-:Y:S04]  /*2470*/  STS.128 [R231], RZ ;  /* 0x000000ffe7007388 */ /* 0x0003e80000000c00 */
[----:B------:R1:W-:Y:S04]  /*2480*/  STS.128 [R231+0x2000], RZ ;  /* 0x002000ffe7007388 */ /* 0x0003e80000000c00 */
[----:B------:R1:W-:Y:S02]  /*2490*/  STS.128 [R231+0x4000], RZ ;  /* 0x004000ffe7007388 */ /* 0x0003e40000000c00 */
.L_x_752:
[----:B------:R-:W-:Y:S05]  /*24a0*/  BSYNC.RECONVERGENT B0 ;  /* 0x0000000000007941 */ /* 0x000fea0003800200 */
.L_x_749:
[----:B------:R1:W-:Y:S01]  /*24b0*/  @P3 STS.128 [R231+0x1000], RZ ;  /* 0x001000ffe7003388 */ /* 0x0003e20000000c00 */
[----:B------:R-:W-:Y:S03]  /*24c0*/  BSSY.RECONVERGENT B0, `(.L_x_753) ;  /* 0x000001b000007945 */ /* 0x000fe60003800200 */
        /* <DEDUP_REMOVED lines=25> */
.L_x_755:
[----:B------:R1:W-:Y:S02]  /*2660*/  STS.128 [R231+0x5000], RZ ;  /* 0x005000ffe7007388 */ /* 0x0003e40000000c00 */
.L_x_754:
[----:B------:R-:W-:Y:S05]  /*2670*/  BSYNC.RECONVERGENT B0 ;  /* 0x0000000000007941 */ /* 0x000fea0003800200 */
.L_x_753:
[CC--:B------:R-:W-:Y:S01]  /*2680*/  ISETP.GE.AND P1, PT, R202.reuse, R11.reuse, PT ;  /* 0x0000000bca00720c */ /* 0x0c0fe20003f26270 */
[----:B-1----:R-:W-:Y:S01]  /*2690*/  VIADD R12, R202, 0x8 ;  /* 0x00000008ca0c7836 */ /* 0x002fe20000000000 */
[----:B------:R-:W1:Y:S01]  /*26a0*/  LDCU.64 UR4, c[0x0][0x3d0] ;  /* 0x00007a00ff0477ac */ /* 0x000e620008000a00 */
[----:B------:R-:W-:Y:S01]  /*26b0*/  IMAD.MOV.U32 R230, RZ, RZ, 0x7f800000 ;  /* 0x7f800000ffe67424 */ /* 0x000fe200078e00ff */
[----:B------:R-:W-:Y:S02]  /*26c0*/  MOV R229, 0x7f800000 ;  /* 0x7f80000000e57802 */ /* 0x000fe40000000f00 */
[----:B------:R-:W-:Y:S01]  /*26d0*/  ISETP.GE.AND P0, PT, R12, R11, PT ;  /* 0x0000000b0c00720c */ /* 0x000fe20003f06270 */
[----:B------:R-:W-:-:S06]  /*26e0*/  IMAD.WIDE.U32 R12, R202, 0x4, R246 ;  /* 0x00000004ca0c7825 */ /* 0x000fcc00078e00f6 */
[----:B------:R2:W5:Y:S01]  /*26f0*/  @!P1 LDG.E R230, desc[UR20][R12.64] ;  /* 0x000000140ce69981 */ /* 0x000562000c1e1900 */
[----:B------:R-:W-:Y:S01]  /*2700*/  IMAD.U32 R3, RZ, RZ, UR14 ;  /* 0x0000000eff037e24 */ /* 0x000fe2000f8e00ff */
[----:B------:R-:W-:Y:S01]  /*2710*/  UIMAD UR7, UR22, UR14, URZ ;  /* 0x0000000e160772a4 */ /* 0x000fe2000f8e02ff */
[----:B------:R-:W-:Y:S02]  /*2720*/  IADD3 R217, PT, PT, R235, -UR23, RZ ;  /* 0x80000017ebd97c10 */ /* 0x000fe4000fffe0ff */
[----:B------:R-:W-:Y:S01]  /*2730*/  IMAD.WIDE.U32 R14, R3, UR23, R18 ;  /* 0x00000017030e7c25 */ /* 0x000fe2000f8e0012 */
[----:B------:R-:W-:Y:S01]  /*2740*/  UIMAD UR7, UR23, UR15, UR7 ;  /* 0x0000000f170772a4 */ /* 0x000fe2000f8e0207 */
[----:B------:R2:W5:Y:S01]  /*2750*/  @!P0 LDG.E R229, desc[UR20][R12.64+0x20] ;  /* 0x000020140ce58981 */ /* 0x000562000c1e1900 */
[----:B------:R-:W-:Y:S01]  /*2760*/  ISETP.GE.AND P4, PT, R206, R217, PT ;  /* 0x000000d9ce00720c */ /* 0x000fe20003f86270 */
[----:B-1----:R-:W-:Y:S01]  /*2770*/  IMAD R3, R0, UR4, RZ ;  /* 0x0000000400037c24 */ /* 0x002fe2000f8e02ff */
[----:B------:R-:W-:Y:S01]  /*2780*/  IADD3 R10, P0, PT, R10, R14, RZ ;  /* 0x0000000e0a0a7210 */ /* 0x000fe20007f1e0ff */
[----:B------:R-:W-:Y:S02]  /*2790*/  BSSY.RECONVERGENT B0, `(.L_x_756) ;  /* 0x0000026000007945 */ /* 0x000fe40003800200 */
[----:B------:R-:W-:Y:S01]  /*27a0*/  IMAD R3, R6, UR5, R3 ;  /* 0x0000000506037c24 */ /* 0x000fe2000f8e0203 */
[----:B------:R-:W-:-:S03]  /*27b0*/  IADD3.X R11, PT, PT, R9, UR7, R15, P0, !PT ;  /* 0x00000007090b7c10 */ /* 0x000fc600087fe40f */
[----:B------:R-:W-:-:S05]  /*27c0*/  IMAD.WIDE.U32 R10, R6, UR4, R10 ;  /* 0x00000004060a7c25 */ /* 0x000fca000f8e000a */
[----:B------:R-:W-:Y:S01]  /*27d0*/  IADD3 R3, PT, PT, R11, R3, RZ ;  /* 0x000000030b037210 */ /* 0x000fe20007ffe0ff */
[----:B------:R-:W-:Y:S06]  /*27e0*/  @P4 BRA `(.L_x_757) ;  /* 0x0000000000744947 */ /* 0x000fec0003800000 */
[----:B------:R-:W1:Y:S01]  /*27f0*/  LDCU UR7, c[0x0][0x440] ;  /* 0x00008800ff0777ac */ /* 0x000e620008000800 */
[----:B--2---:R-:W-:Y:S02]  /*2800*/  IMAD.MOV.U32 R12, RZ, RZ, R10 ;  /* 0x000000ffff0c7224 */ /* 0x004fe400078e000a */
        /* <DEDUP_REMOVED lines=25> */
.L_x_758:
[----:B------:R2:W-:Y:S01]  /*29a0*/  STS.128 [R213+0x16000], RZ ;  /* 0x016000ffd5007388 */ /* 0x0005e20000000c00 */
[----:B------:R-:W-:Y:S05]  /*29b0*/  BRA `(.L_x_759) ;  /* 0x00000000000c7947 */ /* 0x000fea0003800000 */
.L_x_757:
[----:B------:R1:W-:Y:S04]  /*29c0*/  STS.128 [R213+0x12000], RZ ;  /* 0x012000ffd5007388 */ /* 0x0003e80000000c00 */
[----:B------:R1:W-:Y:S04]  /*29d0*/  STS.128 [R213+0x14000], RZ ;  /* 0x014000ffd5007388 */ /* 0x0003e80000000c00 */
[----:B------:R1:W-:Y:S02]  /*29e0*/  STS.128 [R213+0x16000], RZ ;  /* 0x016000ffd5007388 */ /* 0x0003e40000000c00 */
.L_x_759:
[----:B------:R-:W-:Y:S05]  /*29f0*/  BSYNC.RECONVERGENT B0 ;  /* 0x0000000000007941 */ /* 0x000fea0003800200 */
.L_x_756:
        /* <DEDUP_REMOVED lines=34> */
.L_x_762:
[----:B------:R3:W-:Y:S02]  /*2c20*/  STS.128 [R213+0x17000], RZ ;  /* 0x017000ffd5007388 */ /* 0x0007e40000000c00 */
.L_x_761:
[----:B------:R-:W-:Y:S05]  /*2c30*/  BSYNC.RECONVERGENT B0 ;  /* 0x0000000000007941 */ /* 0x000fea0003800200 */
.L_x_760:
[----:B------:R-:W4:Y:S01]  /*2c40*/  LDCU.64 UR4, c[0x0][0x3d8] ;  /* 0x00007b00ff0477ac */ /* 0x000f220008000a00 */
[----:B------:R-:W-:Y:S01]  /*2c50*/  MOV R3, UR12 ;  /* 0x0000000c00037c02 */ /* 0x000fe20008000f00 */
[----:B------:R-:W-:Y:S01]  /*2c60*/  BSSY.RECONVERGENT B0, `(.L_x_763) ;  /* 0x000002a000007945 */ /* 0x000fe20003800200 */
[----:B------:R-:W-:-:S03]  /*2c70*/  UIMAD UR7, UR22, UR12, URZ ;  /* 0x0000000c160772a4 */ /* 0x000fc6000f8e02ff */
[----:B--23--:R-:W-:Y:S01]  /*2c80*/  IMAD.WIDE.U32 R10, R3, UR23, R18 ;  /* 0x00000017030a7c25 */ /* 0x00cfe2000f8e0012 */
[----:B------:R-:W-:Y:S02]  /*2c90*/  UIMAD UR7, UR23, UR13, UR7 ;  /* 0x0000000d170772a4 */ /* 0x000fe4000f8e0207 */
[----:B-1----:R-:W-:-:S04]  /*2ca0*/  IADD3 R12, P1, PT, R8, R10, RZ ;  /* 0x0000000a080c7210 */ /* 0x002fc80007f3e0ff */
[----:B------:R-:W-:Y:S01]  /*2cb0*/  IADD3.X R13, PT, PT, R7, UR7, R11, P1, !PT ;  /* 0x00000007070d7c10 */ /* 0x000fe20008ffe40b */
[----:B----4-:R-:W-:Y:S02]  /*2cc0*/  IMAD R3, R0, UR4, RZ ;  /* 0x0000000400037c24 */ /* 0x010fe4000f8e02ff */
[----:B------:R-:W-:-:S04]  /*2cd0*/  IMAD.WIDE.U32 R12, R6, UR4, R12 ;  /* 0x00000004060c7c25 */ /* 0x000fc8000f8e000c */
[----:B------:R-:W-:-:S05]  /*2ce0*/  IMAD R7, R6, UR5, R3 ;  /* 0x0000000506077c24 */ /* 0x000fca000f8e0203 */
[----:B------:R-:W-:Y:S01]  /*2cf0*/  IADD3 R7, PT, PT, R13, R7, RZ ;  /* 0x000000070d077210 */ /* 0x000fe20007ffe0ff */
[----:B------:R-:W-:Y:S06]  /*2d00*/  @P4 BRA `(.L_x_764) ;  /* 0x0000000000704947 */ /* 0x000fec0003800000 */
[----:B------:R-:W1:Y:S01]  /*2d10*/  LDCU UR7, c[0x0][0x440] ;  /* 0x00008800ff0777ac */ /* 0x000e620008000800 */
[----:B------:R-:W-:Y:S01]  /*2d20*/  IMAD.MOV.U32 R6, RZ, RZ, R12 ;  /* 0x000000ffff067224 */ /* 0x000fe200078e000c */
[----:B------:R-:W2:Y:S03]  /*2d30*/  LDCU.64 UR4, c[0x0][0x390] ;  /* 0x00007200ff0477ac */ /* 0x000ea60008000a00 */
        /* <DEDUP_REMOVED lines=23> */
.L_x_765:
[----:B------:R3:W-:Y:S01]  /*2eb0*/  STS.128 [R213+0x1c000], RZ ;  /* 0x01c000ffd5007388 */ /* 0x0007e20000000c00 */
[----:B------:R-:W-:Y:S05]  /*2ec0*/  BRA `(.L_x_766) ;  /* 0x00000000000c7947 */ /* 0x000fea0003800000 */
.L_x_764:
[----:B------:R4:W-:Y:S04]  /*2ed0*/  STS.128 [R213+0x18000], RZ ;  /* 0x018000ffd5007388 */ /* 0x0009e80000000c00 */
[----:B------:R4:W-:Y:S04]  /*2ee0*/  STS.128 [R213+0x1a000], RZ ;  /* 0x01a000ffd5007388 */ /* 0x0009e80000000c00 */
[----:B------:R4:W-:Y:S02]  /*2ef0*/  STS.128 [R213+0x1c000], RZ ;  /* 0x01c000ffd5007388 */ /* 0x0009e40000000c00 */
.L_x_766:
[----:B------:R-:W-:Y:S05]  /*2f00*/  BSYNC.RECONVERGENT B0 ;  /* 0x0000000000007941 */ /* 0x000fea0003800200 */
.L_x_763:
[----:B------:R-:W1:Y:S01]  /*2f10*/  LDC.64 R16, c[0x0][0x528] ;  /* 0x00014a00ff107b82 */ /* 0x000e620000000a00 */
[----:B------:R-:W-:Y:S01]  /*2f20*/  IMAD R9, R201, UR24, R200 ;  /* 0x00000018c9097c24 */ /* 0x000fe2000f8e02c8 */
[----:B------:R-:W1:Y:S01]  /*2f30*/  LDCU UR7, c[0x0][0x440] ;  /* 0x00008800ff0777ac */ /* 0x000e620008000800 */
[----:B------:R-:W1:Y:S01]  /*2f40*/  LDCU UR10, c[0x0][0x3e0] ;  /* 0x00007c00ff0a77ac */ /* 0x000e620008000800 */
[----:B------:R-:W1:Y:S02]  /*2f50*/  LDCU UR11, c[0x0][0x45c] ;  /* 0x00008b80ff0b77ac */ /* 0x000e640008000800 */
[----:B-1----:R-:W3:Y:S04]  /*2f60*/  LDG.E.64 R14, desc[UR20][R16.64+0x8] ;  /* 0x00000814100e7981 */ /* 0x002ee8000c1e1b00 */
[----:B--2---:R1:W5:Y:S01]  /*2f70*/  LDG.E.64 R2, desc[UR20][R16.64] ;  /* 0x0000001410027981 */ /* 0x004362000c1e1b00 */
[----:B------:R-:W-:Y:S01]  /*2f80*/  IMAD.SHL.U32 R9, R9, 0x20, RZ ;  /* 0x0000002009097824 */ /* 0x000fe200078e00ff */
[----:B------:R-:W-:Y:S01]  /*2f90*/  IADD3 R11, PT, PT, R233, R202, R235 ;  /* 0x000000cae90b7210 */ /* 0x000fe20007ffe0eb */
[----:B------:R-:W-:Y:S01]  /*2fa0*/  BSSY.RECONVERGENT B0, `(.L_x_767) ;  /* 0x0000023000007945 */ /* 0x000fe20003800200 */
[----:B------:R1:W-:Y:S02]  /*2fb0*/  @P0 STS.128 [R213+0x19000], RZ ;  /* 0x019000ffd5000388 */ /* 0x0003e40000000c00 */
[----:B------:R-:W-:Y:S01]  /*2fc0*/  SHF.R.S32.HI R224, RZ, 0x1f, R9 ;  /* 0x0000001fffe07819 */ /* 0x000fe20000011409 */
[----:B------:R-:W-:Y:S01]  /*2fd0*/  IMAD.IADD R228, R11, 0x1, -R228 ;  /* 0x000000010be47824 */ /* 0x000fe200078e0ae4 */
[----:B------:R1:W-:Y:S04]  /*2fe0*/  @P0 STS.128 [R213+0x1b000], RZ ;  /* 0x01b000ffd5000388 */ /* 0x0003e80000000c00 */
[----:B------:R1:W-:Y:S01]  /*2ff0*/  @P0 STS.128 [R213+0x1d000], RZ ;  /* 0x01d000ffd5000388 */ /* 0x0003e20000000c00 */
[----:B---3--:R-:W-:Y:S01]  /*3000*/  IADD3 R238, P4, P3, R9, R14, R238 ;  /* 0x0000000e09ee7210 */ /* 0x008fe20007b9e0ee */
[----:B-1----:R-:W-:-:S12]  /*3010*/  @P0 BRA `(.L_x_768) ;  /* 0x00000000006c0947 */ /* 0x002fd80003800000 */
[----:B------:R-:W1:Y:S01]  /*3020*/  LDCU UR14, c[0x0][0x440] ;  /* 0x00008800ff0e77ac */ /* 0x000e620008000800 */
[----:B------:R-:W-:Y:S02]  /*3030*/  IMAD R5, R5, UR12, RZ ;  /* 0x0000000c05057c24 */ /* 0x000fe4000f8e02ff */
[----:B------:R-:W-:Y:S01]  /*3040*/  IMAD.MOV.U32 R6, RZ, RZ, R12 ;  /* 0x000000ffff067224 */ /* 0x000fe200078e000c */
[----:B------:R-:W2:Y:S01]  /*3050*/  LDCU.64 UR4, c[0x0][0x390] ;  /* 0x00007200ff0477ac */ /* 0x000ea20008000a00 */
[C---:B------:R-:W-:Y:S02]  /*3060*/  IMAD R5, R4.reuse, UR13, R5 ;  /* 0x0000000d04057c24 */ /* 0x040fe4000f8e0205 */
[----:B------:R-:W-:-:S04]  /*3070*/  IMAD.WIDE.U32 R6, R4, UR12, R6 ;  /* 0x0000000c04067c25 */ /* 0x000fc8000f8e0006 */
[----:B------:R-:W-:Y:S01]  /*3080*/  IMAD.IADD R5, R7, 0x1, R5 ;  /* 0x0000000107057824 */ /* 0x000fe200078e0205 */
[----:B-1----:R-:W-:Y:S02]  /*3090*/  ISETP.GE.AND P2, PT, R204, UR14, PT ;  /* 0x0000000ecc007c0c */ /* 0x002fe4000bf46270 */
[----:B------:R-:W-:Y:S02]  /*30a0*/  ISETP.GE.AND P1, PT, R210, UR14, PT ;  /* 0x0000000ed2007c0c */ /* 0x000fe4000bf26270 */
[C---:B--2---:R-:W-:Y:S02]  /*30b0*/  LEA R4, P5, R6.reuse, UR4, 0x1 ;  /* 0x0000000406047c11 */ /* 0x044fe4000f8a08ff */
[----:B------:R-:W-:Y:S02]  /*30c0*/  ISETP.GE.AND P0, PT, R207, UR14, PT ;  /* 0x0000000ecf007c0c */ /* 0x000fe4000bf06270 */
        /* <DEDUP_REMOVED lines=15> */
[----:B------:R1:W-:Y:S02]  /*31c0*/  @P0 STS.128 [R213+0x1d000], RZ ;  /* 0x01d000ffd5000388 */ /* 0x0003e40000000c00 */
.L_x_768:
[----:B------:R-:W-:Y:S05]  /*31d0*/  BSYNC.RECONVERGENT B0 ;  /* 0x0000000000007941 */ /* 0x000fea0003800200 */
.L_x_767:
[----:B------:R-:W2:Y:S01]  /*31e0*/  S2R R216, SR_TID.X ;  /* 0x0000000000d87919 */ /* 0x000ea20000002100 */
[----:B------:R-:W3:Y:S01]  /*31f0*/  LDC R215, c[0x0][0x44c] ;  /* 0x00011300ffd77b82 */ /* 0x000ee20000000800 */
[----:B------:R-:W4:Y:S01]  /*3200*/  LDCU UR5, c[0x0][0x590] ;  /* 0x0000b200ff0577ac */ /* 0x000f220008000800 */
[----:B-----5:R-:W-:Y:S01]  /*3210*/  R2UR UR12, R3 ;  /* 0x00000000030c72ca */ /* 0x020fe200000e0000 */
[----:B------:R-:W0:Y:S01]  /*3220*/  LDGDEPBAR ;  /* 0x00000000000079af */ /* 0x000e220000000000 */
[----:B------:R-:W-:Y:S01]  /*3230*/  R2UR UR13, R2 ;  /* 0x00000000020d72ca */ /* 0x000fe200000e0000 */
[----:B------:R-:W-:Y:S01]  /*3240*/  IMAD.IADD R0, R193, 0x1, R194 ;  /* 0x00000001c1007824 */ /* 0x000fe200078e02c2 */
[----:B------:R-:W-:Y:S01]  /*3250*/  LOP3.LUT R227, R203, 0x3, RZ, 0xc0, !PT ;  /* 0x00000003cbe37812 */ /* 0x000fe200078ec0ff */
[----:B------:R-:W-:Y:S01]  /*3260*/  IMAD.IADD R3, R193, 0x1, R192 ;  /* 0x00000001c1037824 */ /* 0x000fe200078e02c0 */
[----:B------:R-:W-:Y:S01]  /*3270*/  IADD3.X R224, PT, PT, R224, R15, RZ, P4, P3 ;  /* 0x0000000fe0e07210 */ /* 0x000fe200027e64ff */
[--C-:B------:R-:W-:Y:S01]  /*3280*/  IMAD.IADD R190, R198, 0x1, R188.reuse ;  /* 0x00000001c6be7824 */ /* 0x100fe200078e02bc */
[----:B------:R-:W-:Y:S01]  /*3290*/  IADD3 R218, PT, PT, R218, 0x40, -R235 ;  /* 0x00000040dada7810 */ /* 0x000fe20007ffe8eb */
        /* <DEDUP_REMOVED lines=8> */
[--C-:B------:R-:W-:Y:S01]  /*3320*/  IMAD.IADD R186, R198, 0x1, R187.reuse ;  /* 0x00000001c6ba7824 */ /* 0x100fe200078e02bb */
        /* <DEDUP_REMOVED lines=44> */
[----:B------:R-:W-:Y:S01]  /*35f0*/  CS2R R20, SRZ ;  /* 0x0000000000147805 */ /* 0x000fe2000001ff00 */
[----:B------:R-:W-:Y:S01]  /*3600*/  IMAD R227, R232, 0x4, R227 ;  /* 0x00000004e8e37824 */ /* 0x000fe200078e02e3 */
[----:B--2---:R-:W-:Y:S01]  /*3610*/  SHF.R.U32.HI R225, RZ, 0x7, R216 ;  /* 0x00000007ffe17819 */ /* 0x004fe200000116d8 */
[----:B------:R-:W-:Y:S01]  /*3620*/  IMAD.IADD R197, R0, 0x1, R187 ;  /* 0x0000000100c57824 */ /* 0x000fe200078e02bb */
[----:B------:R-:W2:Y:S01]  /*3630*/  LDCU.U8 UR4, c[0x0][0x4f8] ;  /* 0x00009f00ff0477ac */ /* 0x000ea20008000000 */
[----:B------:R-:W-:-:S02]  /*3640*/  IMAD.IADD R2, R187, 0x1, R3 ;  /* 0x00000001bb027824 */ /* 0x000fc400078e0203 */
[----:B------:R-:W-:Y:S01]  /*3650*/  IMAD.WIDE.U32 R238, R238, -0x2daee0ad, RZ ;  /* 0xd2511f53eeee7825 */ /* 0x000fe200078e00ff */
[----:B----4-:R-:W-:Y:S02]  /*3660*/  USHF.L.U32 UR5, UR5, 0x6, URZ ;  /* 0x0000000605057899 */ /* 0x010fe400080006ff */
[----:B------:R-:W-:Y:S02]  /*3670*/  UIADD3 UR23, UPT, UPT, UR23, 0x40, URZ ;  /* 0x0000004017177890 */ /* 0x000fe4000fffe0ff */
[----:B------:R-:W-:Y:S02]  /*3680*/  UIADD3 UR33, UPT, UPT, UR13, -0x61c88647, URZ ;  /* 0x9e3779b90d217890 */ /* 0x000fe4000fffe0ff */
[----:B------:R-:W-:Y:S02]  /*3690*/  UIADD3 UR32, UPT, UPT, UR12, -0x4498517b, URZ ;  /* 0xbb67ae850c207890 */ /* 0x000fe4000fffe0ff */
[----:B------:R-:W-:Y:S02]  /*36a0*/  UIADD3 UR31, UPT, UPT, UR13, 0x3c6ef372, URZ ;  /* 0x3c6ef3720d1f7890 */ /* 0x000fe4000fffe0ff */
[----:B------:R-:W-:-:S02]  /*36b0*/  UIADD3 UR30, UPT, UPT, UR12, 0x76cf5d0a, URZ ;  /* 0x76cf5d0a0c1e7890 */ /* 0x000fc4000fffe0ff */
[----:B------:R-:W-:Y:S02]  /*36c0*/  UIADD3 UR29, UPT, UPT, UR13, -0x255992d5, URZ ;  /* 0xdaa66d2b0d1d7890 */ /* 0x000fe4000fffe0ff */
[----:B------:R-:W-:Y:S02]  /*36d0*/  UIADD3 UR28, UPT, UPT, UR12, 0x32370b8f, URZ ;  /* 0x32370b8f0c1c7890 */ /* 0x000fe4000fffe0ff */
[----:B------:R-:W-:Y:S02]  /*36e0*/  UIADD3 UR24, UPT, UPT, UR13, 0x78dde6e4, URZ ;  /* 0x78dde6e40d187890 */ /* 0x000fe4000fffe0ff */
[----:B------:R-:W-:Y:S02]  /*36f0*/  UIADD3 UR22, UPT, UPT, UR12, -0x126145ec, URZ ;  /* 0xed9eba140c167890 */ /* 0x000fe4000fffe0ff */
[----:B------:R-:W-:Y:S02]  /*3700*/  UIADD3 UR17, UPT, UPT, UR13, 0x1715609d, URZ ;  /* 0x1715609d0d117890 */ /* 0x000fe4000fffe0ff */
[----:B------:R-:W-:-:S02]  /*3710*/  UIADD3 UR16, UPT, UPT, UR12, -0x56f99767, URZ ;  /* 0xa90668990c107890 */ /* 0x000fc4000fffe0ff */
[----:B------:R-:W-:Y:S02]  /*3720*/  UIADD3 UR15, UPT, UPT, UR13, -0x4ab325aa, URZ ;  /* 0xb54cda560d0f7890 */ /* 0x000fe4000fffe0ff */
[----:B--23--:R-:W-:-:S12]  /*3730*/  UIADD3 UR14, UPT, UPT, UR12, 0x646e171e, URZ ;  /* 0x646e171e0c0e7890 */ /* 0x00cfd8000fffe0ff */
.L_x_771:
[----:B------:R-:W0:Y:S01]  /*3740*/  LDGDEPBAR ;  /* 0x00000000000079af */ /* 0x000e220000000000 */
[----:B------:R-:W-:Y:S01]  /*3750*/  IMAD.IADD R149, R190, 0x1, R187 ;  /* 0x00000001be957824 */ /* 0x000fe200078e02bb */
[----:B------:R-:W-:Y:S01]  /*3760*/  LEA R170, P0, R202, R222, 0x2 ;  /* 0x000000decaaa7211 */ /* 0x000fe200078010ff */
[----:B------:R-:W-:Y:S01]  /*3770*/  IMAD.IADD R150, R193, 0x1, R190 ;  /* 0x00000001c1967824 */ /* 0x000fe200078e02be */
[----:B-----5:R-:W-:Y:S01]  /*3780*/  FSETP.NEU.FTZ.AND P1, PT, R229, -INF , PT ;  /* 0xff800000e500780b */ /* 0x020fe20003f3d000 */
[----:B------:R-:W-:Y:S01]  /*3790*/  IMAD.MOV.U32 R223, RZ, RZ, R221 ;  /* 0x000000ffffdf7224 */ /* 0x000fe200078e00dd */
[----:B------:R-:W-:Y:S01]  /*37a0*/  FSETP.NEU.FTZ.AND P6, PT, R230, -INF , PT ;  /* 0xff800000e600780b */ /* 0x000fe20003fdd000 */
[----:B------:R-:W-:Y:S02]  /*37b0*/  IMAD.IADD R148, R187, 0x1, R150 ;  /* 0x00000001bb947824 */ /* 0x000fe400078e0296 */
[----:B------:R-:W-:Y:S01]  /*37c0*/  VIADD R233, R233, 0xffffffc0 ;  /* 0xffffffc0e9e97836 */ /* 0x000fe20000000000 */
[----:B------:R-:W-:Y:S01]  /*37d0*/  LEA.HI.X R171, R202, R223, RZ, 0x2, P0 ;  /* 0x000000dfcaab7211 */ /* 0x000fe200000f14ff */
[----:B------:R-:W-:Y:S02]  /*37e0*/  IMAD.U32 R152, RZ, RZ, UR19 ;  /* 0x00000013ff987e24 */ /* 0x000fe4000f8e00ff */
[----:B------:R-:W-:Y:S01]  /*37f0*/  VIADD R227, R227, 0xfffffffc ;  /* 0xfffffffce3e37836 */ /* 0x000fe20000000000 */
[----:B------:R-:W-:Y:S01]  /*3800*/  ISETP.GE.AND P5, PT, R233, R218, PT ;  /* 0x000000dae900720c */ /* 0x000fe20003fa6270 */
[----:B------:R-:W-:Y:S02]  /*3810*/  IMAD R151, R152, 0x2, R225 ;  /* 0x0000000298977824 */ /* 0x000fe400078e02e1 */
[----:B------:R-:W-:Y:S01]  /*3820*/  IMAD.WIDE.U32 R158, R227, -0x326172a9, RZ ;  /* 0xcd9e8d57e39e7825 */ /* 0x000fe200078e00ff */
[----:B------:R-:W-:Y:S02]  /*3830*/  ISETP.GT.AND P5, PT, R235, UR23, P5 ;  /* 0x00000017eb007c0c */ /* 0x000fe4000afa4270 */
[----:B------:R-:W-:Y:S01]  /*3840*/  LOP3.LUT R156, R151, UR12, R239, 0x96, !PT ;  /* 0x0000000c979c7c12 */ /* 0x000fe2000f8e96ef */
[----:B------:R-:W-:Y:S01]  /*3850*/  VIADD R232, R232, 0xffffffff ;  /* 0xffffffffe8e87836 */ /* 0x000fe20000000000 */
[----:B------:R-:W-:Y:S01]  /*3860*/  LOP3.LUT R154, R224, UR13, R159, 0x96, !PT ;  /* 0x0000000de09a7c12 */ /* 0x000fe2000f8e969f */
[----:B------:R-:W-:Y:S04]  /*3870*/  DEPBAR.LE SB0, 0x0 ;  /* 0x000080000000791a */ /* 0x000fe80000000000 */
[----:B------:R-:W-:Y:S01]  /*3880*/  BAR.SYNC.DEFER_BLOCKING 0x0 ;  /* 0x0000000000007b1d */ /* 0x000fe20000010000 */
[----:B------:R-:W-:Y:S03]  /*3890*/  IMAD.WIDE.U32 R154, R154, -0x2daee0ad, RZ ;  /* 0xd2511f539a9a7825 */ /* 0x000fe600078e00ff */
[----:B------:R-:W-:Y:S01]  /*38a0*/  @!P5 SHF.R.U32.HI R152, RZ, 0x2, R216 ;  /* 0x00000002ff98d819 */ /* 0x000fe200000116d8 */
[----:B------:R-:W-:Y:S01]  /*38b0*/  @!P5 IMAD.SHL.U32 R159, R216, 0x2, RZ ;  /* 0x00000002d89fd824 */ /* 0x000fe200078e00ff */
[----:B------:R-:W-:Y:S01]  /*38c0*/  LOP3.LUT R153, R238, UR32, R155, 0x96, !PT ;  /* 0x00000020ee997c12 */ /* 0x000fe2000f8e969b */
[----:B------:R-:W-:Y:S02]  /*38d0*/  IMAD.U32 R155, RZ, RZ, UR19 ;  /* 0x00000013ff9b7e24 */ /* 0x000fe4000f8e00ff */
[----:B------:R-:W-:Y:S01]  /*38e0*/  IMAD.WIDE.U32 R156, R156, -0x326172a9, RZ ;  /* 0xcd9e8d579c9c7825 */ /* 0x000fe200078e00ff */
[----:B------:R-:W-:Y:S04]  /*38f0*/  @!P5 LOP3.LUT R159, R159, 0x6, RZ, 0xc0, !PT ;  /* 0x000000069f9fd812 */ /* 0x000fe800078ec0ff */
[----:B------:R-:W-:Y:S02]  /*3900*/  @!P5 LOP3.LUT R152, R159, 0xe0, R152, 0xf8, !PT ;  /* 0x000000e09f98d812 */ /* 0x000fe400078ef898 */
[----:B------:R-:W-:Y:S01]  /*3910*/  LOP3.LUT R151, R158, UR33, R157, 0x96, !PT ;  /* 0x000000219e977c12 */ /* 0x000fe2000f8e969d */
[----:B------:R-:W-:Y:S04]  /*3920*/  IMAD.WIDE.U32 R158, R153, -0x326172a9, RZ ;  /* 0xcd9e8d57999e7825 */ /* 0x000fe800078e00ff */
[----:B------:R-:W-:Y:S01]  /*3930*/  IMAD.WIDE.U32 R162, R151, -0x2daee0ad, RZ ;  /* 0xd2511f5397a27825 */ /* 0x000fe200078e00ff */
[----:B------:R-:W-:Y:S01]  /*3940*/  LOP3.LUT R153, R156, UR31, R159, 0x96, !PT ;  /* 0x0000001f9c997c12 */ /* 0x000fe2000f8e969f */
[----:B------:R-:W-:Y:S02]  /*3950*/  LDSM.16.M88.4 R68, [R190] ;  /* 0x00000000be44783b */ /* 0x000fe40000000200 */
[----:B------:R-:W-:Y:S01]  /*3960*/  @!P5 IMAD R151, R155, 0x40, R152 ;  /* 0x000000409b97d824 */ /* 0x000fe200078e0298 */
[----:B------:R-:W-:Y:S01]  /*3970*/  LOP3.LUT R155, R154, UR30, R163, 0x96, !PT ;  /* 0x0000001e9a9b7c12 */ /* 0x000fe2000f8e96a3 */
[----:B------:R-:W-:Y:S01]  /*3980*/  IMAD.WIDE.U32 R160, R153, -0x2daee0ad, RZ ;  /* 0xd2511f5399a07825 */ /* 0x000fe200078e00ff */
[C-C-:B------:R-:W-:Y:S01]  /*3990*/  @!P5 VIADDMNMX R154, R228.reuse, 0xffffffc9, R235.reuse, PT ;  /* 0xffffffc9e49ad846 */ /* 0x140fe200038001eb */
[----:B------:R-:W1:Y:S01]  /*39a0*/  LDSM.16.M88.4 R72, [R194] ;  /* 0x00000000c248783b */ /* 0x000e620000000200 */
[----:B------:R-:W-:Y:S01]  /*39b0*/  @!P5 VIADDMNMX R156, R228, 0xffffffc1, R235, PT ;  /* 0xffffffc1e49cd846 */ /* 0x000fe200038001eb */
[----:B------:R-:W-:Y:S01]  /*39c0*/  @!P5 VIADD R157, R151, 0x1 ;  /* 0x00000001979dd836 */ /* 0x000fe20000000000 */
[----:B------:R-:W-:Y:S01]  /*39d0*/  LOP3.LUT R153, R162, UR28, R161, 0x96, !PT ;  /* 0x0000001ca2997c12 */ /* 0x000fe2000f8e96a1 */
[----:B------:R-:W-:Y:S04]  /*39e0*/  IMAD.WIDE.U32 R164, R155, -0x326172a9, RZ ;  /* 0xcd9e8d579ba47825 */ /* 0x000fe800078e00ff */
[----:B------:R-:W-:Y:S01]  /*39f0*/  FMUL.FTZ R162, R230, 1.4426950216293334961 ;  /* 0x3fb8aa3be6a27820 */ /* 0x000fe20000410000 */
[----:B------:R-:W2:Y:S01]  /*3a00*/  LDSM.16.M88.4 R76, [R194+0x800] ;  /* 0x00080000c24c783b */ /* 0x000ea20000000200 */
[-C--:B------:R-:W-:Y:S01]  /*3a10*/  @!P5 ISETP.GE.AND P0, PT, R157, R156.reuse, PT ;  /* 0x0000009c9d00d20c */ /* 0x080fe20003f06270 */
[----:B------:R-:W-:Y:S01]  /*3a20*/  @!P5 VIADD R155, R151, 0x8 ;  /* 0x00000008979bd836 */ /* 0x000fe20000000000 */
[----:B------:R-:W-:Y:S01]  /*3a30*/  LOP3.LUT R152, R158, UR29, R165, 0x96, !PT ;  /* 0x0000001d9e987c12 */ /* 0x000fe2000f8e96a5 */
[----:B------:R-:W-:Y:S01]  /*3a40*/  FMUL.FTZ R165, R229, 1.4426950216293334961 ;  /* 0x3fb8aa3be5a57820 */ /* 0x000fe20000410000 */
[----:B------:R-:W-:Y:S01]  /*3a50*/  FSEL R162, R162, RZ, P6 ;  /* 0x000000ffa2a27208 */ /* 0x000fe20003000000 */
[----:B------:R-:W-:Y:S01]  /*3a60*/  LDSM.16.M88.4 R80, [R149] ;  /* 0x000000009550783b */ /* 0x000fe20000000200 */
[----:B------:R-:W-:Y:S01]  /*3a70*/  IMAD.WIDE.U32 R158, R153, -0x326172a9, RZ ;  /* 0xcd9e8d57999e7825 */ /* 0x000fe200078e00ff */
[----:B------:R-:W-:Y:S02]  /*3a80*/  @!P5 ISETP.GE.AND P2, PT, R155, R156, PT ;  /* 0x0000009c9b00d20c */ /* 0x000fe40003f46270 */
[----:B------:R-:W-:Y:S01]  /*3a90*/  FSEL R165, R165, RZ, P1 ;  /* 0x000000ffa5a57208 */ /* 0x000fe20000800000 */
[----:B------:R-:W-:Y:S01]  /*3aa0*/  IMAD.WIDE.U32 R168, R152, -0x2daee0ad, RZ ;  /* 0xd2511f5398a87825 */ /* 0x000fe200078e00ff */
[----:B------:R-:W3:Y:S01]  /*3ab0*/  LDSM.16.M88.4 R84, [R199] ;  /* 0x00000000c754783b */ /* 0x000ee20000000200 */
[----:B------:R-:W-:Y:S02]  /*3ac0*/  @!P5 ISETP.GE.AND P3, PT, R155, R154, PT ;  /* 0x0000009a9b00d20c */ /* 0x000fe40003f66270 */
[----:B------:R-:W-:Y:S01]  /*3ad0*/  LOP3.LUT R153, R164, UR24, R159, 0x96, !PT ;  /* 0x00000018a4997c12 */ /* 0x000fe2000f8e969f */
[C---:B------:R-:W-:Y:S01]  /*3ae0*/  @!P5 VIADD R155, R151.reuse, 0x9 ;  /* 0x00000009979bd836 */ /* 0x040fe20000000000 */
[----:B------:R-:W-:Y:S01]  /*3af0*/  @!P5 ISETP.GE.AND P6, PT, R151, R156, PT ;  /* 0x0000009c9700d20c */ /* 0x000fe20003fc6270 */
[----:B------:R-:W4:Y:S01]  /*3b00*/  LDSM.16.M88.4 R88, [R199+0x800] ;  /* 0x00080000c758783b */ /* 0x000f220000000200 */
[----:B------:R-:W-:Y:S01]  /*3b10*/  LOP3.LUT R160, R160, UR22, R169, 0x96, !PT ;  /* 0x00000016a0a07c12 */ /* 0x000fe2000f8e96a9 */
[----:B------:R-:W-:Y:S01]  /*3b20*/  IMAD.WIDE.U32 R166, R153, -0x2daee0ad, RZ ;  /* 0xd2511f5399a67825 */ /* 0x000fe200078e00ff */
[----:B------:R-:W-:Y:S02]  /*3b30*/  @!P5 ISETP.GE.AND P4, PT, R157, R154, PT ;  /* 0x0000009a9d00d20c */ /* 0x000fe40003f86270 */
[----:B------:R-:W-:Y:S01]  /*3b40*/  @!P5 ISETP.GE.AND P1, PT, R155, R156, PT ;  /* 0x0000009c9b00d20c */ /* 0x000fe20003f26270 */
[----:B------:R-:W-:Y:S01]  /*3b50*/  LDSM.16.M88.4 R92, [R150] ;  /* 0x00000000965c783b */ /* 0x000fe20000000200 */
[----:B------:R-:W-:Y:S01]  /*3b60*/  LOP3.LUT R152, R168, UR16, R167, 0x96, !PT ;  /* 0x00000010a8987c12 */ /* 0x000fe2000f8e96a7 */
[----:B------:R-:W-:Y:S04]  /*3b70*/  IMAD.WIDE.U32 R160, R160, -0x326172a9, RZ ;  /* 0xcd9e8d57a0a07825 */ /* 0x000fe800078e00ff */
[----:B------:R-:W5:Y:S01]  /*3b80*/  LDSM.16.M88.4 R96, [R0] ;  /* 0x000000000060783b */ /* 0x000f620000000200 */
[----:B------:R-:W-:Y:S01]  /*3b90*/  LOP3.LUT R158, R158, UR17, R161, 0x96, !PT ;  /* 0x000000119e9e7c12 */ /* 0x000fe2000f8e96a1 */
[C---:B------:R-:W-:Y:S01]  /*3ba0*/  @!P5 VIADD R157, R151.reuse, 0x11 ;  /* 0x00000011979dd836 */ /* 0x040fe20000000000 */
[C---:B-1----:R-:W-:Y:S03]  /*3bb0*/  HMMA.16816.F32 R4, R68.reuse, R72, RZ ;  /* 0x000000484404723c */ /* 0x042fe600000018ff */
[----:B------:R-:W-:Y:S05]  /*3bc0*/  @!P5 VIADD R153, R151, 0x18 ;  /* 0x000000189799d836 */ /* 0x000fea0000000000 */
[C---:B------:R-:W-:Y:S01]  /*3bd0*/  HMMA.16816.F32 R8, R68.reuse, R74, RZ ;  /* 0x0000004a4408723c */ /* 0x040fe200000018ff */
[----:B------:R-:W-:Y:S07]  /*3be0*/  LDSM.16.M88.4 R72, [R148] ;  /* 0x000000009448783b */ /* 0x000fee0000000200 */
[C---:B--2---:R-:W-:Y:S08]  /*3bf0*/  HMMA.16816.F32 R12, R68.reuse, R76, RZ ;  /* 0x0000004c440c723c */ /* 0x044ff000000018ff */
[----:B------:R-:W-:Y:S01]  /*3c00*/  HMMA.16816.F32 R16, R68, R78, RZ ;  /* 0x0000004e4410723c */ /* 0x000fe200000018ff */
[----:B------:R-:W1:Y:S06]  /*3c10*/  LDSM.16.M88.4 R68, [R0+0x800] ;  /* 0x000800000044783b */ /* 0x000e6c0000000200 */
[----:B------:R-:W2:Y:S01]  /*3c20*/  LDSM.16.M88.4 R76, [R197] ;  /* 0x00000000c54c783b */ /* 0x000ea20000000200 */
[C---:B---3--:R-:W-:Y:S08]  /*3c30*/  HMMA.16816.F32 R4, R80.reuse, R84, R4 ;  /* 0x000000545004723c */ /* 0x048ff00000001804 */
[C---:B------:R-:W-:Y:S01]  /*3c40*/  HMMA.16816.F32 R8, R80.reuse, R86, R8 ;  /* 0x000000565008723c */ /* 0x040fe20000001808 */
[----:B------:R-:W-:Y:S07]  /*3c50*/  LDSM.16.M88.4 R84, [R190+0x2000] ;  /* 0x00200000be54783b */ /* 0x000fee0000000200 */
[C---:B----4-:R-:W-:Y:S08]  /*3c60*/  HMMA.16816.F32 R12, R80.reuse, R88, R12 ;  /* 0x00000058500c723c */ /* 0x050ff0000000180c */
[----:B------:R-:W-:Y:S01]  /*3c70*/  HMMA.16816.F32 R16, R80, R90, R16 ;  /* 0x0000005a5010723c */ /* 0x000fe20000001810 */
[----:B------:R-:W3:Y:S06]  /*3c80*/  LDSM.16.M88.4 R80, [R197+0x800] ;  /* 0x00080000c550783b */ /* 0x000eec0000000200 */
[----:B------:R-:W4:Y:S01]  /*3c90*/  LDSM.16.M88.4 R88, [R194+0x2000] ;  /* 0x00200000c258783b */ /* 0x000f220000000200 */
[C---:B-----5:R-:W-:Y:S08]  /*3ca0*/  HMMA.16816.F32 R4, R92.reuse, R96, R4 ;  /* 0x000000605c04723c */ /* 0x060ff00000001804 */
[C---:B------:R-:W-:Y:S01]  /*3cb0*/  HMMA.16816.F32 R8, R92.reuse, R98, R8 ;  /* 0x000000625c08723c */ /* 0x040fe20000001808 */
[----:B------:R-:W-:Y:S07]  /*3cc0*/  LDSM.16.M88.4 R96, [R199+0x2000] ;  /* 0x00200000c760783b */ /* 0x000fee0000000200 */
[C---:B-1----:R-:W-:Y:S08]  /*3cd0*/  HMMA.16816.F32 R12, R92.reuse, R68, R12 ;  /* 0x000000445c0c723c */ /* 0x042ff0000000180c */
[----:B------:R-:W-:Y:S01]  /*3ce0*/  HMMA.16816.F32 R16, R92, R70, R16 ;  /* 0x000000465c10723c */ /* 0x000fe20000001810 */
[----:B------:R-:W1:Y:S06]  /*3cf0*/  LDSM.16.M88.4 R68, [R194+0x2800] ;  /* 0x00280000c244783b */ /* 0x000e6c0000000200 */
[----:B------:R-:W5:Y:S01]  /*3d00*/  LDSM.16.M88.4 R92, [R149+0x2000] ;  /* 0x00200000955c783b */ /* 0x000f620000000200 */
[C---:B--2---:R-:W-:Y:S08]  /*3d10*/  HMMA.16816.F32 R4, R72.reuse, R76, R4 ;  /* 0x0000004c4804723c */ /* 0x044ff00000001804 */
[C---:B------:R-:W-:Y:S01]  /*3d20*/  HMMA.16816.F32 R8, R72.reuse, R78, R8 ;  /* 0x0000004e4808723c */ /* 0x040fe20000001808 */
[----:B------:R-:W-:Y:S07]  /*3d30*/  LDSM.16.M88.4 R76, [R150+0x2000] ;  /* 0x00200000964c783b */ /* 0x000fee0000000200 */
[C---:B---3--:R-:W-:Y:S08]  /*3d40*/  HMMA.16816.F32 R12, R72.reuse, R80, R12 ;  /* 0x00000050480c723c */ /* 0x048ff0000000180c */
[----:B------:R-:W-:Y:S01]  /*3d50*/  HMMA.16816.F32 R16, R72, R82, R16 ;  /* 0x000000524810723c */ /* 0x000fe20000001810 */
[----:B------:R-:W2:Y:S06]  /*3d60*/  LDSM.16.M88.4 R72, [R199+0x2800] ;  /* 0x00280000c748783b */ /* 0x000eac0000000200 */
[----:B------:R-:W3:Y:S01]  /*3d70*/  LDSM.16.M88.4 R80, [R0+0x2000] ;  /* 0x002000000050783b */ /* 0x000ee20000000200 */
[C---:B----4-:R-:W-:Y:S08]  /*3d80*/  HMMA.16816.F32 R4, R84.reuse, R88, R4 ;  /* 0x000000585404723c */ /* 0x050ff00000001804 */
[C---:B------:R-:W-:Y:S01]  /*3d90*/  HMMA.16816.F32 R8, R84.reuse, R90, R8 ;  /* 0x0000005a5408723c */ /* 0x040fe20000001808 */
[----:B------:R-:W-:Y:S07]  /*3da0*/  LDSM.16.M88.4 R88, [R197+0x2000] ;  /* 0x00200000c558783b */ /* 0x000fee0000000200 */
[C---:B-1----:R-:W-:Y:S08]  /*3db0*/  HMMA.16816.F32 R12, R84.reuse, R68, R12 ;  /* 0x00000044540c723c */ /* 0x042ff0000000180c */
[----:B------:R-:W-:Y:S01]  /*3dc0*/  HMMA.16816.F32 R16, R84, R70, R16 ;  /* 0x000000465410723c */ /* 0x000fe20000001810 */
[----:B------:R-:W1:Y:S06]  /*3dd0*/  LDSM.16.M88.4 R68, [R0+0x2800] ;  /* 0x002800000044783b */ /* 0x000e6c0000000200 */
[----:B------:R-:W4:Y:S01]  /*3de0*/  LDSM.16.M88.4 R84, [R148+0x2000] ;  /* 0x002000009454783b */ /* 0x000f220000000200 */
[C---:B-----5:R-:W-:Y:S08]  /*3df0*/  HMMA.16816.F32 R4, R92.reuse, R96, R4 ;  /* 0x000000605c04723c */ /* 0x060ff00000001804 */
[C---:B------:R-:W-:Y:S01]  /*3e00*/  HMMA.16816.F32 R8, R92.reuse, R98, R8 ;  /* 0x000000625c08723c */ /* 0x040fe20000001808 */
[----:B------:R-:W-:Y:S07]  /*3e10*/  LDSM.16.M88.4 R96, [R194+0x4000] ;  /* 0x00400000c260783b */ /* 0x000fee0000000200 */
[C---:B--2---:R-:W-:Y:S08]  /*3e20*/  HMMA.16816.F32 R12, R92.reuse, R72, R12 ;  /* 0x000000485c0c723c */ /* 0x044ff0000000180c */
[----:B------:R-:W-:Y:S01]  /*3e30*/  HMMA.16816.F32 R16, R92, R74, R16 ;  /* 0x0000004a5c10723c */ /* 0x000fe20000001810 */
[----:B------:R-:W2:Y:S06]  /*3e40*/  LDSM.16.M88.4 R72, [R197+0x2800] ;  /* 0x00280000c548783b */ /* 0x000eac0000000200 */
[----:B------:R-:W5:Y:S01]  /*3e50*/  LDSM.16.M88.4 R92, [R190+0x4000] ;  /* 0x00400000be5c783b */ /* 0x000f620000000200 */
[C---:B---3--:R-:W-:Y:S08]  /*3e60*/  HMMA.16816.F32 R4, R76.reuse, R80, R4 ;  /* 0x000000504c04723c */ /* 0x048ff00000001804 */
[C---:B------:R-:W-:Y:S01]  /*3e70*/  HMMA.16816.F32 R8, R76.reuse, R82, R8 ;  /* 0x000000524c08723c */ /* 0x040fe20000001808 */
[----:B------:R-:W-:Y:S07]  /*3e80*/  LDSM.16.M88.4 R80, [R199+0x4000] ;  /* 0x00400000c750783b */ /* 0x000fee0000000200 */
[C---:B-1----:R-:W-:Y:S08]  /*3e90*/  HMMA.16816.F32 R12, R76.reuse, R68, R12 ;  /* 0x000000444c0c723c */ /* 0x042ff0000000180c */
[----:B------:R-:W-:Y:S01]  /*3ea0*/  HMMA.16816.F32 R16, R76, R70, R16 ;  /* 0x000000464c10723c */ /* 0x000fe20000001810 */
[----:B------:R-:W1:Y:S06]  /*3eb0*/  LDSM.16.M88.4 R68, [R194+0x4800] ;  /* 0x00480000c244783b */ /* 0x000e6c0000000200 */
[----:B------:R-:W3:Y:S01]  /*3ec0*/  LDSM.16.M88.4 R76, [R149+0x4000] ;  /* 0x00400000954c783b */ /* 0x000ee20000000200 */
[C---:B----4-:R-:W-:Y:S08]  /*3ed0*/  HMMA.16816.F32 R4, R84.reuse, R88, R4 ;  /* 0x000000585404723c */ /* 0x050ff00000001804 */
[C---:B------:R-:W-:Y:S01]  /*3ee0*/  HMMA.16816.F32 R8, R84.reuse, R90, R8 ;  /* 0x0000005a5408723c */ /* 0x040fe20000001808 */
[----:B------:R-:W-:Y:S07]  /*3ef0*/  LDSM.16.M88.4 R88, [R0+0x4000] ;  /* 0x004000000058783b */ /* 0x000fee0000000200 */
[C---:B--2---:R-:W-:Y:S08]  /*3f00*/  HMMA.16816.F32 R12, R84.reuse, R72, R12 ;  /* 0x00000048540c723c */ /* 0x044ff0000000180c */
[----:B------:R-:W-:Y:S01]  /*3f10*/  HMMA.16816.F32 R16, R84, R74, R16 ;  /* 0x0000004a5410723c */ /* 0x000fe20000001810 */
[----:B------:R2:W4:Y:S06]  /*3f20*/  LDSM.16.M88.4 R72, [R199+0x4800] ;  /* 0x00480000c748783b */ /* 0x00052c0000000200 */
[----:B------:R-:W4:Y:S01]  /*3f30*/  LDSM.16.M88.4 R84, [R150+0x4000] ;  /* 0x004000009654783b */ /* 0x000f220000000200 */
[C---:B-----5:R-:W-:Y:S08]  /*3f40*/  HMMA.16816.F32 R4, R92.reuse, R96, R4 ;  /* 0x000000605c04723c */ /* 0x060ff00000001804 */
[C---:B------:R-:W-:Y:S08]  /*3f50*/  HMMA.16816.F32 R8, R92.reuse, R98, R8 ;  /* 0x000000625c08723c */ /* 0x040ff00000001808 */
[C---:B-1----:R-:W-:Y:S03]  /*3f60*/  HMMA.16816.F32 R12, R92.reuse, R68, R12 ;  /* 0x000000445c0c723c */ /* 0x042fe6000000180c */
[--C-:B--2---:R-:W-:Y:S05]  /*3f70*/  IMAD.IADD R199, R194, 0x1, R187.reuse ;  /* 0x00000001c2c77824 */ /* 0x104fea00078e02bb */
[----:B------:R-:W-:Y:S01]  /*3f80*/  HMMA.16816.F32 R16, R92, R70, R16 ;  /* 0x000000465c10723c */ /* 0x000fe20000001810 */
[----:B------:R-:W1:Y:S07]  /*3f90*/  LDSM.16.M88.4 R68, [R0+0x4800] ;  /* 0x004800000044783b */ /* 0x000e6e0000000200 */
[C---:B---3--:R-:W-:Y:S08]  /*3fa0*/  HMMA.16816.F32 R4, R76.reuse, R80, R4 ;  /* 0x000000504c04723c */ /* 0x048ff00000001804 */
[C---:B------:R-:W-:Y:S08]  /*3fb0*/  HMMA.16816.F32 R8, R76.reuse, R82, R8 ;  /* 0x000000524c08723c */ /* 0x040ff00000001808 */
[C---:B----4-:R-:W-:Y:S08]  /*3fc0*/  HMMA.16816.F32 R12, R76.reuse, R72, R12 ;  /* 0x000000484c0c723c */ /* 0x050ff0000000180c */
[----:B------:R-:W-:Y:S01]  /*3fd0*/  HMMA.16816.F32 R16, R76, R74, R16 ;  /* 0x0000004a4c10723c */ /* 0x000fe20000001810 */
[----:B------:R-:W-:Y:S06]  /*3fe0*/  LDSM.16.M88.4 R72, [R148+0x4000] ;  /* 0x004000009448783b */ /* 0x000fec0000000200 */
[----:B------:R-:W2:Y:S01]  /*3ff0*/  LDSM.16.M88.4 R76, [R197+0x4000] ;  /* 0x00400000c54c783b */ /* 0x000ea20000000200 */
[C---:B------:R-:W-:Y:S08]  /*4000*/  HMMA.16816.F32 R4, R84.reuse, R88, R4 ;  /* 0x000000585404723c */ /* 0x040ff00000001804 */
[C---:B------:R-:W-:Y:S08]  /*4010*/  HMMA.16816.F32 R8, R84.reuse, R90, R8 ;  /* 0x0000005a5408723c */ /* 0x040ff00000001808 */
[C---:B-1----:R-:W-:Y:S08]  /*4020*/  HMMA.16816.F32 R12, R84.reuse, R68, R12 ;  /* 0x00000044540c723c */ /* 0x042ff0000000180c */
[----:B------:R-:W-:Y:S01]  /*4030*/  HMMA.16816.F32 R16, R84, R70, R16 ;  /* 0x000000465410723c */ /* 0x000fe20000001810 */
[----:B------:R1:W3:Y:S07]  /*4040*/  LDSM.16.M88.4 R68, [R197+0x4800] ;  /* 0x00480000c544783b */ /* 0x0002ee0000000200 */
[C---:B--2---:R-:W-:Y:S08]  /*4050*/  HMMA.16816.F32 R4, R72.reuse, R76, R4 ;  /* 0x0000004c4804723c */ /* 0x044ff00000001804 */
[C---:B------:R-:W-:Y:S03]  /*4060*/  HMMA.16816.F32 R8, R72.reuse, R78, R8 ;  /* 0x0000004e4808723c */ /* 0x040fe60000001808 */
[----:B-1----:R-:W-:Y:S08]  /*4070*/  IMAD.IADD R197, R0, 0x1, R187 ;  /* 0x0000000100c57824 */ /* 0x002ff000078e02bb */
[----:B------:R-:W-:Y:S02]  /*4080*/  @!P5 FSEL R4, R4, -INF , !P6 ;  /* 0xff8000000404d808 */ /* 0x000fe40007000000 */
[----:B------:R-:W-:Y:S02]  /*4090*/  @!P5 FSEL R5, R5, -INF , !P0 ;  /* 0xff8000000505d808 */ /* 0x000fe40004000000 */
[----:B------:R-:W-:Y:S01]  /*40a0*/  @!P5 FSEL R7, R7, -INF , !P4 ;  /* 0xff8000000707d808 */ /* 0x000fe20006000000 */
[--C-:B------:R-:W-:Y:S01]  /*40b0*/  FFMA.FTZ R159, R4, UR11, -R162.reuse ;  /* 0x0000000b049f7c23 */ /* 0x100fe200080108a2 */
[-C--:B------:R-:W-:Y:S01]  /*40c0*/  @!P5 ISETP.GE.AND P6, PT, R155, R154.reuse, PT ;  /* 0x0000009a9b00d20c */ /* 0x080fe20003fc6270 */
[C---:B---3--:R-:W-:Y:S03]  /*40d0*/  HMMA.16816.F32 R12, R72.reuse, R68, R12 ;  /* 0x00000044480c723c */ /* 0x048fe6000000180c */
[C---:B------:R-:W-:Y:S01]  /*40e0*/  @!P5 ISETP.GE.AND P0, PT, R151.reuse, R154, PT ;  /* 0x0000009a9700d20c */ /* 0x040fe20003f06270 */
[C---:B------:R-:W-:Y:S01]  /*40f0*/  @!P5 VIADD R155, R151.reuse, 0x10 ;  /* 0x00000010979bd836 */ /* 0x040fe20000000000 */
[----:B------:R-:W-:Y:S01]  /*4100*/  @!P5 FSEL R8, R8, -INF , !P2 ;  /* 0xff8000000808d808 */ /* 0x000fe20005000000 */
[----:B------:R-:W-:Y:S01]  /*4110*/  @!P5 VIADD R151, R151, 0x19 ;  /* 0x000000199797d836 */ /* 0x000fe20000000000 */
[----:B------:R-:W-:Y:S01]  /*4120*/  @!P5 FSEL R6, R6, -INF , !P0 ;  /* 0xff8000000606d808 */ /* 0x000fe20004000000 */
[----:B------:R-:W-:Y:S03]  /*4130*/  HMMA.16816.F32 R16, R72, R70, R16 ;  /* 0x000000464810723c */ /* 0x000fe60000001810 */
[----:B------:R-:W-:Y:S01]  /*4140*/  @!P5 FSEL R9, R9, -INF , !P1 ;  /* 0xff8000000909d808 */ /* 0x000fe20004800000 */
[----:B------:R-:W-:Y:S01]  /*4150*/  FFMA.FTZ R163, R6, UR11, -R165 ;  /* 0x0000000b06a37c23 */ /* 0x000fe200080108a5 */
[----:B------:R-:W-:Y:S02]  /*4160*/  @!P5 FSEL R10, R10, -INF , !P3 ;  /* 0xff8000000a0ad808 */ /* 0x000fe40005800000 */
[----:B------:R-:W-:Y:S02]  /*4170*/  @!P5 FSEL R11, R11, -INF , !P6 ;  /* 0xff8000000b0bd808 */ /* 0x000fe40007000000 */
[-C--:B------:R-:W-:Y:S02]  /*4180*/  @!P5 ISETP.GE.AND P0, PT, R155, R156.reuse, PT ;  /* 0x0000009c9b00d20c */ /* 0x080fe40003f06270 */
[C---:B------:R-:W-:Y:S02]  /*4190*/  @!P5 ISETP.GE.AND P2, PT, R157.reuse, R156, PT ;  /* 0x0000009c9d00d20c */ /* 0x040fe40003f46270 */
[----:B------:R-:W-:Y:S02]  /*41a0*/  @!P5 ISETP.GE.AND P1, PT, R157, R154, PT ;  /* 0x0000009a9d00d20c */ /* 0x000fe40003f26270 */
[-C--:B------:R-:W-:Y:S02]  /*41b0*/  @!P5 ISETP.GE.AND P3, PT, R153, R156.reuse, PT ;  /* 0x0000009c9900d20c */ /* 0x080fe40003f66270 */
[----:B------:R-:W-:Y:S01]  /*41c0*/  @!P5 ISETP.GE.AND P6, PT, R151, R156, PT ;  /* 0x0000009c9700d20c */ /* 0x000fe20003fc6270 */
[----:B------:R-:W-:Y:S01]  /*41d0*/  IMAD.WIDE.U32 R156, R152, -0x326172a9, RZ ;  /* 0xcd9e8d57989c7825 */ /* 0x000fe200078e00ff */
[----:B------:R-:W-:Y:S02]  /*41e0*/  @!P5 FSEL R12, R12, -INF , !P0 ;  /* 0xff8000000c0cd808 */ /* 0x000fe40004000000 */
[----:B------:R-:W-:Y:S02]  /*41f0*/  @!P5 FSEL R13, R13, -INF , !P2 ;  /* 0xff8000000d0dd808 */ /* 0x000fe40005000000 */
[-C--:B------:R-:W-:Y:S01]  /*4200*/  @!P5 ISETP.GE.AND P0, PT, R153, R154.reuse, PT ;  /* 0x0000009a9900d20c */ /* 0x080fe20003f06270 */
[----:B------:R-:W-:Y:S01]  /*4210*/  FFMA.FTZ R168, R12, UR11, -R162 ;  /* 0x0000000b0ca87c23 */ /* 0x000fe200080108a2 */
[-C--:B------:R-:W-:Y:S02]  /*4220*/  @!P5 ISETP.GE.AND P4, PT, R155, R154.reuse, PT ;  /* 0x0000009a9b00d20c */ /* 0x080fe40003f86270 */
[----:B------:R-:W-:Y:S02]  /*4230*/  @!P5 ISETP.GE.AND P2, PT, R151, R154, PT ;  /* 0x0000009a9700d20c */ /* 0x000fe40003f46270 */
[----:B------:R-:W-:Y:S01]  /*4240*/  LOP3.LUT R154, R160, UR15, R157, 0x96, !PT ;  /* 0x0000000fa09a7c12 */ /* 0x000fe2000f8e969d */
[----:B------:R-:W-:Y:S01]  /*4250*/  IMAD.WIDE.U32 R160, R158, -0x2daee0ad, RZ ;  /* 0xd2511f539ea07825 */ /* 0x000fe200078e00ff */
[C---:B------:R-:W-:Y:S02]  /*4260*/  PRMT R151, R156.reuse, 0x7771, RZ ;  /* 0x000077719c977816 */ /* 0x040fe400000000ff */
[C---:B------:R-:W-:Y:S02]  /*4270*/  PRMT R152, R156.reuse, 0x7770, RZ ;  /* 0x000077709c987816 */ /* 0x040fe400000000ff */
[C---:B------:R-:W-:Y:S02]  /*4280*/  PRMT R153, R156.reuse, 0x7772, RZ ;  /* 0x000077729c997816 */ /* 0x040fe400000000ff */
[----:B------:R-:W-:Y:S02]  /*4290*/  PRMT R155, R156, 0x7773, RZ ;  /* 0x000077739c9b7816 */ /* 0x000fe400000000ff */
[----:B------:R-:W-:Y:S02]  /*42a0*/  PRMT R167, R160, 0x7773, RZ ;  /* 0x00007773a0a77816 */ /* 0x000fe400000000ff */
[----:B------:R-:W-:Y:S02]  /*42b0*/  @!P5 FSEL R14, R14, -INF , !P4 ;  /* 0xff8000000e0ed808 */ /* 0x000fe40006000000 */
[----:B------:R-:W-:Y:S02]  /*42c0*/  @!P5 FSEL R15, R15, -INF , !P1 ;  /* 0xff8000000f0fd808 */ /* 0x000fe40004800000 */
[----:B------:R-:W-:Y:S01]  /*42d0*/  PRMT R157, R160, 0x7771, RZ ;  /* 0x00007771a09d7816 */ /* 0x000fe200000000ff */
[--C-:B------:R-:W-:Y:S01]  /*42e0*/  FFMA.FTZ R169, R14, UR11, -R165.reuse ;  /* 0x0000000b0ea97c23 */ /* 0x100fe200080108a5 */
[C---:B------:R-:W-:Y:S01]  /*42f0*/  PRMT R156, R160.reuse, 0x7770, RZ ;  /* 0x00007770a09c7816 */ /* 0x040fe200000000ff */
[----:B------:R-:W-:Y:S01]  /*4300*/  FFMA.FTZ R172, R15, UR11, -R165 ;  /* 0x0000000b0fac7c23 */ /* 0x000fe200080108a5 */
[----:B------:R-:W-:Y:S02]  /*4310*/  PRMT R158, R160, 0x7772, RZ ;  /* 0x00007772a09e7816 */ /* 0x000fe400000000ff */
[----:B------:R-:W-:Y:S02]  /*4320*/  ISETP.LE.U32.AND P4, PT, R152, UR4, PT ;  /* 0x0000000498007c0c */ /* 0x000fe4000bf83070 */
[----:B------:R-:W-:Y:S02]  /*4330*/  ISETP.GT.U32.AND P1, PT, R151, UR4, PT ;  /* 0x0000000497007c0c */ /* 0x000fe4000bf24070 */
[C---:B------:R-:W-:Y:S02]  /*4340*/  LOP3.LUT R160, R154.reuse, 0xff, RZ, 0xc0, !PT ;  /* 0x000000ff9aa07812 */ /* 0x040fe400078ec0ff */
[C---:B------:R-:W-:Y:S02]  /*4350*/  PRMT R152, R154.reuse, 0x7632, R152 ;  /* 0x000076329a987816 */ /* 0x040fe40000000098 */
[----:B------:R-:W-:Y:S02]  /*4360*/  LOP3.LUT R151, R154, 0xffff, RZ, 0xc0, !PT ;  /* 0x0000ffff9a977812 */ /* 0x000fe400078ec0ff */
[----:B------:R-:W-:Y:S02]  /*4370*/  @!P5 FSEL R16, R16, -INF , !P3 ;  /* 0xff8000001010d808 */ /* 0x000fe40005800000 */
[----:B------:R-:W-:Y:S02]  /*4380*/  ISETP.LE.U32.AND P3, PT, R160, UR4, PT ;  /* 0x00000004a0007c0c */ /* 0x000fe4000bf63070 */
[----:B------:R-:W-:Y:S01]  /*4390*/  LOP3.LUT R152, R152, 0xff, RZ, 0xc0, !PT ;  /* 0x000000ff98987812 */ /* 0x000fe200078ec0ff */
[--C-:B------:R-:W-:Y:S01]  /*43a0*/  FFMA.FTZ R173, R16, UR11, -R162.reuse ;  /* 0x0000000b10ad7c23 */ /* 0x100fe200080108a2 */
[----:B------:R-:W-:Y:S02]  /*43b0*/  SHF.R.U32.HI R160, RZ, 0x8, R151 ;  /* 0x00000008ffa07819 */ /* 0x000fe40000011697 */
[----:B------:R-:W-:Y:S01]  /*43c0*/  LOP3.LUT R166, R166, UR14, R161, 0x96, !PT ;  /* 0x0000000ea6a67c12 */ /* 0x000fe2000f8e96a1 */
[----:B------:R-:W-:Y:S01]  /*43d0*/  FFMA.FTZ R161, R5, UR11, -R162 ;  /* 0x0000000b05a17c23 */ /* 0x000fe200080108a2 */
[----:B------:R-:W-:Y:S01]  /*43e0*/  @!P5 FSEL R17, R17, -INF , !P6 ;  /* 0xff8000001111d808 */ /* 0x000fe20007000000 */
[----:B------:R1:W2:Y:S01]  /*43f0*/  MUFU.EX2 R151, R159 ;  /* 0x0000009f00977308 */ /* 0x0002a20000000800 */
[----:B------:R-:W-:Y:S02]  /*4400*/  ISETP.LE.U32.AND P6, PT, R152, UR4, PT ;  /* 0x0000000498007c0c */ /* 0x000fe4000bfc3070 */
[----:B------:R-:W-:Y:S07]  /*4410*/  LOP3.LUT R160, R160, 0xffff, RZ, 0xc0, !PT ;  /* 0x0000ffffa0a07812 */ /* 0x000fee00078ec0ff */
[----:B------:R3:W4:Y:S01]  /*4420*/  MUFU.EX2 R152, R161 ;  /* 0x000000a100987308 */ /* 0x0007220000000800 */
[----:B------:R-:W-:Y:S02]  /*4430*/  @!P5 FSEL R18, R18, -INF , !P0 ;  /* 0xff8000001212d808 */ /* 0x000fe40004000000 */
[----:B------:R-:W-:Y:S01]  /*4440*/  ISETP.LE.U32.AND P0, PT, R160, UR4, PT ;  /* 0x00000004a0007c0c */ /* 0x000fe2000bf03070 */
[--C-:B------:R-:W-:Y:S01]  /*4450*/  FFMA.FTZ R160, R7, UR11, -R165.reuse ;  /* 0x0000000b07a07c23 */ /* 0x100fe200080108a5 */
[----:B------:R-:W-:Y:S05]  /*4460*/  SHF.R.U32.HI R164, RZ, 0x18, R154 ;  /* 0x00000018ffa47819 */ /* 0x000fea000001169a */
[----:B------:R5:W5:Y:S01]  /*4470*/  MUFU.EX2 R154, R163 ;  /* 0x000000a3009a7308 */ /* 0x000b620000000800 */
[----:B------:R-:W-:Y:S01]  /*4480*/  @!P5 FSEL R19, R19, -INF , !P2 ;  /* 0xff8000001313d808 */ /* 0x000fe20005000000 */
[--C-:B-1----:R-:W-:Y:S01]  /*4490*/  FFMA.FTZ R159, R8, UR11, -R162.reuse ;  /* 0x0000000b089f7c23 */ /* 0x102fe200080108a2 */
[----:B--2---:R-:W-:Y:S01]  /*44a0*/  @!P3 FADD.FTZ R151, -R151, -RZ ;  /* 0x800000ff9797b221 */ /* 0x004fe20000010100 */
[----:B------:R-:W-:Y:S01]  /*44b0*/  ISETP.GT.U32.AND P3, PT, R155, UR4, PT ;  /* 0x000000049b007c0c */ /* 0x000fe2000bf64070 */
[----:B---3--:R-:W-:Y:S05]  /*44c0*/  FFMA.FTZ R161, R9, UR11, -R162 ;  /* 0x0000000b09a17c23 */ /* 0x008fea00080108a2 */
[----:B------:R-:W1:Y:S01]  /*44d0*/  MUFU.EX2 R155, R159 ;  /* 0x0000009f009b7308 */ /* 0x000e620000000800 */
[----:B----4-:R-:W-:Y:S01]  /*44e0*/  @!P0 FADD.FTZ R152, -R152, -RZ ;  /* 0x800000ff98988221 */ /* 0x010fe20000010100 */
[----:B------:R-:W-:Y:S08]  /*44f0*/  ISETP.LE.U32.AND P0, PT, R156, UR4, PT ;  /* 0x000000049c007c0c */ /* 0x000ff0000bf03070 */
[----:B------:R2:W3:Y:S01]  /*4500*/  MUFU.EX2 R156, R161 ;  /* 0x000000a1009c7308 */ /* 0x0004e20000000800 */
[----:B------:R-:W-:Y:S01]  /*4510*/  ISETP.GT.U32.AND P2, PT, R153, UR4, PT ;  /* 0x0000000499007c0c */ /* 0x000fe2000bf44070 */
[--C-:B-----5:R-:W-:Y:S01]  /*4520*/  FFMA.FTZ R163, R10, UR11, -R165.reuse ;  /* 0x0000000b0aa37c23 */ /* 0x120fe200080108a5 */
[----:B------:R-:W-:Y:S07]  /*4530*/  ISETP.LE.U32.AND P5, PT, R164, UR4, PT ;  /* 0x00000004a4007c0c */ /* 0x000fee000bfa3070 */
[----:B------:R-:W4:Y:S01]  /*4540*/  MUFU.EX2 R153, R160 ;  /* 0x000000a000997308 */ /* 0x000f220000000800 */
[----:B------:R-:W-:Y:S01]  /*4550*/  @!P6 FADD.FTZ R154, -R154, -RZ ;  /* 0x800000ff9a9ae221 */ /* 0x000fe20000010100 */
[----:B------:R-:W-:Y:S01]  /*4560*/  ISETP.GT.U32.AND P6, PT, R157, UR4, PT ;  /* 0x000000049d007c0c */ /* 0x000fe2000bfc4070 */
[----:B------:R-:W-:Y:S07]  /*4570*/  FFMA.FTZ R164, R11, UR11, -R165 ;  /* 0x0000000b0ba47c23 */ /* 0x000fee00080108a5 */
[----:B------:R5:W5:Y:S01]  /*4580*/  MUFU.EX2 R157, R163 ;  /* 0x000000a3009d7308 */ /* 0x000b620000000800 */
[----:B------:R-:W-:Y:S01]  /*4590*/  F2FP.RELU.F16.F32.PACK_AB R177, R152, R151 ;  /* 0x0000009798b1723e */ /* 0x000fe200000008ff */
[----:B-1----:R-:W-:Y:S01]  /*45a0*/  @!P4 FADD.FTZ R155, -R155, -RZ ;  /* 0x800000ff9b9bc221 */ /* 0x002fe20000010100 */
[----:B------:R-:W-:Y:S02]  /*45b0*/  LOP3.LUT R159, R166, 0xff, RZ, 0xc0, !PT ;  /* 0x000000ffa69f7812 */ /* 0x000fe400078ec0ff */
[----:B--2---:R-:W-:Y:S01]  /*45c0*/  SHF.R.U32.HI R161, RZ, 0x18, R166 ;  /* 0x00000018ffa17819 */ /* 0x004fe200000116a6 */
[----:B---3--:R-:W-:Y:S01]  /*45d0*/  @P1 FADD.FTZ R156, -R156, -RZ ;  /* 0x800000ff9c9c1221 */ /* 0x008fe20000010100 */
[----:B------:R-:W-:Y:S01]  /*45e0*/  ISETP.LE.U32.AND P4, PT, R159, UR4, PT ;  /* 0x000000049f007c0c */ /* 0x000fe2000bf83070 */
[----:B------:R-:W-:Y:S01]  /*45f0*/  STS [R212], R177 ;  /* 0x000000b1d4007388 */ /* 0x000fe20000000800 */
[----:B------:R-:W-:Y:S01]  /*4600*/  ISETP.LE.U32.AND P1, PT, R161, UR4, PT ;  /* 0x00000004a1007c0c */ /* 0x000fe2000bf23070 */
[----:B------:R1:W2:Y:S01]  /*4610*/  MUFU.EX2 R159, R168 ;  /* 0x000000a8009f7308 */ /* 0x0002a20000000800 */
[----:B----4-:R-:W-:Y:S01]  /*4620*/  @!P5 FADD.FTZ R153, -R153, -RZ ;  /* 0x800000ff9999d221 */ /* 0x010fe20000010100 */
[----:B------:R-:W-:Y:S01]  /*4630*/  ISETP.GT.U32.AND P5, PT, R158, UR4, PT ;  /* 0x000000049e007c0c */ /* 0x000fe2000bfa4070 */
[----:B------:R-:W-:Y:S07]  /*4640*/  FFMA.FTZ R160, R13, UR11, -R162 ;  /* 0x0000000b0da07c23 */ /* 0x000fee00080108a2 */
[----:B------:R3:W-:Y:S01]  /*4650*/  MUFU.EX2 R161, R169 ;  /* 0x000000a900a17308 */ /* 0x0007e20000000800 */
[C---:B-----5:R-:W-:Y:S01]  /*4660*/  PRMT R163, R166.reuse, 0x7632, R163 ;  /* 0x00007632a6a37816 */ /* 0x060fe200000000a3 */
[----:B------:R-:W-:Y:S01]  /*4670*/  @P2 FADD.FTZ R157, -R157, -RZ ;  /* 0x800000ff9d9d2221 */ /* 0x000fe20000010100 */
[----:B------:R-:W-:Y:S07]  /*4680*/  F2FP.RELU.F16.F32.PACK_AB R175, R153, R154 ;  /* 0x0000009a99af723e */ /* 0x000fee00000008ff */
[----:B------:R4:W5:Y:S01]  /*4690*/  MUFU.EX2 R158, R164 ;  /* 0x000000a4009e7308 */ /* 0x0009620000000800 */
[----:B------:R-:W-:Y:S01]  /*46a0*/  LOP3.LUT R166, R166, 0xffff, RZ, 0xc0, !PT ;  /* 0x0000ffffa6a67812 */ /* 0x000fe200078ec0ff */
[----:B------:R5:W-:Y:S03]  /*46b0*/  STS [R212+0x400], R175 ;  /* 0x000400afd4007388 */ /* 0x000be60000000800 */
[----:B------:R-:W-:Y:S05]  /*46c0*/  SHF.R.U32.HI R166, RZ, 0x8, R166 ;  /* 0x00000008ffa67819 */ /* 0x000fea00000116a6 */
[----:B------:R-:W-:Y:S01]  /*46d0*/  MUFU.EX2 R160, R160 ;  /* 0x000000a000a07308 */ /* 0x000fe20000000800 */
[----:B-1----:R-:W-:Y:S01]  /*46e0*/  LOP3.LUT R168, R163, 0xff, RZ, 0xc0, !PT ;  /* 0x000000ffa3a87812 */ /* 0x002fe200078ec0ff */
[----:B--2---:R-:W-:Y:S01]  /*46f0*/  @!P4 FADD.FTZ R159, -R159, -RZ ;  /* 0x800000ff9f9fc221 */ /* 0x004fe20000010100 */
[----:B------:R-:W-:Y:S07]  /*4700*/  LOP3.LUT R166, R166, 0xffff, RZ, 0xc0, !PT ;  /* 0x0000ffffa6a67812 */ /* 0x000fee00078ec0ff */
[----:B------:R-:W1:Y:S01]  /*4710*/  MUFU.EX2 R163, R173 ;  /* 0x000000ad00a37308 */ /* 0x000e620000000800 */
[----:B---3--:R-:W-:Y:S02]  /*4720*/  F2FP.RELU.F16.F32.PACK_AB R169, R156, R155 ;  /* 0x0000009b9ca9723e */ /* 0x008fe400000008ff */
[----:B------:R-:W-:Y:S01]  /*4730*/  ISETP.LE.U32.AND P2, PT, R168, UR4, PT ;  /* 0x00000004a8007c0c */ /* 0x000fe2000bf43070 */
[--C-:B------:R-:W-:Y:S01]  /*4740*/  FFMA.FTZ R168, R18, UR11, -R165.reuse ;  /* 0x0000000b12a87c23 */ /* 0x100fe200080108a5 */
[----:B----4-:R-:W-:Y:S01]  /*4750*/  FFMA.FTZ R164, R17, UR11, -R162 ;  /* 0x0000000b11a47c23 */ /* 0x010fe200080108a2 */
[----:B------:R2:W-:Y:S01]  /*4760*/  STS [R236], R169 ;  /* 0x000000a9ec007388 */ /* 0x0005e20000000800 */
[----:B------:R-:W-:Y:S01]  /*4770*/  FFMA.FTZ R165, R19, UR11, -R165 ;  /* 0x0000000b13a57c23 */ /* 0x000fe200080108a5 */
[----:B-----5:R-:W-:Y:S02]  /*4780*/  @P3 FADD.FTZ R158, -R158, -RZ ;  /* 0x800000ff9e9e3221 */ /* 0x020fe40000010100 */
[----:B------:R-:W3:Y:S01]  /*4790*/  MUFU.EX2 R162, R172 ;  /* 0x000000ac00a27308 */ /* 0x000ee20000000800 */
[----:B------:R-:W-:Y:S02]  /*47a0*/  ISETP.LE.U32.AND P3, PT, R166, UR4, PT ;  /* 0x00000004a6007c0c */ /* 0x000fe4000bf63070 */
[----:B------:R-:W-:Y:S07]  /*47b0*/  ISETP.GT.U32.AND P4, PT, R167, UR4, PT ;  /* 0x00000004a7007c0c */ /* 0x000fee000bf84070 */
[----:B------:R-:W4:Y:S01]  /*47c0*/  MUFU.EX2 R166, R168 ;  /* 0x000000a800a67308 */ /* 0x000f220000000800 */
[----:B------:R-:W-:Y:S01]  /*47d0*/  F2FP.RELU.F16.F32.PACK_AB R181, R158, R157 ;  /* 0x0000009d9eb5723e */ /* 0x000fe200000008ff */
[----:B-1----:R-:W-:Y:S01]  /*47e0*/  @!P0 FADD.FTZ R163, -R163, -RZ ;  /* 0x800000ffa3a38221 */ /* 0x002fe20000010100 */
[----:B------:R-:W-:Y:S07]  /*47f0*/  @!P2 FADD.FTZ R161, -R161, -RZ ;  /* 0x800000ffa1a1a221 */ /* 0x000fee0000010100 */
[----:B------:R-:W1:Y:S01]  /*4800*/  MUFU.EX2 R164, R164 ;  /* 0x000000a400a47308 */ /* 0x000e620000000800 */
[----:B------:R-:W5:Y:S01]  /*4810*/  LDG.E R167, desc[UR20][R170.64] ;  /* 0x00000014aaa77981 */ /* 0x000f62000c1e1900 */
[----:B------:R-:W-:Y:S08]  /*4820*/  FSETP.GE.FTZ.AND P2, PT, R151, RZ, PT ;  /* 0x000000ff9700720b */ /* 0x000ff00003f56000 */
[----:B------:R-:W2:Y:S01]  /*4830*/  MUFU.EX2 R165, R165 ;  /* 0x000000a500a57308 */ /* 0x000ea20000000800 */
[----:B------:R-:W-:Y:S01]  /*4840*/  STS [R236+0x400], R181 ;  /* 0x000400b5ec007388 */ /* 0x000fe20000000800 */
[----:B------:R-:W-:Y:S01]  /*4850*/  @!P3 FADD.FTZ R160, -R160, -RZ ;  /* 0x800000ffa0a0b221 */ /* 0x000fe20000010100 */
[----:B---3--:R-:W-:Y:S01]  /*4860*/  @!P1 FADD.FTZ R162, -R162, -RZ ;  /* 0x800000ffa2a29221 */ /* 0x008fe20000010100 */
[----:B------:R-:W-:Y:S01]  /*4870*/  FSETP.GE.FTZ.AND P1, PT, R152, RZ, PT ;  /* 0x000000ff9800720b */ /* 0x000fe20003f36000 */
[----:B----4-:R-:W-:Y:S02]  /*4880*/  @P5 FADD.FTZ R166, -R166, -RZ ;  /* 0x800000ffa6a65221 */ /* 0x010fe40000010100 */
[----:B------:R-:W-:Y:S01]  /*4890*/  F2FP.RELU.F16.F32.PACK_AB R179, R160, R159 ;  /* 0x0000009fa0b3723e */ /* 0x000fe200000008ff */
[----:B------:R3:W4:Y:S01]  /*48a0*/  LDG.E R168, desc[UR20][R170.64+0x20] ;  /* 0x00002014aaa87981 */ /* 0x000722000c1e1900 */
[----:B------:R-:W-:Y:S01]  /*48b0*/  F2FP.RELU.F16.F32.PACK_AB R175, R162, R161 ;  /* 0x000000a1a2af723e */ /* 0x000fe200000008ff */
[----:B-1----:R-:W-:Y:S01]  /*48c0*/  @P6 FADD.FTZ R164, -R164, -RZ ;  /* 0x800000ffa4a46221 */ /* 0x002fe20000010100 */
[----:B------:R-:W-:Y:S03]  /*48d0*/  FSETP.GE.FTZ.AND P0, PT, R155, RZ, PT ;  /* 0x000000ff9b00720b */ /* 0x000fe60003f16000 */
[----:B------:R-:W-:Y:S01]  /*48e0*/  STS [R214], R179 ;  /* 0x000000b3d6007388 */ /* 0x000fe20000000800 */
[----:B------:R-:W-:Y:S01]  /*48f0*/  ISETP.GT.AND P3, PT, R232, R219, PT ;  /* 0x000000dbe800720c */ /* 0x000fe20003f64270 */
[----:B--2---:R-:W-:Y:S01]  /*4900*/  @P4 FADD.FTZ R165, -R165, -RZ ;  /* 0x800000ffa5a54221 */ /* 0x004fe20000010100 */
[----:B------:R-:W-:Y:S03]  /*4910*/  F2FP.RELU.F16.F32.PACK_AB R173, R164, R163 ;  /* 0x000000a3a4ad723e */ /* 0x000fe600000008ff */
[----:B------:R-:W-:Y:S01]  /*4920*/  STS [R214+0x400], R175 ;  /* 0x000400afd6007388 */ /* 0x000fe20000000800 */
[----:B------:R-:W-:Y:S02]  /*4930*/  FSETP.GE.FTZ.AND P6, PT, R154, RZ, PT ;  /* 0x000000ff9a00720b */ /* 0x000fe40003fd6000 */
[----:B------:R-:W-:Y:S03]  /*4940*/  F2FP.RELU.F16.F32.PACK_AB R169, R165, R166 ;  /* 0x000000a6a5a9723e */ /* 0x000fe600000008ff */
[----:B------:R-:W-:Y:S01]  /*4950*/  STS [R220], R173 ;  /* 0x000000addc007388 */ /* 0x000fe20000000800 */
[----:B------:R-:W-:Y:S05]  /*4960*/  FSETP.GE.FTZ.AND P5, PT, R153, RZ, PT ;  /* 0x000000ff9900720b */ /* 0x000fea0003fb6000 */
[----:B------:R-:W-:Y:S06]  /*4970*/  STS [R220+0x400], R169 ;  /* 0x000400a9dc007388 */ /* 0x000fec0000000800 */
[----:B------:R-:W-:Y:S06]  /*4980*/  LDSM.16.M88.4 R68, [R198+0xc000] ;  /* 0x00c00000c644783b */ /* 0x000fec0000000200 */
[----:B------:R-:W1:Y:S06]  /*4990*/  LDSM.16.M88.4 R72, [R194+0x6000] ;  /* 0x00600000c248783b */ /* 0x000e6c0000000200 */
[----:B------:R-:W2:Y:S06]  /*49a0*/  LDSM.16.M88.4 R76, [R194+0x6800] ;  /* 0x00680000c24c783b */ /* 0x000eac0000000200 */
[----:B------:R-:W-:Y:S06]  /*49b0*/  LDSM.16.M88.4 R80, [R186+0xc000] ;  /* 0x00c00000ba50783b */ /* 0x000fec0000000200 */
[----:B------:R-:W3:Y:S06]  /*49c0*/  LDSM.16.M88.4 R84, [R199+0x6000] ;  /* 0x00600000c754783b */ /* 0x000eec0000000200 */
[----:B------:R-:W3:Y:S06]  /*49d0*/  LDSM.16.M88.4 R88, [R199+0x6800] ;  /* 0x00680000c758783b */ /* 0x000eec0000000200 */
[----:B------:R-:W-:Y:S06]  /*49e0*/  LDSM.16.M88.4 R92, [R196+0xc000] ;  /* 0x00c00000c45c783b */ /* 0x000fec0000000200 */
[----:B------:R-:W3:Y:S01]  /*49f0*/  LDSM.16.M88.4 R96, [R0+0x6000] ;  /* 0x006000000060783b */ /* 0x000ee20000000200 */
[C---:B-1----:R-:W-:Y:S08]  /*4a00*/  HMMA.16816.F32 R4, R68.reuse, R72, RZ ;  /* 0x000000484404723c */ /* 0x042ff000000018ff */
[C---:B------:R-:W-:Y:S01]  /*4a10*/  HMMA.16816.F32 R8, R68.reuse, R74, RZ ;  /* 0x0000004a4408723c */ /* 0x040fe200000018ff */
[----:B------:R-:W-:Y:S07]  /*4a20*/  LDSM.16.M88.4 R72, [R185+0xc000] ;  /* 0x00c00000b948783b */ /* 0x000fee0000000200 */
[C---:B--2---:R-:W-:Y:S08]  /*4a30*/  HMMA.16816.F32 R12, R68.reuse, R76, RZ ;  /* 0x0000004c440c723c */ /* 0x044ff000000018ff */
[----:B------:R-:W-:Y:S01]  /*4a40*/  HMMA.16816.F32 R16, R68, R78, RZ ;  /* 0x0000004e4410723c */ /* 0x000fe200000018ff */
[----:B------:R-:W1:Y:S06]  /*4a50*/  LDSM.16.M88.4 R68, [R0+0x6800] ;  /* 0x006800000044783b */ /* 0x000e6c0000000200 */
[----:B------:R-:W2:Y:S01]  /*4a60*/  LDSM.16.M88.4 R76, [R197+0x6000] ;  /* 0x00600000c54c783b */ /* 0x000ea20000000200 */
[C---:B---3--:R-:W-:Y:S08]  /*4a70*/  HMMA.16816.F32 R4, R80.reuse, R84, R4 ;  /* 0x000000545004723c */ /* 0x048ff00000001804 */
[C---:B------:R-:W-:Y:S01]  /*4a80*/  HMMA.16816.F32 R8, R80.reuse, R86, R8 ;  /* 0x000000565008723c */ /* 0x040fe20000001808 */
[----:B------:R-:W-:Y:S07]  /*4a90*/  LDSM.16.M88.4 R84, [R198+0xe000] ;  /* 0x00e00000c654783b */ /* 0x000fee0000000200 */
[C---:B------:R-:W-:Y:S08]  /*4aa0*/  HMMA.16816.F32 R12, R80.reuse, R88, R12 ;  /* 0x00000058500c723c */ /* 0x040ff0000000180c */
[----:B------:R-:W-:Y:S01]  /*4ab0*/  HMMA.16816.F32 R16, R80, R90, R16 ;  /* 0x0000005a5010723c */ /* 0x000fe20000001810 */
[----:B------:R-:W3:Y:S06]  /*4ac0*/  LDSM.16.M88.4 R80, [R197+0x6800] ;  /* 0x00680000c550783b */ /* 0x000eec0000000200 */
[----:B------:R-:W3:Y:S01]  /*4ad0*/  LDSM.16.M88.4 R88, [R194+0x8000] ;  /* 0x00800000c258783b */ /* 0x000ee20000000200 */
[C---:B------:R-:W-:Y:S08]  /*4ae0*/  HMMA.16816.F32 R4, R92.reuse, R96, R4 ;  /* 0x000000605c04723c */ /* 0x040ff00000001804 */
[C---:B------:R-:W-:Y:S01]  /*4af0*/  HMMA.16816.F32 R8, R92.reuse, R98, R8 ;  /* 0x000000625c08723c */ /* 0x040fe20000001808 */
[----:B------:R-:W-:Y:S07]  /*4b00*/  LDSM.16.M88.4 R96, [R199+0x8000] ;  /* 0x00800000c760783b */ /* 0x000fee0000000200 */
[C---:B-1----:R-:W-:Y:S08]  /*4b10*/  HMMA.16816.F32 R12, R92.reuse, R68, R12 ;  /* 0x000000445c0c723c */ /* 0x042ff0000000180c */
[----:B------:R-:W-:Y:S01]  /*4b20*/  HMMA.16816.F32 R16, R92, R70, R16 ;  /* 0x000000465c10723c */ /* 0x000fe20000001810 */
[----:B------:R-:W1:Y:S06]  /*4b30*/  LDSM.16.M88.4 R68, [R194+0x8800] ;  /* 0x00880000c244783b */ /* 0x000e6c0000000200 */
[----:B------:R-:W1:Y:S01]  /*4b40*/  LDSM.16.M88.4 R92, [R186+0xe000] ;  /* 0x00e00000ba5c783b */ /* 0x000e620000000200 */
[C---:B--2---:R-:W-:Y:S08]  /*4b50*/  HMMA.16816.F32 R4, R72.reuse, R76, R4 ;  /* 0x0000004c4804723c */ /* 0x044ff00000001804 */
[C---:B------:R-:W-:Y:S01]  /*4b60*/  HMMA.16816.F32 R8, R72.reuse, R78, R8 ;  /* 0x0000004e4808723c */ /* 0x040fe20000001808 */
[----:B------:R-:W-:Y:S07]  /*4b70*/  LDSM.16.M88.4 R76, [R196+0xe000] ;  /* 0x00e00000c44c783b */ /* 0x000fee0000000200 */
[C---:B---3--:R-:W-:Y:S08]  /*4b80*/  HMMA.16816.F32 R12, R72.reuse, R80, R12 ;  /* 0x00000050480c723c */ /* 0x048ff0000000180c */
[----:B------:R-:W-:Y:S01]  /*4b90*/  HMMA.16816.F32 R16, R72, R82, R16 ;  /* 0x000000524810723c */ /* 0x000fe20000001810 */
[----:B------:R-:W2:Y:S06]  /*4ba0*/  LDSM.16.M88.4 R72, [R199+0x8800] ;  /* 0x00880000c748783b */ /* 0x000eac0000000200 */
[----:B------:R-:W3:Y:S01]  /*4bb0*/  LDSM.16.M88.4 R80, [R0+0x8000] ;  /* 0x008000000050783b */ /* 0x000ee20000000200 */
[C---:B------:R-:W-:Y:S08]  /*4bc0*/  HMMA.16816.F32 R4, R84.reuse, R88, R4 ;  /* 0x000000585404723c */ /* 0x040ff00000001804 */
[C---:B------:R-:W-:Y:S01]  /*4bd0*/  HMMA.16816.F32 R8, R84.reuse, R90, R8 ;  /* 0x0000005a5408723c */ /* 0x040fe20000001808 */
[----:B------:R-:W-:Y:S07]  /*4be0*/  LDSM.16.M88.4 R88, [R197+0x8000] ;  /* 0x00800000c558783b */ /* 0x000fee0000000200 */
[C---:B-1----:R-:W-:Y:S08]  /*4bf0*/  HMMA.16816.F32 R12, R84.reuse, R68, R12 ;  /* 0x00000044540c723c */ /* 0x042ff0000000180c */
[----:B------:R-:W-:Y:S01]  /*4c00*/  HMMA.16816.F32 R16, R84, R70, R16 ;  /* 0x000000465410723c */ /* 0x000fe20000001810 */
[----:B------:R-:W1:Y:S06]  /*4c10*/  LDSM.16.M88.4 R68, [R0+0x8800] ;  /* 0x008800000044783b */ /* 0x000e6c0000000200 */
[----:B------:R-:W5:Y:S01]  /*4c20*/  LDSM.16.M88.4 R84, [R185+0xe000] ;  /* 0x00e00000b954783b */ /* 0x000f620000000200 */
[C---:B------:R-:W-:Y:S08]  /*4c30*/  HMMA.16816.F32 R4, R92.reuse, R96, R4 ;  /* 0x000000605c04723c */ /* 0x040ff00000001804 */
[C---:B------:R-:W-:Y:S01]  /*4c40*/  HMMA.16816.F32 R8, R92.reuse, R98, R8 ;  /* 0x000000625c08723c */ /* 0x040fe20000001808 */
[----:B------:R-:W-:Y:S07]  /*4c50*/  LDSM.16.M88.4 R96, [R194+0xa000] ;  /* 0x00a00000c260783b */ /* 0x000fee0000000200 */
[C---:B--2---:R-:W-:Y:S08]  /*4c60*/  HMMA.16816.F32 R12, R92.reuse, R72, R12 ;  /* 0x000000485c0c723c */ /* 0x044ff0000000180c */
[----:B------:R-:W-:Y:S01]  /*4c70*/  HMMA.16816.F32 R16, R92, R74, R16 ;  /* 0x0000004a5c10723c */ /* 0x000fe20000001810 */
[----:B------:R-:W2:Y:S06]  /*4c80*/  LDSM.16.M88.4 R72, [R197+0x8800] ;  /* 0x00880000c548783b */ /* 0x000eac0000000200 */
[----:B------:R-:W4:Y:S01]  /*4c90*/  LDSM.16.M88.4 R92, [R198+0x10000] ;  /* 0x01000000c65c783b */ /* 0x000f220000000200 */
[C---:B---3--:R-:W-:Y:S08]  /*4ca0*/  HMMA.16816.F32 R4, R76.reuse, R80, R4 ;  /* 0x000000504c04723c */ /* 0x048ff00000001804 */
[C---:B------:R-:W-:Y:S01]  /*4cb0*/  HMMA.16816.F32 R8, R76.reuse, R82, R8 ;  /* 0x000000524c08723c */ /* 0x040fe20000001808 */
[----:B------:R-:W-:Y:S07]  /*4cc0*/  LDSM.16.M88.4 R80, [R199+0xa000] ;  /* 0x00a00000c750783b */ /* 0x000fee0000000200 */
[C---:B-1----:R-:W-:Y:S08]  /*4cd0*/  HMMA.16816.F32 R12, R76.reuse, R68, R12 ;  /* 0x000000444c0c723c */ /* 0x042ff0000000180c */
[----:B------:R-:W-:Y:S01]  /*4ce0*/  HMMA.16816.F32 R16, R76, R70, R16 ;  /* 0x000000464c10723c */ /* 0x000fe20000001810 */
[----:B------:R-:W1:Y:S06]  /*4cf0*/  LDSM.16.M88.4 R68, [R194+0xa800] ;  /* 0x00a80000c244783b */ /* 0x000e6c0000000200 */
[----:B------:R-:W3:Y:S01]  /*4d00*/  LDSM.16.M88.4 R76, [R186+0x10000] ;  /* 0x01000000ba4c783b */ /* 0x000ee20000000200 */
[C---:B-----5:R-:W-:Y:S08]  /*4d10*/  HMMA.16816.F32 R4, R84.reuse, R88, R4 ;  /* 0x000000585404723c */ /* 0x060ff00000001804 */
[C---:B------:R-:W-:Y:S01]  /*4d20*/  HMMA.16816.F32 R8, R84.reuse, R90, R8 ;  /* 0x0000005a5408723c */ /* 0x040fe20000001808 */
[----:B------:R-:W-:Y:S07]  /*4d30*/  LDSM.16.M88.4 R88, [R0+0xa000] ;  /* 0x00a000000058783b */ /* 0x000fee0000000200 */
[C---:B--2---:R-:W-:Y:S08]  /*4d40*/  HMMA.16816.F32 R12, R84.reuse, R72, R12 ;  /* 0x00000048540c723c */ /* 0x044ff0000000180c */
[----:B------:R-:W-:Y:S01]  /*4d50*/  HMMA.16816.F32 R16, R84, R74, R16 ;  /* 0x0000004a5410723c */ /* 0x000fe20000001810 */
[----:B------:R-:W2:Y:S06]  /*4d60*/  LDSM.16.M88.4 R72, [R199+0xa800] ;  /* 0x00a80000c748783b */ /* 0x000eac0000000200 */
[----:B------:R-:W5:Y:S01]  /*4d70*/  LDSM.16.M88.4 R84, [R196+0x10000] ;  /* 0x01000000c454783b */ /* 0x000f620000000200 */
[C---:B----4-:R-:W-:Y:S08]  /*4d80*/  HMMA.16816.F32 R4, R92.reuse, R96, R4 ;  /* 0x000000605c04723c */ /* 0x050ff00000001804 */
[C---:B------:R-:W-:Y:S01]  /*4d90*/  HMMA.16816.F32 R8, R92.reuse, R98, R8 ;  /* 0x000000625c08723c */ /* 0x040fe20000001808 */
[----:B------:R-:W-:Y:S07]  /*4da0*/  LDSM.16.M88.4 R96, [R197+0xa000] ;  /* 0x00a00000c560783b */ /* 0x000fee0000000200 */
[C---:B-1----:R-:W-:Y:S08]  /*4db0*/  HMMA.16816.F32 R12, R92.reuse, R68, R12 ;  /* 0x000000445c0c723c */ /* 0x042ff0000000180c */
[----:B------:R-:W-:Y:S01]  /*4dc0*/  HMMA.16816.F32 R16, R92, R70, R16 ;  /* 0x000000465c10723c */ /* 0x000fe20000001810 */
[----:B------:R-:W1:Y:S06]  /*4dd0*/  LDSM.16.M88.4 R68, [R0+0xa800] ;  /* 0x00a800000044783b */ /* 0x000e6c0000000200 */
[----:B------:R-:W4:Y:S01]  /*4de0*/  LDSM.16.M88.4 R92, [R185+0x10000] ;  /* 0x01000000b95c783b */ /* 0x000f220000000200 */
[C---:B---3--:R-:W-:Y:S08]  /*4df0*/  HMMA.16816.F32 R4, R76.reuse, R80, R4 ;  /* 0x000000504c04723c */ /* 0x048ff00000001804 */
[C---:B------:R-:W-:Y:S08]  /*4e00*/  HMMA.16816.F32 R8, R76.reuse, R82, R8 ;  /* 0x000000524c08723c */ /* 0x040ff00000001808 */
[C---:B--2---:R-:W-:Y:S08]  /*4e10*/  HMMA.16816.F32 R12, R76.reuse, R72, R12 ;  /* 0x000000484c0c723c */ /* 0x044ff0000000180c */
[----:B------:R-:W-:Y:S01]  /*4e20*/  HMMA.16816.F32 R16, R76, R74, R16 ;  /* 0x0000004a4c10723c */ /* 0x000fe20000001810 */
[----:B------:R-:W2:Y:S07]  /*4e30*/  LDSM.16.M88.4 R72, [R197+0xa800] ;  /* 0x00a80000c548783b */ /* 0x000eae0000000200 */
[C---:B-----5:R-:W-:Y:S08]  /*4e40*/  HMMA.16816.F32 R4, R84.reuse, R88, R4 ;  /* 0x000000585404723c */ /* 0x060ff00000001804 */
[C---:B------:R-:W-:Y:S08]  /*4e50*/  HMMA.16816.F32 R8, R84.reuse, R90, R8 ;  /* 0x0000005a5408723c */ /* 0x040ff00000001808 */
[C---:B-1----:R-:W-:Y:S08]  /*4e60*/  HMMA.16816.F32 R12, R84.reuse, R68, R12 ;  /* 0x00000044540c723c */ /* 0x042ff0000000180c */
[----:B------:R-:W-:Y:S08]  /*4e70*/  HMMA.16816.F32 R16, R84, R70, R16 ;  /* 0x000000465410723c */ /* 0x000ff00000001810 */
[C---:B----4-:R-:W-:Y:S08]  /*4e80*/  HMMA.16816.F32 R4, R92.reuse, R96, R4 ;  /* 0x000000605c04723c */ /* 0x050ff00000001804 */
[C---:B------:R-:W-:Y:S08]  /*4e90*/  HMMA.16816.F32 R8, R92.reuse, R98, R8 ;  /* 0x000000625c08723c */ /* 0x040ff00000001808 */
[C---:B--2---:R-:W-:Y:S03]  /*4ea0*/  HMMA.16816.F32 R12, R92.reuse, R72, R12 ;  /* 0x000000485c0c723c */ /* 0x044fe6000000180c */
[C---:B------:R-:W-:Y:S01]  /*4eb0*/  FADD.FTZ R174, -R167.reuse, R4 ;  /* 0x00000004a7ae7221 */ /* 0x040fe20000010100 */
[C---:B------:R-:W-:Y:S04]  /*4ec0*/  FADD.FTZ R170, -R167.reuse, R5 ;  /* 0x00000005a7aa7221 */ /* 0x040fe80000010100 */
[-C--:B------:R-:W-:Y:S01]  /*4ed0*/  FSEL R174, R174, R167.reuse, P2 ;  /* 0x000000a7aeae7208 */ /* 0x080fe20001000000 */
[----:B------:R-:W-:Y:S03]  /*4ee0*/  HMMA.16816.F32 R16, R92, R74, R16 ;  /* 0x0000004a5c10723c */ /* 0x000fe60000001810 */
[-C--:B------:R-:W-:Y:S01]  /*4ef0*/  FSEL R169, R170, R167.reuse, P1 ;  /* 0x000000a7aaa97208 */ /* 0x080fe20000800000 */
[C---:B------:R-:W-:Y:S01]  /*4f00*/  FADD.FTZ R172, -R167.reuse, R8 ;  /* 0x00000008a7ac7221 */ /* 0x040fe20000010100 */
[----:B------:R-:W-:Y:S01]  /*4f10*/  FSETP.GE.FTZ.AND P1, PT, R160, RZ, PT ;  /* 0x000000ffa000720b */ /* 0x000fe20003f36000 */
[----:B------:R-:W-:Y:S01]  /*4f20*/  FADD.FTZ R170, -R167, R9 ;  /* 0x00000009a7aa7221 */ /* 0x000fe20000010100 */
[----:B------:R-:W-:Y:S01]  /*4f30*/  FSETP.GE.FTZ.AND P2, PT, R159, RZ, PT ;  /* 0x000000ff9f00720b */ /* 0x000fe20003f56000 */
[----:B------:R-:W-:Y:S01]  /*4f40*/  FMUL.FTZ R174, R151, R174 ;  /* 0x000000ae97ae7220 */ /* 0x000fe20000410000 */
[----:B------:R-:W-:Y:S01]  /*4f50*/  FSEL R172, R172, R167, P0 ;  /* 0x000000a7acac7208 */ /* 0x000fe20000000000 */
[----:B------:R-:W-:Y:S01]  /*4f60*/  FMUL.FTZ R169, R152, R169 ;  /* 0x000000a998a97220 */ /* 0x000fe20000410000 */
[----:B------:R-:W-:Y:S01]  /*4f70*/  FSETP.GE.FTZ.AND P0, PT, R156, RZ, PT ;  /* 0x000000ff9c00720b */ /* 0x000fe20003f16000 */
[----:B------:R-:W-:Y:S02]  /*4f80*/  FADD.FTZ R152, -R167, R12 ;  /* 0x0000000ca7987221 */ /* 0x000fe40000010100 */
[----:B------:R-:W-:Y:S01]  /*4f90*/  FMUL.FTZ R172, R155, R172 ;  /* 0x000000ac9bac7220 */ /* 0x000fe20000410000 */
[-C--:B------:R-:W-:Y:S01]  /*4fa0*/  FSEL R151, R170, R167.reuse, P0 ;  /* 0x000000a7aa977208 */ /* 0x080fe20000000000 */
[C---:B------:R-:W-:Y:S01]  /*4fb0*/  FADD.FTZ R170, -R167.reuse, R13 ;  /* 0x0000000da7aa7221 */ /* 0x040fe20000010100 */
[----:B------:R-:W-:Y:S02]  /*4fc0*/  FSETP.GE.FTZ.AND P0, PT, R164, RZ, PT ;  /* 0x000000ffa400720b */ /* 0x000fe40003f16000 */
[----:B------:R-:W-:Y:S01]  /*4fd0*/  FSEL R152, R152, R167, P2 ;  /* 0x000000a798987208 */ /* 0x000fe20001000000 */
[----:B------:R-:W-:Y:S01]  /*4fe0*/  FMUL.FTZ R151, R156, R151 ;  /* 0x000000979c977220 */ /* 0x000fe20000410000 */
[----:B------:R-:W-:Y:S01]  /*4ff0*/  FSEL R155, R170, R167, P1 ;  /* 0x000000a7aa9b7208 */ /* 0x000fe20000800000 */
[----:B------:R-:W-:Y:S01]  /*5000*/  FADD.FTZ R156, -R167, R16 ;  /* 0x00000010a79c7221 */ /* 0x000fe20000010100 */
[----:B------:R-:W-:Y:S01]  /*5010*/  FSETP.GE.FTZ.AND P1, PT, R163, RZ, PT ;  /* 0x000000ffa300720b */ /* 0x000fe20003f36000 */
[----:B------:R-:W-:Y:S01]  /*5020*/  FMUL.FTZ R152, R159, R152 ;  /* 0x000000989f987220 */ /* 0x000fe20000410000 */
[----:B------:R-:W-:Y:S01]  /*5030*/  F2FP.F16.F32.PACK_AB R169, R169, R174 ;  /* 0x000000aea9a9723e */ /* 0x000fe200000000ff */
[----:B------:R-:W-:Y:S01]  /*5040*/  FMUL.FTZ R155, R160, R155 ;  /* 0x0000009ba09b7220 */ /* 0x000fe20000410000 */
[----:B------:R-:W-:Y:S01]  /*5050*/  FSEL R156, R156, R167, P1 ;  /* 0x000000a79c9c7208 */ /* 0x000fe20000800000 */
[C---:B------:R-:W-:Y:S01]  /*5060*/  FADD.FTZ R159, -R168.reuse, R6 ;  /* 0x00000006a89f7221 */ /* 0x040fe20000010100 */
[----:B------:R-:W-:Y:S01]  /*5070*/  F2FP.F16.F32.PACK_AB R151, R151, R172 ;  /* 0x000000ac9797723e */ /* 0x000fe200000000ff */
[----:B------:R-:W-:Y:S01]  /*5080*/  @P0 FADD.FTZ R167, -R167, R17 ;  /* 0x00000011a7a70221 */ /* 0x000fe20000010100 */
[----:B------:R-:W-:Y:S01]  /*5090*/  F2FP.F16.F32.PACK_AB R155, R155, R152 ;  /* 0x000000989b9b723e */ /* 0x000fe200000000ff */
[----:B------:R-:W-:Y:S01]  /*50a0*/  FMUL.FTZ R156, R163, R156 ;  /* 0x0000009ca39c7220 */ /* 0x000fe20000410000 */
[----:B------:R-:W-:Y:S01]  /*50b0*/  FADD.FTZ R163, -R168, R7 ;  /* 0x00000007a8a37221 */ /* 0x000fe20000010100 */
        /* <DEDUP_REMOVED lines=12> */
[----:B------:R-:W-:Y:S04]  /*5180*/  IADD3 R244, P0, PT, R244, R13, RZ ;  /* 0x0000000df4f47210 */ /* 0x000fe80007f1e0ff */
[----:B------:R-:W-:Y:S02]  /*5190*/  LEA.HI.X.SX32 R245, R9, R245, 0x1, P0 ;  /* 0x000000f509f57211 */ /* 0x000fe400000f0eff */
[----:B------:R-:W-:Y:S02]  /*51a0*/  SEL R9, R4, 0x6000, !P1 ;  /* 0x0000600004097807 */ /* 0x000fe40004800000 */
[----:B------:R-:W-:Y:S02]  /*51b0*/  ISETP.GE.AND P1, PT, R210, UR7, PT ;  /* 0x00000007d2007c0c */ /* 0x000fe4000bf26270 */
[----:B------:R-:W-:Y:S01]  /*51c0*/  ISETP.GE.AND P0, PT, R207, UR7, PT ;  /* 0x00000007cf007c0c */ /* 0x000fe2000bf06270 */
[--C-:B------:R-:W-:Y:S01]  /*51d0*/  IMAD.IADD R226, R226, 0x1, R9.reuse ;  /* 0x00000001e2e27824 */ /* 0x100fe200078e0209 */
[----:B------:R-:W-:Y:S01]  /*51e0*/  LEA R4, P4, R7, R244, 0x6 ;  /* 0x000000f407047211 */ /* 0x000fe200078830ff */
[--C-:B------:R-:W-:Y:S02]  /*51f0*/  IMAD.IADD R231, R231, 0x1, R9.reuse ;  /* 0x00000001e7e77824 */ /* 0x100fe400078e0209 */
[----:B------:R-:W-:Y:S01]  /*5200*/  IMAD.IADD R190, R190, 0x1, R9 ;  /* 0x00000001bebe7824 */ /* 0x000fe200078e0209 */
[----:B------:R-:W-:Y:S01]  /*5210*/  @!PT LDS RZ, [RZ] ;  /* 0x00000000fffff984 */ /* 0x000fe20000000800 */
[----:B------:R-:W-:Y:S01]  /*5220*/  @!PT LDS RZ, [RZ] ;  /* 0x00000000fffff984 */ /* 0x000fe20000000800 */
[----:B------:R-:W-:Y:S01]  /*5230*/  @!PT LDS RZ, [RZ] ;  /* 0x00000000fffff984 */ /* 0x000fe20000000800 */
[----:B------:R1:W-:Y:S01]  /*5240*/  @!P2 LDGSTS.E.BYPASS.LTC128B.128 [R226], desc[UR20][R244.64] ;  /* 0x00000000f4e2afae */ /* 0x0003e2000b981a14 */
[----:B--2---:R-:W-:Y:S03]  /*5250*/  LEA.HI.X R5, R7, R245, R5, 0x6, P4 ;  /* 0x000000f507057211 */ /* 0x004fe600020f3405 */
        /* <DEDUP_REMOVED lines=33> */
.L_x_769:
[C---:B-1----:R-:W-:Y:S01]  /*5470*/  FADD.FTZ R5, -R168.reuse, R10 ;  /* 0x0000000aa8057221 */ /* 0x042fe20000010100 */
[----:B------:R-:W-:Y:S01]  /*5480*/  FSETP.GE.FTZ.AND P0, PT, R157, RZ, PT ;  /* 0x000000ff9d00720b */ /* 0x000fe20003f16000 */
[C---:B------:R-:W-:Y:S01]  /*5490*/  FADD.FTZ R11, -R168.reuse, R11 ;  /* 0x0000000ba80b7221 */ /* 0x040fe20000010100 */
[-C--:B------:R-:W-:Y:S01]  /*54a0*/  FSEL R159, R159, R168.reuse, P6 ;  /* 0x000000a89f9f7208 */ /* 0x080fe20003000000 */
[C---:B------:R-:W-:Y:S01]  /*54b0*/  FADD.FTZ R15, -R168.reuse, R15 ;  /* 0x0000000fa80f7221 */ /* 0x040fe20000010100 */
[-C--:B------:R-:W-:Y:S01]  /*54c0*/  FSEL R6, R5, R168.reuse, P0 ;  /* 0x000000a805067208 */ /* 0x080fe20000000000 */
[----:B------:R-:W-:Y:S01]  /*54d0*/  FADD.FTZ R5, -R168, R14 ;  /* 0x0000000ea8057221 */ /* 0x000fe20000010100 */
[----:B------:R-:W-:Y:S01]  /*54e0*/  FSEL R4, R163, R168, P5 ;  /* 0x000000a8a3047208 */ /* 0x000fe20002800000 */
[----:B------:R-:W-:Y:S01]  /*54f0*/  FMUL.FTZ R159, R154, R159 ;  /* 0x0000009f9a9f7220 */ /* 0x000fe20000410000 */
[----:B------:R-:W-:Y:S01]  /*5500*/  FSETP.GE.FTZ.AND P0, PT, R165, RZ, PT ;  /* 0x000000ffa500720b */ /* 0x000fe20003f16000 */
[----:B------:R-:W-:Y:S01]  /*5510*/  FADD.FTZ R7, -R168, R18 ;  /* 0x00000012a8077221 */ /* 0x000fe20000010100 */
[----:B------:R-:W-:Y:S01]  /*5520*/  FSETP.GE.FTZ.AND P1, PT, R158, RZ, PT ;  /* 0x000000ff9e00720b */ /* 0x000fe20003f36000 */
[----:B------:R-:W-:Y:S01]  /*5530*/  FMUL.FTZ R4, R153, R4 ;  /* 0x0000000499047220 */ /* 0x000fe20000410000 */
[----:B------:R-:W-:Y:S01]  /*5540*/  FSETP.GE.FTZ.AND P4, PT, R161, RZ, PT ;  /* 0x000000ffa100720b */ /* 0x000fe20003f96000 */
[----:B------:R-:W-:Y:S01]  /*5550*/  FMUL.FTZ R6, R157, R6 ;  /* 0x000000069d067220 */ /* 0x000fe20000410000 */
[-C--:B------:R-:W-:Y:S01]  /*5560*/  FSEL R11, R11, R168.reuse, P1 ;  /* 0x000000a80b0b7208 */ /* 0x080fe20000800000 */
[----:B------:R-:W-:Y:S01]  /*5570*/  STS [R212+-0x2000], R169 ;  /* 0xffe000a9d4007388 */ /* 0x000fe20000000800 */
[----:B------:R-:W-:Y:S01]  /*5580*/  FSETP.GE.FTZ.AND P2, PT, R162, RZ, PT ;  /* 0x000000ffa200720b */ /* 0x000fe20003f56000 */
[----:B------:R-:W-:Y:S01]  /*5590*/  IMAD R223, R215, UR10, RZ ;  /* 0x0000000ad7df7c24 */ /* 0x000fe2000f8e02ff */
[-C--:B------:R-:W-:Y:S01]  /*55a0*/  FSEL R8, R5, R168.reuse, P4 ;  /* 0x000000a805087208 */ /* 0x080fe20002000000 */
[----:B------:R-:W-:Y:S01]  /*55b0*/  FMUL.FTZ R11, R158, R11 ;  /* 0x0000000b9e0b7220 */ /* 0x000fe20000410000 */
[----:B------:R-:W-:Y:S02]  /*55c0*/  FSEL R15, R15, R168, P2 ;  /* 0x000000a80f0f7208 */ /* 0x000fe40001000000 */
[----:B------:R-:W-:Y:S01]  /*55d0*/  FSETP.GE.FTZ.AND P1, PT, R166, RZ, PT ;  /* 0x000000ffa600720b */ /* 0x000fe20003f36000 */
[----:B------:R-:W-:Y:S01]  /*55e0*/  FMUL.FTZ R8, R161, R8 ;  /* 0x00000008a1087220 */ /* 0x000fe20000410000 */
[----:B------:R-:W-:Y:S01]  /*55f0*/  F2FP.F16.F32.PACK_AB R159, R4, R159 ;  /* 0x0000009f049f723e */ /* 0x000fe200000000ff */
[----:B------:R-:W-:Y:S01]  /*5600*/  FMUL.FTZ R15, R162, R15 ;  /* 0x0000000fa20f7220 */ /* 0x000fe20000410000 */
[----:B------:R-:W-:Y:S01]  /*5610*/  FSEL R7, R7, R168, P1 ;  /* 0x000000a807077208 */ /* 0x000fe20000800000 */
[----:B------:R-:W-:Y:S01]  /*5620*/  @P0 FADD.FTZ R168, -R168, R19 ;  /* 0x00000013a8a80221 */ /* 0x000fe20000010100 */
[----:B------:R-:W-:Y:S01]  /*5630*/  F2FP.F16.F32.PACK_AB R73, R11, R6 ;  /* 0x000000060b49723e */ /* 0x000fe200000000ff */
[----:B------:R-:W-:Y:S01]  /*5640*/  STS [R212+-0x1c00], R159 ;  /* 0xffe4009fd4007388 */ /* 0x000fe20000000800 */
[----:B------:R-:W-:Y:S01]  /*5650*/  F2FP.F16.F32.PACK_AB R81, R15, R8 ;  /* 0x000000080f51723e */ /* 0x000fe200000000ff */
[----:B------:R-:W-:Y:S01]  /*5660*/  FMUL.FTZ R7, R166, R7 ;  /* 0x00000007a6077220 */ /* 0x000fe20000410000 */
[----:B------:R-:W-:Y:S02]  /*5670*/  FMUL.FTZ R168, R165, R168 ;  /* 0x000000a8a5a87220 */ /* 0x000fe40000410000 */
[----:B------:R-:W-:Y:S01]  /*5680*/  STS [R236+-0x2000], R151 ;  /* 0xffe00097ec007388 */ /* 0x000fe20000000800 */
[----:B------:R-:W-:Y:S04]  /*5690*/  F2FP.F16.F32.PACK_AB R167, R167, R156 ;  /* 0x0000009ca7a7723e */ /* 0x000fe800000000ff */
[----:B------:R-:W-:Y:S01]  /*56a0*/  STS [R236+-0x1c00], R73 ;  /* 0xffe40049ec007388 */ /* 0x000fe20000000800 */
[----:B------:R-:W-:Y:S04]  /*56b0*/  F2FP.F16.F32.PACK_AB R89, R168, R7 ;  /* 0x00000007a859723e */ /* 0x000fe800000000ff */
[----:B------:R-:W-:Y:S05]  /*56c0*/  STS [R214+-0x2000], R155 ;  /* 0xffe0009bd6007388 */ /* 0x000fea0000000800 */
[----:B------:R-:W-:Y:S05]  /*56d0*/  STS [R214+-0x1c00], R81 ;  /* 0xffe40051d6007388 */ /* 0x000fea0000000800 */
[----:B------:R-:W-:Y:S05]  /*56e0*/  STS [R220+-0x2000], R167 ;  /* 0xffe000a7dc007388 */ /* 0x000fea0000000800 */
[----:B------:R-:W-:Y:S01]  /*56f0*/  STS [R220+-0x1c00], R89 ;  /* 0xffe40059dc007388 */ /* 0x000fe20000000800 */
[----:B------:R-:W-:Y:S06]  /*5700*/  BAR.SYNC.DEFER_BLOCKING 0x0 ;  /* 0x0000000000007b1d */ /* 0x000fec0000010000 */
[----:B------:R-:W-:Y:S05]  /*5710*/  LDSM.16.MT88.4 R4, [R191] ;  /* 0x00000000bf04783b */ /* 0x000fea0000004200 */
        /* <DEDUP_REMOVED lines=78> */
[----:B------:R-:W-:Y:S01]  /*5c00*/  SHF.R.S64 R7, R4, 0x1f, R5 ;  /* 0x0000001f04077819 */ /* 0x000fe20000001005 */
[----:B------:R-:W-:Y:S03]  /*5c10*/  IMAD.U32 R4, RZ, RZ, UR6 ;  /* 0x00000006ff047e24 */ /* 0x000fe6000f8e00ff */
        /* <DEDUP_REMOVED lines=37> */
.L_x_770:
        /* <DEDUP_REMOVED lines=32> */
[----:B------:R-:W-:Y:S04]  /*6070*/  IMAD.SHL.U32 R157, R223, 0x8, RZ ;  /* 0x00000008df9d7824 */ /* 0x000fe800078e00ff */
        /* <DEDUP_REMOVED lines=32> */
[C---:B------:R-:W-:Y:S05]  /*6280*/  LEA.HI.X.SX32 R251, R223.reuse, R249, 0x5, P0 ;  /* 0x000000f9dffb7211 */ /* 0x040fea00000f2eff */
[C---:B------:R-:W-:Y:S01]  /*6290*/  HMMA.16816.F32 R80, R172.reuse, R150, R80 ;  /* 0x00000096ac50723c */ /* 0x040fe20000001850 */
[----:B------:R-:W1:Y:S07]  /*62a0*/  LDSM.16.M88.4 R148, [R2+0x1e000] ;  /* 0x01e000000294783b */ /* 0x000e6e0000000200 */
[-C--:B---3--:R-:W-:Y:S08]  /*62b0*/  HMMA.16816.F32 R84, R172, R152.reuse, R84 ;  /* 0x00000098ac54723c */ /* 0x088ff00000001854 */
[C---:B------:R-:W-:Y:S08]  /*62c0*/  HMMA.16816.F32 R88, R180.reuse, R152, R88 ;  /* 0x00000098b458723c */ /* 0x040ff00000001858 */
[-C--:B------:R-:W-:Y:S03]  /*62d0*/  HMMA.16816.F32 R92, R180, R154.reuse, R92 ;  /* 0x0000009ab45c723c */ /* 0x080fe6000000185c */
[C---:B------:R-:W-:Y:S04]  /*62e0*/  LEA R180, P0, R223.reuse, R250, 0x5 ;  /* 0x000000fadfb47211 */ /* 0x040fe800078028ff */
[C---:B------:R-:W-:Y:S01]  /*62f0*/  LEA.HI.X.SX32 R181, R223.reuse, R251, 0x5, P0 ;  /* 0x000000fbdfb57211 */ /* 0x040fe200000f2eff */
[----:B------:R-:W-:Y:S01]  /*6300*/  HMMA.16816.F32 R96, R172, R154, R96 ;  /* 0x0000009aac60723c */ /* 0x000fe20000001860 */
[----:B------:R-:W2:Y:S03]  /*6310*/  LDSM.16.MT88.4 R152, [R195+0x17800] ;  /* 0x01780000c398783b */ /* 0x000ea60000004200 */
[C---:B------:R-:W-:Y:S04]  /*6320*/  IMAD.WIDE R174, R223.reuse, -0xc0, R180 ;  /* 0xffffff40dfae7825 */ /* 0x040fe800078e02b4 */
        /* <DEDUP_REMOVED lines=17> */
[-C--:B--2---:R-:W-:Y:S03]  /*6440*/  HMMA.16816.F32 R84, R148, R152.reuse, R84 ;  /* 0x000000989454723c */ /* 0x084fe60000001854 */
[C---:B------:R-:W-:Y:S05]  /*6450*/  LEA.HI.X.SX32 R167, R223.reuse, R165, 0x5, P0 ;  /* 0x000000a5dfa77211 */ /* 0x040fea00000f2eff */
[C---:B------:R-:W-:Y:S04]  /*6460*/  HMMA.16816.F32 R88, R160.reuse, R152, R88 ;  /* 0x00000098a058723c */ /* 0x040fe80000001858 */
[C---:B------:R-:W-:Y:S04]  /*6470*/  LEA R152, P0, R223.reuse, R166, 0x5 ;  /* 0x000000a6df987211 */ /* 0x040fe800078028ff */
[-C--:B------:R-:W-:Y:S03]  /*6480*/  HMMA.16816.F32 R92, R160, R154.reuse, R92 ;  /* 0x0000009aa05c723c */ /* 0x080fe6000000185c */
[C---:B------:R-:W-:Y:S05]  /*6490*/  LEA.HI.X.SX32 R153, R223.reuse, R167, 0x5, P0 ;  /* 0x000000a7df997211 */ /* 0x040fea00000f2eff */
[----:B------:R-:W-:Y:S04]  /*64a0*/  HMMA.16816.F32 R96, R148, R154, R96 ;  /* 0x0000009a9460723c */ /* 0x000fe80000001860 */
[----:B------:R-:W-:Y:S04]  /*64b0*/  @P3 IMAD.WIDE.U32 R154, R202, 0x4, R246 ;  /* 0x00000004ca9a3825 */ /* 0x000fe800078e00f6 */
[C---:B------:R-:W-:Y:S01]  /*64c0*/  IMAD.WIDE R162, R223.reuse, -0xc0, R152 ;  /* 0xffffff40dfa27825 */ /* 0x040fe200078e0298 */
[----:B------:R-:W5:Y:S04]  /*64d0*/  @P3 LDG.E R230, desc[UR20][R154.64+-0x100] ;  /* 0xffff00149ae63981 */ /* 0x000f68000c1e1900 */
[----:B------:R1:W5:Y:S01]  /*64e0*/  @P3 LDG.E R229, desc[UR20][R154.64+-0xe0] ;  /* 0xffff20149ae53981 */ /* 0x000362000c1e1900 */
[C---:B------:R-:W-:Y:S03]  /*64f0*/  LEA R160, P0, R223.reuse, R162, 0x5 ;  /* 0x000000a2dfa07211 */ /* 0x040fe600078028ff */
        /* <DEDUP_REMOVED lines=9> */
[----:B------:R4:W-:Y:S04]  /*6590*/  REDG.E.ADD.F32.FTZ.RN.STRONG.GPU desc[UR20][R178.64], R8 ;  /* 0x00000008b20079a6 */ /* 0x0009e8000c12f314 */
[----:B------:R4:W-:Y:S01]  /*65a0*/  REDG.E.ADD.F32.FTZ.RN.STRONG.GPU desc[UR20][R248.64], R9 ;  /* 0x00000009f80079a6 */ /* 0x0009e2000c12f314 */
[C---:B-1----:R-:W-:Y:S03]  /*65b0*/  LEA R154, P0, R223.reuse, R182, 0x5 ;  /* 0x000000b6df9a7211 */ /* 0x042fe600078028ff */
[----:B------:R1:W-:Y:S01]  /*65c0*/  REDG.E.ADD.F32.FTZ.RN.STRONG.GPU desc[UR20][R250.64], R10 ;  /* 0x0000000afa0079a6 */ /* 0x0003e2000c12f314 */
[C---:B------:R-:W-:Y:S02]  /*65d0*/  LEA.HI.X.SX32 R155, R223.reuse, R183, 0x5, P0 ;  /* 0x000000b7df9b7211 */ /* 0x040fe400000f2eff */
[C---:B--2---:R-:W-:Y:S01]  /*65e0*/  LEA R4, P0, R223.reuse, R154, 0x5 ;  /* 0x0000009adf047211 */ /* 0x044fe200078028ff */
[----:B------:R2:W-:Y:S03]  /*65f0*/  REDG.E.ADD.F32.FTZ.RN.STRONG.GPU desc[UR20][R180.64], R11 ;  /* 0x0000000bb40079a6 */ /* 0x0005e6000c12f314 */
[C---:B---3--:R-:W-:Y:S01]  /*6600*/  LEA.HI.X.SX32 R5, R223.reuse, R155, 0x5, P0 ;  /* 0x0000009bdf057211 */ /* 0x048fe200000f2eff */
[----:B------:R-:W-:Y:S01]  /*6610*/  REDG.E.ADD.F32.FTZ.RN.STRONG.GPU desc[UR20][R240.64+0x80], R16 ;  /* 0x00008010f00079a6 */ /* 0x000fe2000c12f314 */
[C---:B------:R-:W-:Y:S03]  /*6620*/  LEA R168, P0, R223.reuse, R4, 0x5 ;  /* 0x00000004dfa87211 */ /* 0x040fe600078028ff */
[----:B------:R3:W-:Y:S01]  /*6630*/  REDG.E.ADD.F32.FTZ.RN.STRONG.GPU desc[UR20][R174.64+0x80], R17 ;  /* 0x00008011ae0079a6 */ /* 0x0007e2000c12f314 */
[C---:B------:R-:W-:Y:S03]  /*6640*/  LEA.HI.X.SX32 R169, R223.reuse, R5, 0x5, P0 ;  /* 0x00000005dfa97211 */ /* 0x040fe600000f2eff */
[----:B------:R3:W-:Y:S01]  /*6650*/  REDG.E.ADD.F32.FTZ.RN.STRONG.GPU desc[UR20][R172.64+0x80], R18 ;  /* 0x00008012ac0079a6 */ /* 0x0007e2000c12f314 */
[C---:B------:R-:W-:Y:S03]  /*6660*/  IMAD.WIDE R148, R223.reuse, -0xc0, R168 ;  /* 0xffffff40df947825 */ /* 0x040fe600078e02a8 */
[----:B------:R3:W-:Y:S01]  /*6670*/  REDG.E.ADD.F32.FTZ.RN.STRONG.GPU desc[UR20][R156.64+0x80], R19 ;  /* 0x000080139c0079a6 */ /* 0x0007e2000c12f314 */
[C---:B----4-:R-:W-:Y:S03]  /*6680*/  LEA R170, P0, R223.reuse, R148, 0x5 ;  /* 0x00000094dfaa7211 */ /* 0x050fe600078028ff */
[----:B------:R4:W-:Y:S01]  /*6690*/  REDG.E.ADD.F32.FTZ.RN.STRONG.GPU desc[UR20][R158.64+0x80], R12 ;  /* 0x0000800c9e0079a6 */ /* 0x0009e2000c12f314 */
[C---:B------:R-:W-:Y:S03]  /*66a0*/  LEA.HI.X.SX32 R171, R223.reuse, R149, 0x5, P0 ;  /* 0x00000095dfab7211 */ /* 0x040fe600000f2eff */
[----:B------:R4:W-:Y:S01]  /*66b0*/  REDG.E.ADD.F32.FTZ.RN.STRONG.GPU desc[UR20][R164.64+0x80], R13 ;  /* 0x0000800da40079a6 */ /* 0x0009e2000c12f314 */
[C---:B------:R-:W-:Y:S03]  /*66c0*/  LEA R176, P0, R223.reuse, R170, 0x5 ;  /* 0x000000aadfb07211 */ /* 0x040fe600078028ff */
[----:B------:R-:W-:Y:S01]  /*66d0*/  REDG.E.ADD.F32.FTZ.RN.STRONG.GPU desc[UR20][R166.64+0x80], R14 ;  /* 0x0000800ea60079a6 */ /* 0x000fe2000c12f314 */
[C---:B------:R-:W-:Y:S02]  /*66e0*/  LEA.HI.X.SX32 R177, R223.reuse, R171, 0x5, P0 ;  /* 0x000000abdfb17211 */ /* 0x040fe400000f2eff */
[C---:B------:R-:W-:Y:S01]  /*66f0*/  LEA R6, P0, R223.reuse, R176, 0x5 ;  /* 0x000000b0df067211 */ /* 0x040fe200078028ff */
[----:B------:R4:W-:Y:S03]  /*6700*/  REDG.E.ADD.F32.FTZ.RN.STRONG.GPU desc[UR20][R152.64+0x80], R15 ;  /* 0x0000800f980079a6 */ /* 0x0009e6000c12f314 */
        /* <DEDUP_REMOVED lines=9> */
[C---:B-1----:R-:W-:Y:S03]  /*67a0*/  LEA R250, P0, R223.reuse, R248, 0x5 ;  /* 0x000000f8dffa7211 */ /* 0x042fe600078028ff */
[----:B------:R-:W-:Y:S01]  /*67b0*/  REDG.E.ADD.F32.FTZ.RN.STRONG.GPU desc[UR20][R182.64+0x100], R72 ;  /* 0x00010048b60079a6 */ /* 0x000fe2000c12f314 */
[C---:B------:R-:W-:Y:S03]  /*67c0*/  LEA.HI.X.SX32 R251, R223.reuse, R249, 0x5, P0 ;  /* 0x000000f9dffb7211 */ /* 0x040fe600000f2eff */
[----:B------:R1:W-:Y:S01]  /*67d0*/  REDG.E.ADD.F32.FTZ.RN.STRONG.GPU desc[UR20][R154.64+0x100], R73 ;  /* 0x000100499a0079a6 */ /* 0x0003e2000c12f314 */
[C---:B--2---:R-:W-:Y:S03]  /*67e0*/  IMAD.WIDE R180, R223.reuse, -0xc0, R250 ;  /* 0xffffff40dfb47825 */ /* 0x044fe600078e02fa */
        /* <DEDUP_REMOVED lines=25> */
[C---:B----4-:R-:W-:Y:S03]  /*6980*/  LEA R158, P0, R223.reuse, R18, 0x5 ;  /* 0x00000012df9e7211 */ /* 0x050fe600078028ff */
[----:B------:R-:W-:Y:S01]  /*6990*/  REDG.E.ADD.F32.FTZ.RN.STRONG.GPU desc[UR20][R8.64+0x200], R86 ;  /* 0x00020056080079a6 */ /* 0x000fe2000c12f314 */
[C---:B------:R-:W-:Y:S03]  /*69a0*/  LEA.HI.X.SX32 R159, R223.reuse, R19, 0x5, P0 ;  /* 0x00000013df9f7211 */ /* 0x040fe600000f2eff */
[----:B------:R-:W-:Y:S01]  /*69b0*/  REDG.E.ADD.F32.FTZ.RN.STRONG.GPU desc[UR20][R10.64+0x200], R87 ;  /* 0x000200570a0079a6 */ /* 0x000fe2000c12f314 */
[C---:B------:R-:W-:Y:S03]  /*69c0*/  LEA R164, P0, R223.reuse, R158, 0x5 ;  /* 0x0000009edfa47211 */ /* 0x040fe600078028ff */
[----:B------:R-:W-:Y:S01]  /*69d0*/  LDSM.16.MT88.4 R4, [R191+-0x2000] ;  /* 0xffe00000bf04783b */ /* 0x000fe20000004200 */
[C---:B------:R-:W-:Y:S02]  /*69e0*/  LEA.HI.X.SX32 R165, R223.reuse, R159, 0x5, P0 ;  /* 0x0000009fdfa57211 */ /* 0x040fe400000f2eff */
[C---:B------:R-:W-:Y:S01]  /*69f0*/  LEA R152, P0, R223.reuse, R164, 0x5 ;  /* 0x000000a4df987211 */ /* 0x040fe200078028ff */
[----:B------:R-:W2:Y:S03]  /*6a00*/  LDSM.16.MT88.4 R8, [R188] ;  /* 0x00000000bc08783b */ /* 0x000ea60000004200 */
[C---:B------:R-:W-:Y:S01]  /*6a10*/  LEA.HI.X.SX32 R153, R223.reuse, R165, 0x5, P0 ;  /* 0x000000a5df997211 */ /* 0x040fe200000f2eff */
[----:B------:R-:W3:Y:S01]  /*6a20*/  LDSM.16.MT88.4 R12, [R189+-0x2000] ;  /* 0xffe00000bd0c783b */ /* 0x000ee20000004200 */
        /* <DEDUP_REMOVED lines=9> */
[----:B------:R-:W-:Y:S03]  /*6ac0*/  LEA.HI.X.SX32 R161, R223, R155, 0x5, P0 ;  /* 0x0000009bdfa17211 */ /* 0x000fe600000f2eff */
[----:B------:R-:W-:Y:S04]  /*6ad0*/  REDG.E.ADD.F32.FTZ.RN.STRONG.GPU desc[UR20][R240.64+0x280], R96 ;  /* 0x00028060f00079a6 */ /* 0x000fe8000c12f314 */
[----:B------:R-:W-:Y:S04]  /*6ae0*/  REDG.E.ADD.F32.FTZ.RN.STRONG.GPU desc[UR20][R18.64+0x280], R97 ;  /* 0x00028061120079a6 */ /* 0x000fe8000c12f314 */
[----:B------:R-:W1:Y:S04]  /*6af0*/  LDSM.16.MT88.4 R16, [R188+0x2000] ;  /* 0x00200000bc10783b */ /* 0x000e680000004200 */
[----:B------:R-:W4:Y:S01]  /*6b00*/  LDSM.16.MT88.4 R68, [R188+0x4000] ;  /* 0x00400000bc44783b */ /* 0x000f220000004200 */
[-C--:B--2---:R-:W-:Y:S03]  /*6b10*/  HMMA.16816.F32 R100, R4, R8.reuse, R100 ;  /* 0x000000080464723c */ /* 0x084fe60000001864 */
[----:B------:R-:W-:Y:S04]  /*6b20*/  LDSM.16.MT88.4 R72, [R191+-0x1800] ;  /* 0xffe80000bf48783b */ /* 0x000fe80000004200 */
[----:B------:R-:W2:Y:S01]  /*6b30*/  LDSM.16.MT88.4 R76, [R188+0x800] ;  /* 0x00080000bc4c783b */ /* 0x000ea20000004200 */
[C---:B---3--:R-:W-:Y:S03]  /*6b40*/  HMMA.16816.F32 R104, R12.reuse, R8, R104 ;  /* 0x000000080c68723c */ /* 0x048fe60000001868 */
[----:B------:R-:W3:Y:S04]  /*6b50*/  LDSM.16.MT88.4 R80, [R189+-0x1800] ;  /* 0xffe80000bd50783b */ /* 0x000ee80000004200 */
[----:B------:R-:W3:Y:S01]  /*6b60*/  LDSM.16.MT88.4 R84, [R188+0x2800] ;  /* 0x00280000bc54783b */ /* 0x000ee20000004200 */
[-C--:B------:R-:W-:Y:S03]  /*6b70*/  HMMA.16816.F32 R108, R12, R10.reuse, R108 ;  /* 0x0000000a0c6c723c */ /* 0x080fe6000000186c */
[----:B------:R-:W-:Y:S04]  /*6b80*/  LDSM.16.MT88.4 R88, [R188+0x1800] ;  /* 0x00180000bc58783b */ /* 0x000fe80000004200 */
[----:B------:R-:W-:Y:S01]  /*6b90*/  LDSM.16.MT88.4 R148, [R188+0x5800] ;  /* 0x00580000bc94783b */ /* 0x000fe20000004200 */
[C---:B------:R-:W-:Y:S03]  /*6ba0*/  HMMA.16816.F32 R112, R4.reuse, R10, R112 ;  /* 0x0000000a0470723c */ /* 0x040fe60000001870 */
[----:B------:R-:W3:Y:S04]  /*6bb0*/  LDSM.16.MT88.4 R8, [R188+0x4800] ;  /* 0x00480000bc08783b */ /* 0x000ee80000004200 */
[----:B------:R-:W-:Y:S01]  /*6bc0*/  REDG.E.ADD.F32.FTZ.RN.STRONG.GPU desc[UR20][R158.64+0x280], R98 ;  /* 0x000280629e0079a6 */ /* 0x000fe2000c12f314 */
[-C--:B-1----:R-:W-:Y:S03]  /*6bd0*/  HMMA.16816.F32 R116, R4, R16.reuse, R116 ;  /* 0x000000100474723c */ /* 0x082fe60000001874 */
[----:B------:R-:W-:Y:S04]  /*6be0*/  REDG.E.ADD.F32.FTZ.RN.STRONG.GPU desc[UR20][R164.64+0x280], R99 ;  /* 0x00028063a40079a6 */ /* 0x000fe8000c12f314 */
[----:B------:R-:W-:Y:S01]  /*6bf0*/  LDSM.16.MT88.4 R96, [R188+0x3800] ;  /* 0x00380000bc60783b */ /* 0x000fe20000004200 */
[C---:B------:R-:W-:Y:S03]  /*6c00*/  HMMA.16816.F32 R120, R12.reuse, R16, R120 ;  /* 0x000000100c78723c */ /* 0x040fe60000001878 */
[----:B------:R-:W-:Y:S04]  /*6c10*/  REDG.E.ADD.F32.FTZ.RN.STRONG.GPU desc[UR20][R152.64+0x280], R92 ;  /* 0x0002805c980079a6 */ /* 0x000fe8000c12f314 */
[----:B------:R-:W-:Y:S01]  /*6c20*/  REDG.E.ADD.F32.FTZ.RN.STRONG.GPU desc[UR20][R162.64+0x280], R93 ;  /* 0x0002805da20079a6 */ /* 0x000fe2000c12f314 */
[-C--:B------:R-:W-:Y:S03]  /*6c30*/  HMMA.16816.F32 R124, R12, R18.reuse, R124 ;  /* 0x000000120c7c723c */ /* 0x080fe6000000187c */
[----:B------:R-:W-:Y:S04]  /*6c40*/  REDG.E.ADD.F32.FTZ.RN.STRONG.GPU desc[UR20][R154.64+0x280], R94 ;  /* 0x0002805e9a0079a6 */ /* 0x000fe8000c12f314 */
[----:B------:R-:W-:Y:S01]  /*6c50*/  REDG.E.ADD.F32.FTZ.RN.STRONG.GPU desc[UR20][R160.64+0x280], R95 ;  /* 0x0002805fa00079a6 */ /* 0x000fe2000c12f314 */
[C---:B------:R-:W-:Y:S03]  /*6c60*/  HMMA.16816.F32 R128, R4.reuse, R18, R128 ;  /* 0x000000120480723c */ /* 0x040fe60000001880 */
[----:B------:R-:W-:Y:S04]  /*6c70*/  LDSM.16.MT88.4 R16, [R189+-0x1000] ;  /* 0xfff00000bd10783b */ /* 0x000fe80000004200 */
[----:B------:R-:W-:Y:S01]  /*6c80*/  LDSM.16.MT88.4 R92, [R189+-0x800] ;  /* 0xfff80000bd5c783b */ /* 0x000fe20000004200 */
[-C--:B----4-:R-:W-:Y:S08]  /*6c90*/  HMMA.16816.F32 R132, R4, R68.reuse, R132 ;  /* 0x000000440484723c */ /* 0x090ff00000001884 */
[C---:B------:R-:W-:Y:S08]  /*6ca0*/  HMMA.16816.F32 R136, R12.reuse, R68, R136 ;  /* 0x000000440c88723c */ /* 0x040ff00000001888 */
[-C--:B------:R-:W-:Y:S01]  /*6cb0*/  HMMA.16816.F32 R140, R12, R70.reuse, R140 ;  /* 0x000000460c8c723c */ /* 0x080fe2000000188c */
[----:B------:R-:W-:Y:S07]  /*6cc0*/  LDSM.16.MT88.4 R12, [R188+0x1000] ;  /* 0x00100000bc0c783b */ /* 0x000fee0000004200 */
[----:B------:R-:W-:Y:S01]  /*6cd0*/  HMMA.16816.F32 R144, R4, R70, R144 ;  /* 0x000000460490723c */ /* 0x000fe20000001890 */
[----:B------:R-:W1:Y:S04]  /*6ce0*/  LDSM.16.MT88.4 R4, [R191+-0x1000] ;  /* 0xfff00000bf04783b */ /* 0x000e680000004200 */
[----:B------:R-:W4:Y:S03]  /*6cf0*/  LDSM.16.MT88.4 R68, [R188+0x3000] ;  /* 0x00300000bc44783b */ /* 0x000f260000004200 */
[-C--:B--2---:R-:W-:Y:S08]  /*6d00*/  HMMA.16816.F32 R100, R72, R76.reuse, R100 ;  /* 0x0000004c4864723c */ /* 0x084ff00000001864 */
[C---:B---3--:R-:W-:Y:S08]  /*6d10*/  HMMA.16816.F32 R104, R80.reuse, R76, R104 ;  /* 0x0000004c5068723c */ /* 0x048ff00000001868 */
[-C--:B------:R-:W-:Y:S08]  /*6d20*/  HMMA.16816.F32 R108, R80, R78.reuse, R108 ;  /* 0x0000004e506c723c */ /* 0x080ff0000000186c */
[C---:B------:R-:W-:Y:S01]  /*6d30*/  HMMA.16816.F32 R112, R72.reuse, R78, R112 ;  /* 0x0000004e4870723c */ /* 0x040fe20000001870 */
[----:B------:R-:W2:Y:S07]  /*6d40*/  LDSM.16.MT88.4 R76, [R188+0x5000] ;  /* 0x00500000bc4c783b */ /* 0x000eae0000004200 */
[-C--:B------:R-:W-:Y:S08]  /*6d50*/  HMMA.16816.F32 R116, R72, R84.reuse, R116 ;  /* 0x000000544874723c */ /* 0x080ff00000001874 */
[C---:B------:R-:W-:Y:S08]  /*6d60*/  HMMA.16816.F32 R120, R80.reuse, R84, R120 ;  /* 0x000000545078723c */ /* 0x040ff00000001878 */
[-C--:B------:R-:W-:Y:S08]  /*6d70*/  HMMA.16816.F32 R124, R80, R86.reuse, R124 ;  /* 0x00000056507c723c */ /* 0x080ff0000000187c */
[C---:B------:R-:W-:Y:S01]  /*6d80*/  HMMA.16816.F32 R128, R72.reuse, R86, R128 ;  /* 0x000000564880723c */ /* 0x040fe20000001880 */
[----:B------:R-:W3:Y:S07]  /*6d90*/  LDSM.16.MT88.4 R84, [R191+-0x800] ;  /* 0xfff80000bf54783b */ /* 0x000eee0000004200 */
[-C--:B------:R-:W-:Y:S08]  /*6da0*/  HMMA.16816.F32 R132, R72, R8.reuse, R132 ;  /* 0x000000084884723c */ /* 0x080ff00000001884 */
        /* <DEDUP_REMOVED lines=18> */
[-C--:B---3--:R-:W-:Y:S05]  /*6ed0*/  HMMA.16816.F32 R100, R84, R88.reuse, R100 ;  /* 0x000000585464723c */ /* 0x088fea0000001864 */
        /* <DEDUP_REMOVED lines=20> */
[----:B------:R-:W-:Y:S02]  /*7020*/  LOP3.LUT P0, RZ, R216, 0x10, RZ, 0xc0, !PT ;  /* 0x00000010d8ff7812 */ /* 0x000fe4000780c0ff */
[----:B------:R-:W-:Y:S01]  /*7030*/  IADD3 R5, PT, PT, R211, 0x40, RZ ;  /* 0x00000040d3057810 */ /* 0x000fe20007ffe0ff */
[----:B------:R-:W2:Y:S01]  /*7040*/  LDCU UR5, c[0x0][0x4fc] ;  /* 0x00009f80ff0577ac */ /* 0x000ea20008000800 */
[----:B------:R-:W-:-:S09]  /*7050*/  ISETP.NE.AND P1, PT, R237, -0x1, PT ;  /* 0xffffffffed00780c */ /* 0x000fd20003f25270 */
[----:B------:R-:W-:Y:S02]  /*7060*/  @P0 IADD3 R5, PT, PT, R211, -0x40, RZ ;  /* 0xffffffc0d3050810 */ /* 0x000fe40007ffe0ff */
[----:B------:R-:W-:Y:S01]  /*7070*/  ISETP.NE.AND P0, PT, R237, -0x1, PT ;  /* 0xffffffffed00780c */ /* 0x000fe20003f05270 */
        /* <DEDUP_REMOVED lines=65> */
[----:B------:R-:W-:Y:S01]  /*7490*/  F2FP.F16.F32.PACK_AB R122, R123, R122 ;  /* 0x0000007a7b7a723e */ /* 0x000fe200000000ff */
[----:B--2---:R-:W-:Y:S01]  /*74a0*/  FMUL.FTZ R20, R20, UR5 ;  /* 0x0000000514147c20 */ /* 0x004fe20008410000 */
[----:B------:R-:W-:Y:S01]  /*74b0*/  FMUL.FTZ R21, R21, UR5 ;  /* 0x0000000515157c20 */ /* 0x000fe20008410000 */
[----:B------:R-:W-:Y:S01]  /*74c0*/  STS [R5+0x400], R114 ;  /* 0x0004007205007388 */ /* 0x000fe20000000800 */
[----:B------:R-:W-:Y:S01]  /*74d0*/  FMUL.FTZ R22, R22, UR5 ;  /* 0x0000000516167c20 */ /* 0x000fe20008410000 */
[----:B------:R-:W-:Y:S01]  /*74e0*/  FMUL.FTZ R23, R23, UR5 ;  /* 0x0000000517177c20 */ /* 0x000fe20008410000 */
[----:B------:R-:W-:Y:S01]  /*74f0*/  F2FP.F16.F32.PACK_AB R124, R125, R124 ;  /* 0x0000007c7d7c723e */ /* 0x000fe200000000ff */
[----:B------:R-:W-:Y:S01]  /*7500*/  STS [R211+0x1000], R104 ;  /* 0x00100068d3007388 */ /* 0x000fe20000000800 */
[----:B------:R-:W-:Y:S01]  /*7510*/  F2FP.F16.F32.PACK_AB R126, R127, R126 ;  /* 0x0000007e7f7e723e */ /* 0x000fe200000000ff */
[----:B------:R-:W-:Y:S01]  /*7520*/  FMUL.FTZ R32, R32, UR5 ;  /* 0x0000000520207c20 */ /* 0x000fe20008410000 */
        /* <DEDUP_REMOVED lines=87> */
[----:B------:R-:W1:Y:S01]  /*7aa0*/  @P1 LDC.64 R2, c[0x0][0x5c0] ;  /* 0x00017000ff021b82 */ /* 0x000e620000000a00 */
        /* <DEDUP_REMOVED lines=14> */
[----:B------:R-:W-:-:S03]  /*7b90*/  F2FP.F16.F32.PACK_AB R62, R63, R62 ;  /* 0x0000003e3f3e723e */ /* 0x000fc600000000ff */
        /* <DEDUP_REMOVED lines=12> */
[----:B--2---:R-:W-:-:S03]  /*7c60*/  @P1 IADD3 R42, PT, PT, R234, R237, RZ ;  /* 0x000000edea2a1210 */ /* 0x004fc60007ffe0ff */
[----:B------:R3:W-:Y:S02]  /*7c70*/  STS [R211+0xb000], R56 ;  /* 0x00b00038d3007388 */ /* 0x0007e40000000800 */
[C---:B-1----:R-:W-:Y:S02]  /*7c80*/  @P1 IMAD R40, R42.reuse, R3, RZ ;  /* 0x000000032a281224 */ /* 0x042fe400078e02ff */
        /* <DEDUP_REMOVED lines=15> */
.L_x_772:
[----:B------:R-:W-:Y:S05]  /*7d80*/  @P0 BRA `(.L_x_773) ;  /* 0x0000000000280947 */ /* 0x000fea0003800000 */
[----:B------:R-:W1:Y:S01]  /*7d90*/  LDCU.64 UR6, c[0x0][0x5c8] ;  /* 0x0000b900ff0677ac */ /* 0x000e620008000a00 */
[----:B---3--:R-:W-:Y:S01]  /*7da0*/  SHF.R.S32.HI R5, RZ, 0x1f, R234 ;  /* 0x0000001fff057819 */ /* 0x008fe200000114ea */
        /* <DEDUP_REMOVED lines=8> */
.L_x_773:
[----:B------:R-:W1:Y:S01]  /*7e30*/  LDCU.64 UR6, c[0x0][0x5c8] ;  /* 0x0000b900ff0677ac */ /* 0x000e620008000a00 */
[----:B---3--:R-:W-:-:S05]  /*7e40*/  IADD3 R52, PT, PT, R234, R237, RZ ;  /* 0x000000edea347210 */ /* 0x008fca0007ffe0ff */
[C---:B-1----:R-:W-:Y:S02]  /*7e50*/  IMAD R0, R52.reuse, UR7, RZ ;  /* 0x0000000734007c24 */ /* 0x042fe4000f8e02ff */
[----:B------:R-:W-:-:S05]  /*7e60*/  IMAD.WIDE.U32 R52, R52, UR6, RZ ;  /* 0x0000000634347c25 */ /* 0x000fca000f8e00ff */
[----:B------:R-:W-:-:S07]  /*7e70*/  IADD3 R0, PT, PT, R53, R0, RZ ;  /* 0x0000000035007210 */ /* 0x000fce0007ffe0ff */
.L_x_774:
[----:B------:R-:W-:Y:S01]  /*7e80*/  BAR.SYNC.DEFER_BLOCKING 0x0 ;  /* 0x0000000000007b1d */ /* 0x000fe20000010000 */
[----:B------:R-:W-:Y:S01]  /*7e90*/  USHF.L.U32 UR10, UR19, 0x6, URZ ;  /* 0x00000006130a7899 */ /* 0x000fe200080006ff */
[----:B------:R-:W-:Y:S02]  /*7ea0*/  ISETP.GE.AND P3, PT, R206, R217, PT ;  /* 0x000000d9ce00720c */ /* 0x000fe40003f66270 */
[----:B------:R-:W-:Y:S01]  /*7eb0*/  MOV R53, UR6 ;  /* 0x0000000600357c02 */ /* 0x000fe20008000f00 */
[----:B------:R-:W-:Y:S01]  /*7ec0*/  USHF.R.S32.HI UR11, URZ, 0x1f, UR10 ;  /* 0x0000001fff0b7899 */ /* 0x000fe2000801140a */
[----:B------:R-:W-:Y:S01]  /*7ed0*/  BSSY.RECONVERGENT B0, `(.L_x_775) ;  /* 0x0000028000007945 */ /* 0x000fe20003800200 */
[C---:B------:R-:W-:Y:S01]  /*7ee0*/  IMAD.WIDE.U32 R46, R2.reuse, UR10, RZ ;  /* 0x0000000a022e7c25 */ /* 0x040fe2000f8e00ff */
[----:B------:R-:W1:Y:S03]  /*7ef0*/  LDCU.64 UR4, c[0x0][0x5d8] ;  /* 0x0000bb00ff0477ac */ /* 0x000e660008000a00 */
[----:B------:R-:W-:Y:S01]  /*7f00*/  IMAD R44, R2, UR11, RZ ;  /* 0x0000000b022c7c24 */ /* 0x000fe2000f8e02ff */
[----:B------:R-:W-:-:S03]  /*7f10*/  LOP3.LUT R43, R46, 0x38, R205, 0xf8, !PT ;  /* 0x000000382e2b7812 */ /* 0x000fc600078ef8cd */
[----:B------:R-:W-:Y:S01]  /*7f20*/  IMAD R41, R3, UR10, R44 ;  /* 0x0000000a03297c24 */ /* 0x000fe2000f8e022c */
[----:B------:R-:W-:Y:S01]  /*7f30*/  IADD3 R58, P0, PT, R42, R43, RZ ;  /* 0x0000002b2a3a7210 */ /* 0x000fe20007f1e0ff */
[----:B------:R-:W-:-:S03]  /*7f40*/  VIADD R42, R206, 0x20 ;  /* 0x00000020ce2a7836 */ /* 0x000fc60000000000 */
[----:B------:R-:W-:Y:S02]  /*7f50*/  IADD3.X R59, PT, PT, R40, R47, R41, P0, !PT ;  /* 0x0000002f283b7210 */ /* 0x000fe400007fe429 */
[----:B------:R-:W-:Y:S01]  /*7f60*/  IADD3 R54, P0, PT, R206, 0x20, RZ ;  /* 0x00000020ce367810 */ /* 0x000fe20007f1e0ff */
[----:B------:R2:W3:Y:S01]  /*7f70*/  LDS.128 R36, [R213+0x13000] ;  /* 0x01300000d5247984 */ /* 0x0004e20000000c00 */
[----:B------:R-:W-:Y:S01]  /*7f80*/  ISETP.GE.AND P5, PT, R42, R217, PT ;  /* 0x000000d92a00720c */ /* 0x000fe20003fa6270 */
[C---:B-1----:R-:W-:Y:S02]  /*7f90*/  IMAD.WIDE.U32 R58, R200.reuse, UR4, R58 ;  /* 0x00000004c83a7c25 */ /* 0x042fe4000f8e003a */
[----:B------:R2:W1:Y:S02]  /*7fa0*/  LDS.128 R32, [R213+0x15000] ;  /* 0x01500000d5207984 */ /* 0x0004640000000c00 */
[----:B------:R-:W-:Y:S02]  /*7fb0*/  IMAD R57, R200, UR5, R59 ;  /* 0x00000005c8397c24 */ /* 0x000fe4000f8e023b */
[----:B------:R2:W4:Y:S01]  /*7fc0*/  LDS.128 R28, [R213+0x17000] ;  /* 0x01700000d51c7984 */ /* 0x0005220000000c00 */
[----:B------:R-:W-:-:S03]  /*7fd0*/  IMAD.X R55, RZ, RZ, RZ, P0 ;  /* 0x000000ffff377224 */ /* 0x000fc600000e06ff */
        /* <DEDUP_REMOVED lines=23> */
.L_x_776:
[----:B------:R-:W-:Y:S05]  /*8150*/  BSYNC.RECONVERGENT B0 ;  /* 0x0000000000007941 */ /* 0x000fea0003800200 */
.L_x_775:
[----:B------:R-:W-:Y:S04]  /*8160*/  BSSY.RECONVERGENT B0, `(.L_x_777) ;  /* 0x0000011000007945 */ /* 0x000fe80003800200 */
[----:B------:R-:W-:Y:S05]  /*8170*/  @P5 BRA `(.L_x_778) ;  /* 0x00000000003c5947 */ /* 0x000fea0003800000 */
[----:B------:R-:W4:Y:S01]  /*8180*/  LDCU UR12, c[0x0][0x440] ;  /* 0x00008800ff0c77ac */ /* 0x000f220008000800 */
[-C--:B---3--:R-:W-:Y:S02]  /*8190*/  IMAD R40, R55, R2.reuse, RZ ;  /* 0x0000000237287224 */ /* 0x088fe400078e02ff */
[----:B------:R-:W-:Y:S01]  /*81a0*/  IMAD.MOV.U32 R56, RZ, RZ, R58 ;  /* 0x000000ffff387224 */ /* 0x000fe200078e003a */
[----:B------:R-:W3:Y:S01]  /*81b0*/  LDCU.64 UR4, c[0x0][0x560] ;  /* 0x0000ac00ff0477ac */ /* 0x000ee20008000a00 */
        /* <DEDUP_REMOVED lines=11> */
.L_x_778:
[----:B------:R-:W-:Y:S05]  /*8270*/  BSYNC.RECONVERGENT B0 ;  /* 0x0000000000007941 */ /* 0x000fea0003800200 */
.L_x_777:
[----:B---3--:R-:W-:Y:S01]  /*8280*/  MOV R2, R204 ;  /* 0x000000cc00027202 */ /* 0x008fe20000000f00 */
[----:B------:R-:W3:Y:S01]  /*8290*/  LDCU.64 UR4, c[0x0][0x5e0] ;  /* 0x0000bc00ff0477ac */ /* 0x000ee20008000a00 */
[----:B------:R-:W-:Y:S01]  /*82a0*/  MOV R3, RZ ;  /* 0x000000ff00037202 */ /* 0x000fe20000000f00 */
[----:B------:R-:W-:Y:S01]  /*82b0*/  BSSY.RECONVERGENT B0, `(.L_x_779) ;  /* 0x0000016000007945 */ /* 0x000fe20003800200 */
[----:B------:R-:W-:Y:S01]  /*82c0*/  UIMAD UR11, UR11, UR6, URZ ;  /* 0x000000060b0b72a4 */ /* 0x000fe2000f8e02ff */
[----:B------:R-:W-:-:S03]  /*82d0*/  IMAD.WIDE.U32 R2, R53, UR10, R2 ;  /* 0x0000000a35027c25 */ /* 0x000fc6000f8e0002 */
[----:B------:R-:W-:Y:S01]  /*82e0*/  UIMAD UR11, UR10, UR7, UR11 ;  /* 0x000000070a0b72a4 */ /* 0x000fe2000f8e020b */
[----:B----4-:R-:W-:-:S05]  /*82f0*/  IADD3 R30, P0, PT, R52, R2, RZ ;  /* 0x00000002341e7210 */ /* 0x010fca0007f1e0ff */
[----:B------:R-:W-:-:S03]  /*8300*/  IADD3.X R31, PT, PT, R0, UR11, R3, P0, !PT ;  /* 0x0000000b001f7c10 */ /* 0x000fc600087fe403 */
        /* <DEDUP_REMOVED lines=16> */
.L_x_780:
[----:B------:R-:W-:Y:S05]  /*8410*/  BSYNC.RECONVERGENT B0 ;  /* 0x0000000000007941 */ /* 0x000fea0003800200 */
.L_x_779:
        /* <DEDUP_REMOVED lines=16> */
.L_x_741:
[----:B------:R-:W-:Y:S05]  /*8520*/  BSYNC.RECONVERGENT B1 ;  /* 0x0000000000017941 */ /* 0x000fea0003800200 */
.L_x_719:
[----:B------:R-:W2:Y:S01]  /*8530*/  LDCU UR5, c[0x0][0x438] ;  /* 0x00008700ff0577ac */ /* 0x000ea20008000800 */
[----:B-1-34-:R-:W1:Y:S01]  /*8540*/  LDC R9, c[0x0][0x438] ;  /* 0x00010e00ff097b82 */ /* 0x01ae620000000800 */
[----:B------:R-:W3:Y:S01]  /*8550*/  LDCU UR6, c[0x0][0x370] ;  /* 0x00006e00ff0677ac */ /* 0x000ee20008000800 */
[----:B--2---:R-:W-:-:S04]  /*8560*/  UIADD3 UR5, UPT, UPT, UR5, 0x3f, URZ ;  /* 0x0000003f05057890 */ /* 0x004fc8000fffe0ff */
[----:B------:R-:W-:Y:S02]  /*8570*/  USHF.R.S32.HI UR4, URZ, 0x1f, UR5 ;  /* 0x0000001fff047899 */ /* 0x000fe40008011405 */
[----:B---3--:R-:W-:Y:S02]  /*8580*/  UIADD3 UR19, UPT, UPT, UR6, UR19, URZ ;  /* 0x0000001306137290 */ /* 0x008fe4000fffe0ff */
[----:B------:R-:W-:-:S04]  /*8590*/  ULEA.HI UR4, UR4, UR5, URZ, 0x6 ;  /* 0x0000000504047291 */ /* 0x000fc8000f8f30ff */
[----:B------:R-:W-:-:S04]  /*85a0*/  USHF.R.S32.HI UR4, URZ, 0x6, UR4 ;  /* 0x00000006ff047899 */ /* 0x000fc80008011404 */
[----:B------:R-:W-:-:S09]  /*85b0*/  UISETP.GE.AND UP0, UPT, UR19, UR4, UPT ;  /* 0x000000041300728c */ /* 0x000fd2000bf06270 */
[----:B------:R-:W-:Y:S05]  /*85c0*/  BRA.U !UP0, `(.L_x_781) ;  /* 0xffffff8108147547 */ /* 0x000fea000b83ffff */
[----:B------:R-:W-:Y:S05]  /*85d0*/  EXIT ;  /* 0x000000000000794d */ /* 0x000fea0003800000 */
.L_x_782:
        /* <DEDUP_REMOVED lines=10> */
.L_x_1096:


//--------------------- .text._ZN5flash44flash_bwd_dq_dk_dv_loop_seqk_parallel_kernelI23Flash_bwd_kernel_traitsILi192ELi64ELi64ELi8ELi4ELi2ELi2ELb0ELb0EN7cutlass6half_tE19Flash_kernel_traitsILi192ELi64ELi64ELi8ES3_EELb0ELb1ELb0ELb0ELb0ELb0ELb1EEEvNS_16Flash_bwd_paramsE --------------------------
	.section	.text._ZN5flash44flash_bwd_dq_dk_dv_loop_seqk_parallel_kernelI23Flash_bwd_kernel_traitsILi192ELi64ELi64ELi8ELi4ELi2ELi2ELb0ELb0EN7cutlass6half_tE19Flash_kernel_traitsILi192ELi64ELi64ELi8ES3_EELb0ELb1ELb0ELb0ELb0ELb0ELb1EEEvNS_16Flash_bwd_paramsE,"ax",@progbits
	.align	128
        .global         _ZN5flash44flash_bwd_dq_dk_dv_loop_seqk_parallel_kernelI23Flash_bwd_kernel_traitsILi192ELi64ELi64ELi8ELi4ELi2ELi2ELb0ELb0EN7cutlass6half_tE19Flash_kernel_traitsILi192ELi64ELi64ELi8ES3_EELb0ELb1ELb0ELb0ELb0ELb0ELb1EEEvNS_16Flash_bwd_paramsE
        .type           _ZN5flash44flash_bwd_dq_dk_dv_loop_seqk_parallel_kernelI23Flash_bwd_kernel_traitsILi192ELi64ELi64ELi8ELi4ELi2ELi2ELb0ELb0EN7cutlass6half_tE19Flash_kernel_traitsILi192ELi64ELi64ELi8ES3_EELb0ELb1ELb0ELb0ELb0ELb0ELb1EEEvNS_16Flash_bwd_paramsE,@function
        .size           _ZN5flash44flash_bwd_dq_dk_dv_loop_seqk_parallel_kernelI23Flash_bwd_kernel_traitsILi192ELi64ELi64ELi8ELi4ELi2ELi2ELb0ELb0EN7cutlass6half_tE19Flash_kernel_traitsILi192ELi64ELi64ELi8ES3_EELb0ELb1ELb0ELb0ELb0ELb0ELb1EEEvNS_16Flash_bwd_paramsE,(.L_x_1097 - _ZN5flash44flash_bwd_dq_dk_dv_loop_seqk_parallel_kernelI23Flash_bwd_kernel_traitsILi192ELi64ELi64ELi8ELi4ELi2ELi2ELb0ELb0EN7cutlass6half_tE19Flash_kernel_traitsILi192ELi64ELi64ELi8ES3_EELb0ELb1ELb0ELb0ELb0ELb0ELb1EEEvNS_16Flash_bwd_paramsE)
        .other          _ZN5flash44flash_bwd_dq_dk_dv_loop_seqk_parallel_kernelI23Flash_bwd_kernel_traitsILi192ELi64ELi64ELi8ELi4ELi2ELi2ELb0ELb0EN7cutlass6half_tE19Flash_kernel_traitsILi192ELi64ELi64ELi8ES3_EELb0ELb1ELb0ELb0ELb0ELb0ELb1EEEvNS_16Flash_bwd_paramsE,@"STO_CUDA_ENTRY STV_DEFAULT"
_ZN5flash44flash_bwd_dq_dk_dv_loop_seqk_parallel_kernelI23Flash_bwd_kernel_traitsILi192ELi64ELi64ELi8ELi4ELi2ELi2ELb0ELb0EN7cutlass6half_tE19Flash_kernel_traitsILi192ELi64ELi64ELi8ES3_EELb0ELb1ELb0ELb0ELb0ELb0ELb1EEEvNS_16Flash_bwd_paramsE:
.text._ZN5flash44flash_bwd_dq_dk_dv_loop_seqk_parallel_kernelI23Flash_bwd_kernel_traitsILi192ELi64ELi64ELi8ELi4ELi2ELi2ELb0ELb0EN7cutlass6half_tE19Flash_kernel_traitsILi192ELi64ELi64ELi8ES3_EELb0ELb1ELb0ELb0ELb0ELb0ELb1EEEvNS_16Flash_bwd_paramsE:
        /* <DEDUP_REMOVED lines=20> */
[----:B------:R-:W-:Y:S01]  /*0140*/  UMOV UR15, URZ ;  /* 0x000000ff000f7c82 */ /* 0x000fe20008000000 */
[----:B------:R-:W-:-:S05]  /*0150*/  UMOV UR18, URZ ;  /* 0x000000ff00127c82 */ /* 0x000fca0008000000 */
        /* <DEDUP_REMOVED lines=12> */
[----:B------:R-:W-:Y:S01]  /*0220*/  LOP3.LUT R205, R6, 0x20, R3, 0x78, !PT ;  /* 0x0000002006cd7812 */ /* 0x000fe200078e7803 */
[----:B------:R-:W-:Y:S01]  /*0230*/  VIADD R202, R209, 0x20 ;  /* 0x00000020d1ca7836 */ /* 0x000fe20000000000 */
[----:B------:R-:W-:Y:S01]  /*0240*/  LOP3.LUT R6, R5, 0x6, R2, 0xf8, !PT ;  /* 0x0000000605067812 */ /* 0x000fe200078ef802 */
[----:B------:R-:W-:Y:S01]  /*0250*/  UIADD3 UR5, UPT, UPT, UR6, 0x20000, URZ ;  /* 0x0002000006057890 */ /* 0x000fe2000fffe0ff */
[----:B------:R-:W-:Y:S01]  /*0260*/  LOP3.LUT R205, R205, 0x1c0, R8, 0xf8, !PT ;  /* 0x000001c0cdcd7812 */ /* 0x000fe200078ef808 */
[----:B------:R-:W-:Y:S01]  /*0270*/  UIADD3 UR4, UPT, UPT, UR6, 0x12000, URZ ;  /* 0x0001200006047890 */ /* 0x000fe2000fffe0ff */
[----:B------:R-:W-:-:S02]  /*0280*/  LOP3.LUT R5, R4, 0x200, RZ, 0xc0, !PT ;  /* 0x0000020004057812 */ /* 0x000fc400078ec0ff */
[----:B------:R-:W-:Y:S02]  /*0290*/  LOP3.LUT R205, R6, R205, RZ, 0xfc, !PT ;  /* 0x000000cd06cd7212 */ /* 0x000fe400078efcff */
[----:B------:R-:W-:Y:S02]  /*02a0*/  LOP3.LUT R6, R5, 0x3800, R8, 0xf8, !PT ;  /* 0x0000380005067812 */ /* 0x000fe400078ef808 */
[----:B------:R-:W-:Y:S02]  /*02b0*/  LOP3.LUT R8, R8, 0x1c0, RZ, 0xc0, !PT ;  /* 0x000001c008087812 */ /* 0x000fe400078ec0ff */
[----:B------:R-:W-:Y:S02]  /*02c0*/  SHF.R.U32.HI R0, RZ, 0x1, R206 ;  /* 0x00000001ff007819 */ /* 0x000fe400000116ce */
[----:B------:R-:W-:Y:S02]  /*02d0*/  LOP3.LUT R7, R4, 0x400, RZ, 0xc0, !PT ;  /* 0x0000040004077812 */ /* 0x000fe400078ec0ff */
[----:B------:R-:W-:-:S02]  /*02e0*/  LOP3.LUT R217, R8, 0x18, R209, 0xf8, !PT ;  /* 0x0000001808d97812 */ /* 0x000fc400078ef8d1 */
[----:B------:R-:W-:Y:S02]  /*02f0*/  LOP3.LUT R204, R0, 0x30, RZ, 0xc0, !PT ;  /* 0x0000003000cc7812 */ /* 0x000fe400078ec0ff */
[--C-:B------:R-:W-:Y:S02]  /*0300*/  LOP3.LUT R8, R7, 0x6, R2.reuse, 0xf8, !PT ;  /* 0x0000000607087812 */ /* 0x100fe400078ef802 */
[----:B------:R-:W-:Y:S02]  /*0310*/  LOP3.LUT R217, R217, 0x38, R2, 0x78, !PT ;  /* 0x00000038d9d97812 */ /* 0x000fe400078e7802 */
[----:B------:R-:W-:Y:S02]  /*0320*/  LOP3.LUT R2, R2, 0x20, RZ, 0xc0, !PT ;  /* 0x0000002002027812 */ /* 0x000fe400078ec0ff */
[----:B------:R-:W-:Y:S01]  /*0330*/  LOP3.LUT R204, R204, 0x7, R3, 0xf8, !PT ;  /* 0x00000007cccc7812 */ /* 0x000fe200078ef803 */
[----:B------:R-:W-:Y:S01]  /*0340*/  IMAD.SHL.U32 R3, R206, 0x40, RZ ;  /* 0x00000040ce037824 */ /* 0x000fe200078e00ff */
[----:B------:R-:W-:-:S02]  /*0350*/  LOP3.LUT R2, R2, 0x18, R209, 0xf8, !PT ;  /* 0x0000001802027812 */ /* 0x000fc400078ef8d1 */
[----:B--2---:R-:W-:Y:S02]  /*0360*/  LEA R212, P0, R203, R212, 0x2 ;  /* 0x000000d4cbd47211 */ /* 0x004fe400078010ff */
[----:B------:R-:W-:Y:S02]  /*0370*/  LOP3.LUT R2, R2, 0x1c0, R3, 0xf8, !PT ;  /* 0x000001c002027812 */ /* 0x000fe400078ef803 */
[----:B------:R-:W-:Y:S02]  /*0380*/  LOP3.LUT R10, R3, 0x1c0, RZ, 0xc0, !PT ;  /* 0x000001c0030a7812 */ /* 0x000fe400078ec0ff */
[----:B------:R-:W-:Y:S02]  /*0390*/  R2P PR, R206, 0xe ;  /* 0x0000000ece007804 */ /* 0x000fe40000000000 */
[----:B------:R-:W-:Y:S02]  /*03a0*/  LOP3.LUT R5, R0, 0x10, RZ, 0xc0, !PT ;  /* 0x0000001000057812 */ /* 0x000fe400078ec0ff */
[----:B------:R-:W-:-:S02]  /*03b0*/  LOP3.LUT R194, R2, 0x38, R207, 0x78, !PT ;  /* 0x0000003802c27812 */ /* 0x000fc400078e78cf */
[----:B------:R-:W-:Y:S02]  /*03c0*/  LOP3.LUT R199, R10, 0x38, R207, 0xf8, !PT ;  /* 0x000000380ac77812 */ /* 0x000fe400078ef8cf */
[----:B------:R-:W-:Y:S02]  /*03d0*/  LOP3.LUT R10, R5, 0x8, R206, 0xf8, !PT ;  /* 0x00000008050a7812 */ /* 0x000fe400078ef8ce */
[----:B------:R-:W-:Y:S02]  /*03e0*/  LOP3.LUT R195, R3, 0x200, RZ, 0xc0, !PT ;  /* 0x0000020003c37812 */ /* 0x000fe400078ec0ff */
[----:B------:R-:W-:Y:S02]  /*03f0*/  LOP3.LUT R194, R194, 0x200, R3, 0xf8, !PT ;  /* 0x00000200c2c27812 */ /* 0x000fe400078ef803 */
[----:B------:R-:W-:Y:S02]  /*0400*/  LOP3.LUT R3, R207, 0x1f8, RZ, 0xc0, !PT ;  /* 0x000001f8cf037812 */ /* 0x000fe400078ec0ff */
[----:B------:R-:W-:-:S02]  /*0410*/  LEA R205, R205, UR5, 0x1 ;  /* 0x00000005cdcd7c11 */ /* 0x000fc4000f8e08ff */
[----:B------:R-:W-:Y:S02]  /*0420*/  LOP3.LUT R0, R199, 0x8, R0, 0x78, !PT ;  /* 0x00000008c7007812 */ /* 0x000fe400078e7800 */
[----:B------:R-:W-:Y:S01]  /*0430*/  LOP3.LUT R197, R10, R199, RZ, 0x3c, !PT ;  /* 0x000000c70ac57212 */ /* 0x000fe200078e3cff */
[----:B------:R-:W-:Y:S01]  /*0440*/  VIADD R211, R205, 0x20 ;  /* 0x00000020cdd37836 */ /* 0x000fe20000000000 */
[----:B------:R-:W-:Y:S01]  /*0450*/  LOP3.LUT R201, R195, 0xc00, R4, 0xf8, !PT ;  /* 0x00000c00c3c97812 */ /* 0x000fe200078ef804 */
[----:B------:R-:W-:Y:S01]  /*0460*/  @P3 VIADD R211, R205, 0xffffffe0 ;  /* 0xffffffe0cdd33836 */ /* 0x000fe20000000000 */
[----:B------:R-:W-:Y:S02]  /*0470*/  LOP3.LUT R199, R199, 0x8, R206, 0x78, !PT ;  /* 0x00000008c7c77812 */ /* 0x000fe400078e78ce */
[----:B------:R-:W-:Y:S01]  /*0480*/  LOP3.LUT R195, R195, 0x400, R4, 0xf8, !PT ;  /* 0x00000400c3c37812 */ /* 0x000fe200078ef804 */
[----:B------:R-:W-:Y:S01]  /*0490*/  VIADD R214, R211, 0x10 ;  /* 0x00000010d3d67836 */ /* 0x000fe20000000000 */
[----:B------:R-:W-:Y:S01]  /*04a0*/  LOP3.LUT R218, R3, 0x38, R206, 0x78, !PT ;  /* 0x0000003803da7812 */ /* 0x000fe200078e78ce */
[----:B------:R-:W-:Y:S01]  /*04b0*/  @P2 VIADD R214, R211, 0xfffffff0 ;  /* 0xfffffff0d3d62836 */ /* 0x000fe20000000000 */
[----:B------:R-:W-:-:S02]  /*04c0*/  SEL R192, R192, 0xfffffff0, !P1 ;  /* 0xfffffff0c0c07807 */ /* 0x000fc40004800000 */
[----:B------:R-:W-:Y:S02]  /*04d0*/  SEL R190, R190, 0xffffffe0, !P2 ;  /* 0xffffffe0bebe7807 */ /* 0x000fe40005000000 */
[----:B------:R-:W-:Y:S01]  /*04e0*/  LOP3.LUT R217, R8, R217, RZ, 0xfc, !PT ;  /* 0x000000d908d97212 */ /* 0x000fe200078efcff */
[----:B------:R-:W-:Y:S01]  /*04f0*/  IMAD.SHL.U32 R192, R192, 0x2, RZ ;  /* 0x00000002c0c07824 */ /* 0x000fe200078e00ff */
[----:B------:R-:W-:Y:S01]  /*0500*/  LOP3.LUT R199, R6, R199, RZ, 0xfc, !PT ;  /* 0x000000c706c77212 */ /* 0x000fe200078efcff */
[----:B------:R-:W-:Y:S01]  /*0510*/  IMAD.SHL.U32 R190, R190, 0x2, RZ ;  /* 0x00000002bebe7824 */ /* 0x000fe200078e00ff */
[----:B------:R-:W-:Y:S02]  /*0520*/  LOP3.LUT R197, R197, 0x200, R4, 0xf8, !PT ;  /* 0x00000200c5c57812 */ /* 0x000fe400078ef804 */
[-C--:B------:R-:W-:Y:S02]  /*0530*/  LOP3.LUT R201, R201, R0.reuse, RZ, 0xfc, !PT ;  /* 0x00000000c9c97212 */ /* 0x080fe400078efcff */
[----:B------:R-:W-:-:S02]  /*0540*/  LOP3.LUT R195, R195, R0, RZ, 0xfc, !PT ;  /* 0x00000000c3c37212 */ /* 0x000fc400078efcff */
[----:B------:R-:W-:Y:S02]  /*0550*/  LOP3.LUT R208, R207, 0x38, RZ, 0xc0, !PT ;  /* 0x00000038cfd07812 */ /* 0x000fe400078ec0ff */
[----:B------:R-:W-:Y:S02]  /*0560*/  LOP3.LUT R218, R218, 0x1e00, R207, 0xf8, !PT ;  /* 0x00001e00dada7812 */ /* 0x000fe400078ef8cf */
[----:B------:R-:W-:Y:S02]  /*0570*/  LEA.HI.X R213, R203, R213, RZ, 0x2, P0 ;  /* 0x000000d5cbd57211 */ /* 0x000fe400000f14ff */
[----:B------:R-:W-:Y:S02]  /*0580*/  SHF.R.U32.HI R206, RZ, 0x5, R206 ;  /* 0x00000005ffce7819 */ /* 0x000fe400000116ce */
[C---:B------:R-:W-:Y:S02]  /*0590*/  LOP3.LUT R216, R208.reuse, 0x40, RZ, 0xfc, !PT ;  /* 0x00000040d0d87812 */ /* 0x040fe400078efcff */
[----:B------:R-:W-:-:S02]  /*05a0*/  LOP3.LUT R215, R208, 0x80, RZ, 0xfc, !PT ;  /* 0x00000080d0d77812 */ /* 0x000fc400078efcff */
[----:B------:R-:W-:Y:S02]  /*05b0*/  LEA R218, R218, UR6, 0x1 ;  /* 0x00000006dada7c11 */ /* 0x000fe4000f8e08ff */
[----:B------:R-:W-:Y:S02]  /*05c0*/  LEA R217, R217, UR4, 0x1 ;  /* 0x00000004d9d97c11 */ /* 0x000fe4000f8e08ff */
[----:B------:R-:W-:Y:S02]  /*05d0*/  LEA R199, R199, UR4, 0x1 ;  /* 0x00000004c7c77c11 */ /* 0x000fe4000f8e08ff */
[----:B------:R-:W-:Y:S02]  /*05e0*/  LEA R197, R197, UR5, 0x1 ;  /* 0x00000005c5c57c11 */ /* 0x000fe4000f8e08ff */
[----:B------:R-:W-:Y:S02]  /*05f0*/  LEA R201, R201, UR6, 0x1 ;  /* 0x00000006c9c97c11 */ /* 0x000fe4000f8e08ff */
[----:B------:R-:W-:-:S02]  /*0600*/  LEA R195, R195, UR6, 0x1 ;  /* 0x00000006c3c37c11 */ /* 0x000fc4000f8e08ff */
[----:B---34-:R-:W-:-:S07]  /*0610*/  LEA R194, R194, UR6, 0x1 ;  /* 0x00000006c2c27c11 */ /* 0x018fce000f8e08ff */
.L_x_847:
[----:B------:R-:W1:Y:S01]  /*0620*/  LDC.64 R2, c[0x0][0x478] ;  /* 0x00011e00ff027b82 */ /* 0x000e620000000a00 */
[----:B------:R-:W2:Y:S01]  /*0630*/  LDCU.64 UR4, c[0x0][0x470] ;  /* 0x00008e00ff0477ac */ /* 0x000ea20008000a00 */
[----:B------:R-:W-:Y:S01]  /*0640*/  IMAD.SHL.U32 R13, R203, 0x4, RZ ;  /* 0x00000004cb0d7824 */ /* 0x000fe200078e00ff */
[----:B------:R-:W-:Y:S01]  /*0650*/  SHF.R.U32.HI R0, RZ, 0x1e, R203 ;  /* 0x0000001eff007819 */ /* 0x000fe200000116cb */
        /* <DEDUP_REMOVED lines=8> */
[----:B------:R-:W-:-:S03]  /*06e0*/  ISETP.NE.U32.AND P2, PT, R6, RZ, PT ;  /* 0x000000ff0600720c */ /* 0x000fc60003f45070 */
[----:B------:R-:W-:Y:S02]  /*06f0*/  @P4 IADD3 R8, P1, PT, R13, UR4, RZ ;  /* 0x000000040d084c10 */ /* 0x000fe4000ff3e0ff */
[C---:B------:R-:W-:Y:S02]  /*0700*/  ISETP.NE.AND.EX P5, PT, R7.reuse, RZ, PT, P5 ;  /* 0x000000ff0700720c */ /* 0x040fe40003fa5350 */
[----:B------:R-:W-:Y:S02]  /*0710*/  ISETP.NE.AND.EX P2, PT, R7, RZ, PT, P2 ;  /* 0x000000ff0700720c */ /* 0x000fe40003f45320 */
[----:B------:R-:W-:Y:S02]  /*0720*/  @P3 IADD3 R2, P0, PT, R13, R2, RZ ;  /* 0x000000020d023210 */ /* 0x000fe40007f1e0ff */
[----:B------:R-:W-:-:S03]  /*0730*/  @P4 IADD3.X R9, PT, PT, R0, UR5, RZ, P1, !PT ;  /* 0x0000000500094c10 */ /* 0x000fc60008ffe4ff */
[----:B------:R-:W-:Y:S02]  /*0740*/  @P3 IMAD.X R3, R0, 0x1, R3, P0 ;  /* 0x0000000100033824 */ /* 0x000fe400000e0603 */
[----:B------:R-:W-:Y:S01]  /*0750*/  IMAD.MOV.U32 R6, RZ, RZ, -0x1 ;  /* 0xffffffffff067424 */ /* 0x000fe200078e00ff */
[----:B------:R1:W2:Y:S04]  /*0760*/  @P4 LDG.E R236, desc[UR16][R8.64] ;  /* 0x0000001008ec4981 */ /* 0x0002a8000c1e1900 */
[----:B------:R-:W2:Y:S04]  /*0770*/  @P3 LDG.E R237, desc[UR16][R2.64] ;  /* 0x0000001002ed3981 */ /* 0x000ea8000c1e1900 */
[----:B-----5:R3:W5:Y:S04]  /*0780*/  @P5 LDG.E R6, desc[UR16][R212.64] ;  /* 0x00000010d4065981 */ /* 0x020768000c1e1900 */
[----:B------:R3:W5:Y:S01]  /*0790*/  @P2 LDG.E R7, desc[UR16][R212.64+0x4] ;  /* 0x00000410d4072981 */ /* 0x000762000c1e1900 */
[----:B------:R-:W-:Y:S01]  /*07a0*/  ISETP.NE.AND P4, PT, R198, RZ, PT ;  /* 0x000000ffc600720c */ /* 0x000fe20003f85270 */
[----:B------:R-:W-:Y:S01]  /*07b0*/  IMAD.MOV.U32 R239, RZ, RZ, -0x1 ;  /* 0xffffffffffef7424 */ /* 0x000fe200078e00ff */
[----:B----4-:R-:W-:-:S02]  /*07c0*/  ISETP.EQ.U32.AND P1, PT, R4, RZ, PT ;  /* 0x000000ff0400720c */ /* 0x010fc40003f22070 */
[----:B------:R-:W-:Y:S02]  /*07d0*/  IADD3 R12, P0, PT, R13, R4, RZ ;  /* 0x000000040d0c7210 */ /* 0x000fe40007f1e0ff */
[----:B------:R-:W-:-:S03]  /*07e0*/  ISETP.EQ.OR.EX P1, PT, R5, RZ, !P4, P1 ;  /* 0x000000ff0500720c */ /* 0x000fc60006722710 */
[----:B------:R-:W-:Y:S02]  /*07f0*/  IMAD.X R13, R0, 0x1, R5, P0 ;  /* 0x00000001000d7824 */ /* 0x000fe400000e0605 */
[----:B------:R-:W4:Y:S08]  /*0800*/  @!P3 LDC R0, c[0x0][0x43c] ;  /* 0x00010f00ff00bb82 */ /* 0x000f300000000800 */
[----:B------:R-:W3:Y:S01]  /*0810*/  @!P3 LDC.64 R2, c[0x0][0x488] ;  /* 0x00012200ff02bb82 */ /* 0x000ee20000000a00 */
[----:B------:R2:W5:Y:S01]  /*0820*/  @!P1 LDG.E R239, desc[UR16][R12.64] ;  /* 0x000000100cef9981 */ /* 0x000562000c1e1900 */
[----:B------:R-:W-:-:S04]  /*0830*/  ISETP.NE.U32.AND P1, PT, R4, RZ, PT ;  /* 0x000000ff0400720c */ /* 0x000fc80003f25070 */
[----:B------:R-:W-:Y:S02]  /*0840*/  ISETP.NE.AND.EX P1, PT, R5, RZ, PT, P1 ;  /* 0x000000ff0500720c */ /* 0x000fe40003f25310 */
[----:B-1----:R-:W1:Y:S01]  /*0850*/  @!P2 LDC R9, c[0x0][0x434] ;  /* 0x00010d00ff09ab82 */ /* 0x002e620000000800 */
[----:B---3--:R-:W-:-:S04]  /*0860*/  @!P3 ISETP.NE.U32.AND P0, PT, R2, RZ, PT ;  /* 0x000000ff0200b20c */ /* 0x008fc80003f05070 */
[----:B------:R-:W-:-:S04]  /*0870*/  @!P3 ISETP.NE.AND.EX P0, PT, R3, RZ, PT, P0 ;  /* 0x000000ff0300b20c */ /* 0x000fc80003f05300 */
[----:B----4-:R-:W-:Y:S01]  /*0880*/  @!P3 SEL R0, R0, RZ, P0 ;  /* 0x000000ff0000b207 */ /* 0x010fe20000000000 */
[----:B--2---:R-:W-:Y:S01]  /*0890*/  @P3 IMAD.IADD R237, R237, 0x1, -R236 ;  /* 0x00000001eded3824 */ /* 0x004fe200078e0aec */
[----:B-1----:R-:W-:Y:S07]  /*08a0*/  @!P1 BRA `(.L_x_783) ;  /* 0x00000000000c9947 */ /* 0x002fee0003800000 */
[----:B------:R-:W2:Y:S02]  /*08b0*/  @P4 LDG.E R2, desc[UR16][R12.64+0x4] ;  /* 0x000004100c024981 */ /* 0x000ea4000c1e1900 */
[----:B--2--5:R-:W-:-:S06]  /*08c0*/  @P4 IADD3 R11, PT, PT, R2, -R239, RZ ;  /* 0x800000ef020b4210 */ /* 0x024fcc0007ffe0ff */
[----:B------:R1:W5:Y:S02]  /*08d0*/  @!P4 LDG.E R11, desc[UR16][R12.64] ;  /* 0x000000100c0bc981 */ /* 0x000364000c1e1900 */
.L_x_783:
        /* <DEDUP_REMOVED lines=32> */
.L_x_785:
[----:B------:R-:W1:Y:S01]  /*0ae0*/  LDCU.64 UR12, c[0x0][0x3b8] ;  /* 0x00007700ff0c77ac */ /* 0x000e620008000a00 */
[----:B------:R-:W-:-:S05]  /*0af0*/  IADD3 R14, PT, PT, R236, R239, RZ ;  /* 0x000000efec0e7210 */ /* 0x000fca0007ffe0ff */
[C---:B-1----:R-:W-:Y:S02]  /*0b00*/  IMAD R13, R14.reuse, UR13, RZ ;  /* 0x0000000d0e0d7c24 */ /* 0x042fe4000f8e02ff */
[----:B------:R-:W-:-:S05]  /*0b10*/  IMAD.WIDE.U32 R14, R14, UR12, RZ ;  /* 0x0000000c0e0e7c25 */ /* 0x000fca000f8e00ff */
[----:B------:R-:W-:Y:S02]  /*0b20*/  IADD3 R13, PT, PT, R15, R13, RZ ;  /* 0x0000000d0f0d7210 */ /* 0x000fe40007ffe0ff */
.L_x_786:
[----:B------:R-:W1:Y:S02]  /*0b30*/  LDC R3, c[0x0][0x3e8] ;  /* 0x0000fa00ff037b82 */ /* 0x000e640000000800 */
[----:B-1----:R-:W-:-:S04]  /*0b40*/  IABS R4, R3 ;  /* 0x0000000300047213 */ /* 0x002fc80000000000 */
[----:B------:R-:W1:Y:S08]  /*0b50*/  I2F.RP R5, R4 ;  /* 0x0000000400057306 */ /* 0x000e700000209400 */
[----:B-1----:R-:W1:Y:S02]  /*0b60*/  MUFU.RCP R10, R5 ;  /* 0x00000005000a7308 */ /* 0x002e640000001000 */
[----:B-1----:R-:W-:-:S06]  /*0b70*/  VIADD R10, R10, 0xffffffe ;  /* 0x0ffffffe0a0a7836 */ /* 0x002fcc0000000000 */
[----:B------:R-:W1:Y:S02]  /*0b80*/  F2I.FTZ.U32.TRUNC.NTZ R11, R10 ;  /* 0x0000000a000b7305 */ /* 0x000e64000021f000 */
[----:B-1----:R-:W-:Y:S02]  /*0b90*/  IMAD.MOV R0, RZ, RZ, -R11 ;  /* 0x000000ffff007224 */ /* 0x002fe400078e0a0b */
[----:B------:R-:W-:Y:S02]  /*0ba0*/  IMAD.MOV.U32 R10, RZ, RZ, RZ ;  /* 0x000000ffff0a7224 */ /* 0x000fe400078e00ff */
[----:B------:R-:W-:Y:S01]  /*0bb0*/  IMAD R2, R0, R4, RZ ;  /* 0x0000000400027224 */ /* 0x000fe200078e02ff */
[----:B------:R-:W-:-:S03]  /*0bc0*/  IABS R0, R200 ;  /* 0x000000c800007213 */ /* 0x000fc60000000000 */
[----:B------:R-:W-:Y:S01]  /*0bd0*/  IMAD.HI.U32 R11, R11, R2, R10 ;  /* 0x000000020b0b7227 */ /* 0x000fe200078e000a */
[----:B------:R-:W-:-:S05]  /*0be0*/  SHF.R.S32.HI R10, RZ, 0x1f, R228 ;  /* 0x0000001fff0a7819 */ /* 0x000fca00000114e4 */
[----:B------:R-:W-:-:S04]  /*0bf0*/  IMAD.HI.U32 R8, R11, R0, RZ ;  /* 0x000000000b087227 */ /* 0x000fc800078e00ff */
[----:B------:R-:W-:-:S04]  /*0c00*/  IMAD.MOV R5, RZ, RZ, -R8 ;  /* 0x000000ffff057224 */ /* 0x000fc800078e0a08 */
[----:B------:R-:W-:Y:S01]  /*0c10*/  IMAD R5, R4, R5, R0 ;  /* 0x0000000504057224 */ /* 0x000fe200078e0200 */
[----:B------:R-:W-:-:S04]  /*0c20*/  LOP3.LUT R0, R200, R3, RZ, 0x3c, !PT ;  /* 0x00000003c8007212 */ /* 0x000fc800078e3cff */
[----:B------:R-:W-:Y:S02]  /*0c30*/  ISETP.GT.U32.AND P1, PT, R4, R5, PT ;  /* 0x000000050400720c */ /* 0x000fe40003f24070 */
[----:B------:R-:W-:-:S11]  /*0c40*/  ISETP.GE.AND P0, PT, R0, RZ, PT ;  /* 0x000000ff0000720c */ /* 0x000fd60003f06270 */
[-C--:B------:R-:W-:Y:S01]  /*0c50*/  @!P1 IADD3 R5, PT, PT, R5, -R4.reuse, RZ ;  /* 0x8000000405059210 */ /* 0x080fe20007ffe0ff */
[----:B------:R-:W-:Y:S01]  /*0c60*/  @!P1 VIADD R8, R8, 0x1 ;  /* 0x0000000108089836 */ /* 0x000fe20000000000 */
        /* <DEDUP_REMOVED lines=18> */
.L_x_787:
[----:B------:R-:W1:Y:S01]  /*0d90*/  LDCU.64 UR10, c[0x0][0x3c0] ;  /* 0x00007800ff0a77ac */ /* 0x000e620008000a00 */
[----:B------:R-:W-:-:S05]  /*0da0*/  IADD3 R2, PT, PT, R236, R239, RZ ;  /* 0x000000efec027210 */ /* 0x000fca0007ffe0ff */
[C---:B-1----:R-:W-:Y:S02]  /*0db0*/  IMAD R11, R2.reuse, UR11, RZ ;  /* 0x0000000b020b7c24 */ /* 0x042fe4000f8e02ff */
[----:B------:R-:W-:-:S05]  /*0dc0*/  IMAD.WIDE.U32 R2, R2, UR10, RZ ;  /* 0x0000000a02027c25 */ /* 0x000fca000f8e00ff */
[----:B------:R-:W-:Y:S02]  /*0dd0*/  IADD3 R11, PT, PT, R3, R11, RZ ;  /* 0x0000000b030b7210 */ /* 0x000fe40007ffe0ff */
[----:B------:R-:W-:-:S07]  /*0de0*/  MOV R12, R2 ;  /* 0x00000002000c7202 */ /* 0x000fce0000000f00 */
.L_x_788:
        /* <DEDUP_REMOVED lines=20> */
[----:B------:R-:W-:-:S05]  /*0f30*/  IMAD R3, R4, UR4, R3 ;  /* 0x0000000404037c24 */ /* 0x000fca000f8e0203 */
[----:B------:R-:W-:-:S05]  /*0f40*/  IADD3 R4, PT, PT, R19, R3, RZ ;  /* 0x0000000313047210 */ /* 0x000fca0007ffe0ff */
[-C--:B------:R-:W-:Y:S02]  /*0f50*/  IMAD R19, R4, R31.reuse, RZ ;  /* 0x0000001f04137224 */ /* 0x080fe400078e02ff */
[----:B------:R-:W-:-:S04]  /*0f60*/  IMAD.WIDE.U32 R4, R18, R31, RZ ;  /* 0x0000001f12047225 */ /* 0x000fc800078e00ff */
[----:B------:R-:W-:Y:S01]  /*0f70*/  IMAD R19, R2, R18, R19 ;  /* 0x0000001202137224 */ /* 0x000fe200078e0213 */
[----:B------:R-:W-:-:S04]  /*0f80*/  MOV R18, R4 ;  /* 0x0000000400127202 */ /* 0x000fc80000000f00 */
[----:B------:R-:W-:Y:S01]  /*0f90*/  IADD3 R19, PT, PT, R5, R19, RZ ;  /* 0x0000001305137210 */ /* 0x000fe20007ffe0ff */
[----:B------:R-:W-:Y:S06]  /*0fa0*/  BRA `(.L_x_790) ;  /* 0x0000000000107947 */ /* 0x000fec0003800000 */
.L_x_789:
[-C--:B------:R-:W-:Y:S02]  /*0fb0*/  IMAD R19, R25, R6.reuse, RZ ;  /* 0x0000000619137224 */ /* 0x080fe400078e02ff */
[----:B------:R-:W-:-:S05]  /*0fc0*/  IMAD.WIDE.U32 R2, R24, R6, RZ ;  /* 0x0000000618027225 */ /* 0x000fca00078e00ff */
[----:B------:R-:W-:Y:S02]  /*0fd0*/  IADD3 R19, PT, PT, R3, R19, RZ ;  /* 0x0000001303137210 */ /* 0x000fe40007ffe0ff */
[----:B------:R-:W-:-:S07]  /*0fe0*/  MOV R18, R2 ;  /* 0x0000000200127202 */ /* 0x000fce0000000f00 */
.L_x_790:
        /* <DEDUP_REMOVED lines=20> */
.L_x_791:
[----:B------:R-:W1:Y:S01]  /*1130*/  LDC R15, c[0x0][0x434] ;  /* 0x00010d00ff0f7b82 */ /* 0x000e620000000800 */
[----:B------:R-:W-:-:S04]  /*1140*/  IMAD R2, R203, UR6, R200 ;  /* 0x00000006cb027c24 */ /* 0x000fc8000f8e02c8 */
[----:B-1----:R-:W-:-:S03]  /*1150*/  IMAD R15, R2, R15, RZ ;  /* 0x0000000f020f7224 */ /* 0x002fc600078e02ff */
.L_x_792:
        /* <DEDUP_REMOVED lines=11> */
.L_x_793:
[----:B------:R-:W1:Y:S01]  /*1210*/  LDC R25, c[0x0][0x444] ;  /* 0x00011100ff197b82 */ /* 0x000e620000000800 */
[----:B------:R-:W-:-:S04]  /*1220*/  IMAD R2, R203, UR6, R200 ;  /* 0x00000006cb027c24 */ /* 0x000fc8000f8e02c8 */
[----:B-1----:R-:W-:-:S07]  /*1230*/  IMAD R25, R2, R25, RZ ;  /* 0x0000001902197224 */ /* 0x002fce00078e02ff */
.L_x_794:
[----:B------:R-:W1:Y:S01]  /*1240*/  S2R R24, SR_TID.X ;  /* 0x0000000000187919 */ /* 0x000e620000002100 */
[----:B------:R-:W2:Y:S01]  /*1250*/  LDC.64 R6, c[0x0][0x5f8] ;  /* 0x00017e00ff067b82 */ /* 0x000ea20000000a00 */
[----:B------:R-:W-:Y:S01]  /*1260*/  IADD3 R18, P1, P0, R28, R18, R27 ;  /* 0x000000121c127210 */ /* 0x000fe2000783e01b */
[----:B------:R-:W-:Y:S01]  /*1270*/  IMAD R31, R31, UR6, RZ ;  /* 0x000000061f1f7c24 */ /* 0x000fe2000f8e02ff */
[----:B------:R-:W-:Y:S01]  /*1280*/  ISETP.NE.AND P4, PT, RZ, UR5, PT ;  /* 0x00000005ff007c0c */ /* 0x000fe2000bf85270 */
[----:B------:R-:W3:Y:S01]  /*1290*/  LDCU.64 UR6, c[0x0][0x3c8] ;  /* 0x00007900ff0677ac */ /* 0x000ee20008000a00 */
[----:B------:R-:W-:Y:S01]  /*12a0*/  IADD3 R34, P3, PT, R208, R34, RZ ;  /* 0x00000022d0227210 */ /* 0x000fe20007f7e0ff */
[----:B------:R-:W-:Y:S01]  /*12b0*/  IMAD.SHL.U32 R30, R31, 0x40, RZ ;  /* 0x000000401f1e7824 */ /* 0x000fe200078e00ff */
[----:B------:R-:W-:Y:S01]  /*12c0*/  IADD3 R222, PT, PT, R228, R9, RZ ;  /* 0x00000009e4de7210 */ /* 0x000fe20007ffe0ff */
[----:B------:R-:W4:Y:S01]  /*12d0*/  LDC.64 R2, c[0x0][0x590] ;  /* 0x00016400ff027b82 */ /* 0x000f220000000a00 */
[----:B------:R-:W5:Y:S01]  /*12e0*/  LDCU.64 UR8, c[0x0][0x380] ;  /* 0x00007000ff0877ac */ /* 0x000f620008000a00 */
[----:B------:R-:W-:Y:S01]  /*12f0*/  IMAD.X R35, RZ, RZ, R22, P3 ;  /* 0x000000ffff237224 */ /* 0x000fe200018e0616 */
[----:B------:R-:W-:Y:S01]  /*1300*/  BSSY.RECONVERGENT B1, `(.L_x_784) ;  /* 0x00006be000017945 */ /* 0x000fe20003800200 */
[C---:B------:R-:W-:Y:S01]  /*1310*/  IMAD R25, R16.reuse, 0x40, R25 ;  /* 0x0000004010197824 */ /* 0x040fe200078e0219 */
[----:B------:R-:W3:Y:S01]  /*1320*/  LDCU.64 UR4, c[0x0][0x570] ;  /* 0x0000ae00ff0477ac */ /* 0x000ee20008000a00 */
[----:B------:R-:W-:-:S02]  /*1330*/  IMAD R15, R16, 0x40, R15 ;  /* 0x00000040100f7824 */ /* 0x000fc400078e020f */
[----:B------:R-:W5:Y:S01]  /*1340*/  LDC.64 R4, c[0x0][0x3b0] ;  /* 0x0000ec00ff047b82 */ /* 0x000f620000000a00 */
[----:B--2---:R-:W-:Y:S01]  /*1350*/  IMAD.WIDE.U32 R32, R6, UR14, RZ ;  /* 0x0000000e06207c25 */ /* 0x004fe2000f8e00ff */
[----:B------:R-:W-:-:S06]  /*1360*/  SHF.R.S32.HI R6, RZ, 0x1f, R27 ;  /* 0x0000001fff067819 */ /* 0x000fcc000001141b */
[----:B------:R-:W2:Y:S01]  /*1370*/  LDC.64 R246, c[0x0][0x420] ;  /* 0x00010800fff67b82 */ /* 0x000ea20000000a00 */
[----:B------:R-:W-:Y:S01]  /*1380*/  IMAD R28, R7, UR14, R33 ;  /* 0x0000000e071c7c24 */ /* 0x000fe2000f8e0221 */
[----:B------:R-:W-:Y:S01]  /*1390*/  IADD3.X R26, PT, PT, R26, R19, R6, P1, P0 ;  /* 0x000000131a1a7210 */ /* 0x000fe20000fe0406 */
[----:B------:R-:W-:Y:S01]  /*13a0*/  IMAD.MOV.U32 R19, RZ, RZ, RZ ;  /* 0x000000ffff137224 */ /* 0x000fe200078e00ff */
[----:B-1----:R-:W-:Y:S01]  /*13b0*/  LOP3.LUT R24, R24, 0x1f, RZ, 0xc0, !PT ;  /* 0x0000001f18187812 */ /* 0x002fe200078ec0ff */
[-C--:B----4-:R-:W-:Y:S01]  /*13c0*/  IMAD.WIDE.U32 R34, R21, R2.reuse, R34 ;  /* 0x0000000215227225 */ /* 0x090fe200078e0022 */
[----:B------:R-:W-:Y:S02]  /*13d0*/  SEL R29, R32, RZ, P4 ;  /* 0x000000ff201d7207 */ /* 0x000fe40002000000 */
[----:B------:R-:W1:Y:S01]  /*13e0*/  LDC.64 R6, c[0x0][0x598] ;  /* 0x00016600ff067b82 */ /* 0x000e620000000a00 */
[----:B------:R-:W-:Y:S01]  /*13f0*/  SEL R28, R28, RZ, P4 ;  /* 0x000000ff1c1c7207 */ /* 0x000fe20002000000 */
[----:B------:R-:W-:Y:S01]  /*1400*/  IMAD R27, R206, R31, R24 ;  /* 0x0000001fce1b7224 */ /* 0x000fe200078e0218 */
[C---:B------:R-:W-:Y:S01]  /*1410*/  SHF.L.U64.HI R224, R2.reuse, 0x5, R3 ;  /* 0x0000000502e07819 */ /* 0x040fe20000010203 */
[C---:B------:R-:W-:Y:S01]  /*1420*/  IMAD R32, R23.reuse, R2, RZ ;  /* 0x0000000217207224 */ /* 0x040fe200078e02ff */
[----:B------:R-:W-:Y:S01]  /*1430*/  SHF.L.U32 R225, R2, 0x5, RZ ;  /* 0x0000000502e17819 */ /* 0x000fe200000006ff */
[----:B-----5:R-:W-:Y:S01]  /*1440*/  IMAD R22, R23, R4, RZ ;  /* 0x0000000417167224 */ /* 0x020fe200078e02ff */
[----:B------:R-:W-:Y:S01]  /*1450*/  IADD3 R29, P1, P0, R27, R18, R29 ;  /* 0x000000121b1d7210 */ /* 0x000fe2000783e01d */
[----:B------:R-:W4:Y:S01]  /*1460*/  LDC R24, c[0x0][0x508] ;  /* 0x00014200ff187b82 */ /* 0x000f220000000800 */
[----:B------:R-:W-:Y:S01]  /*1470*/  IMAD.MOV.U32 R18, RZ, RZ, R208 ;  /* 0x000000ffff127224 */ /* 0x000fe200078e00d0 */
[----:B------:R-:W-:Y:S01]  /*1480*/  SHF.R.S32.HI R27, RZ, 0x1f, R27 ;  /* 0x0000001fff1b7819 */ /* 0x000fe2000001141b */
[----:B------:R-:W-:-:S02]  /*1490*/  IMAD R32, R21, R3, R32 ;  /* 0x0000000315207224 */ /* 0x000fc400078e0220 */
[----:B------:R-:W-:Y:S01]  /*14a0*/  IMAD.WIDE.U32 R36, R21, R4, R18 ;  /* 0x0000000415247225 */ /* 0x000fe200078e0012 */
[----:B------:R-:W-:Y:S02]  /*14b0*/  IADD3.X R27, PT, PT, R27, R26, R28, P1, P0 ;  /* 0x0000001a1b1b7210 */ /* 0x000fe40000fe041c */
[----:B------:R-:W-:Y:S01]  /*14c0*/  IADD3 R29, P0, PT, R30, R29, RZ ;  /* 0x0000001d1e1d7210 */ /* 0x000fe20007f1e0ff */
[----:B------:R-:W-:Y:S01]  /*14d0*/  IMAD R22, R21, R5, R22 ;  /* 0x0000000515167224 */ /* 0x000fe200078e0216 */
[----:B------:R-:W-:Y:S01]  /*14e0*/  IADD3 R20, P3, PT, R20, R36, RZ ;  /* 0x0000002414147210 */ /* 0x000fe20007f7e0ff */
[----:B------:R-:W-:Y:S01]  /*14f0*/  IMAD.IADD R35, R35, 0x1, R32 ;  /* 0x0000000123237824 */ /* 0x000fe200078e0220 */
[----:B------:R-:W-:Y:S01]  /*1500*/  LEA.HI.X.SX32 R30, R30, R27, 0x1, P0 ;  /* 0x0000001b1e1e7211 */ /* 0x000fe200000f0eff */
[----:B--2---:R-:W-:Y:S01]  /*1510*/  IMAD.WIDE R246, R15, 0x4, R246 ;  /* 0x000000040ff67825 */ /* 0x004fe200078e02f6 */
[----:B------:R-:W-:Y:S02]  /*1520*/  IADD3.X R21, PT, PT, R17, R37, R22, P3, !PT ;  /* 0x0000002511157210 */ /* 0x000fe40001ffe416 */
[----:B------:R-:W2:Y:S01]  /*1530*/  LDC.64 R22, c[0x0][0x5e8] ;  /* 0x00017a00ff167b82 */ /* 0x000ea20000000a00 */
[----:B-1----:R-:W-:Y:S01]  /*1540*/  IMAD.WIDE.U32 R26, R200, R6, R34 ;  /* 0x00000006c81a7225 */ /* 0x002fe200078e0022 */
[----:B---3--:R-:W-:-:S03]  /*1550*/  LEA R240, P0, R29, UR4, 0x2 ;  /* 0x000000041df07c11 */ /* 0x008fc6000f8010ff */
[----:B------:R-:W-:Y:S01]  /*1560*/  IMAD.WIDE.U32 R20, R200, UR6, R20 ;  /* 0x00000006c8147c25 */ /* 0x000fe2000f8e0014 */
[----:B------:R-:W-:Y:S02]  /*1570*/  LEA.HI.X R241, R29, UR5, R30, 0x2, P0 ;  /* 0x000000051df17c11 */ /* 0x000fe400080f141e */
[----:B----4-:R-:W-:Y:S01]  /*1580*/  IADD3 R24, PT, PT, R222, -R24, -R237 ;  /* 0x80000018de187210 */ /* 0x010fe20007ffe8ed */
[C---:B------:R-:W-:Y:S02]  /*1590*/  IMAD R27, R200.reuse, R7, R27 ;  /* 0x00000007c81b7224 */ /* 0x040fe400078e021b */
[----:B------:R-:W-:Y:S01]  /*15a0*/  IMAD R21, R200, UR7, R21 ;  /* 0x00000007c8157c24 */ /* 0x000fe2000f8e0215 */
[----:B------:R-:W-:Y:S01]  /*15b0*/  SHF.R.S32.HI R7, RZ, 0x1f, R24 ;  /* 0x0000001fff077819 */ /* 0x000fe20000011418 */
[----:B------:R-:W1:Y:S01]  /*15c0*/  LDCU.64 UR6, c[0x0][0x550] ;  /* 0x0000aa00ff0677ac */ /* 0x000e620008000a00 */
[----:B------:R-:W-:Y:S02]  /*15d0*/  IMAD.WIDE.U32 R26, R209, R2, R26 ;  /* 0x00000002d11a7225 */ /* 0x000fe400078e001a */
[----:B------:R-:W-:-:S02]  /*15e0*/  LEA.HI R7, R7, R24, RZ, 0x6 ;  /* 0x0000001807077211 */ /* 0x000fc400078f30ff */
[C---:B------:R-:W-:Y:S02]  /*15f0*/  IMAD.WIDE.U32 R20, R209.reuse, R4, R20 ;  /* 0x00000004d1147225 */ /* 0x040fe400078e0014 */
[----:B------:R-:W-:Y:S02]  /*1600*/  SHF.R.S32.HI R7, RZ, 0x6, R7 ;  /* 0x00000006ff077819 */ /* 0x000fe40000011407 */
[C---:B------:R-:W-:Y:S01]  /*1610*/  IMAD R6, R209.reuse, R5, R21 ;  /* 0x00000005d1067224 */ /* 0x040fe200078e0215 */
[C---:B------:R-:W-:Y:S01]  /*1620*/  LEA R244, P1, R20.reuse, UR8, 0x1 ;  /* 0x0000000814f47c11 */ /* 0x040fe2000f8208ff */
[----:B------:R-:W-:Y:S01]  /*1630*/  IMAD R17, R209, R3, R27 ;  /* 0x00000003d1117224 */ /* 0x000fe200078e021b */
[----:B------:R-:W-:Y:S01]  /*1640*/  VIMNMX R223, PT, PT, RZ, R7, !PT ;  /* 0x00000007ffdf7248 */ /* 0x000fe20007fe0100 */
[----:B--2---:R-:W-:Y:S01]  /*1650*/  IMAD.WIDE R226, R25, 0x4, R22 ;  /* 0x0000000419e27825 */ /* 0x004fe200078e0216 */
[----:B------:R-:W-:Y:S02]  /*1660*/  LEA.HI.X R245, R20, UR9, R6, 0x1, P1 ;  /* 0x0000000914f57c11 */ /* 0x000fe400088f0c06 */
[----:B------:R-:W-:Y:S01]  /*1670*/  ISETP.GT.AND P1, PT, R234, R223, PT ;  /* 0x000000dfea00720c */ /* 0x000fe20003f24270 */
[----:B------:R-:W-:Y:S01]  /*1680*/  IMAD.SHL.U32 R7, R4, 0x20, RZ ;  /* 0x0000002004077824 */ /* 0x000fe200078e00ff */
[----:B-1----:R-:W-:-:S02]  /*1690*/  LEA R242, P0, R26, UR6, 0x1 ;  /* 0x000000061af27c11 */ /* 0x002fc4000f8008ff */
[----:B------:R-:W-:Y:S02]  /*16a0*/  SHF.L.U64.HI R5, R4, 0x5, R5 ;  /* 0x0000000504057819 */ /* 0x000fe40000010205 */
[----:B------:R-:W-:Y:S02]  /*16b0*/  LEA.HI.X R243, R26, UR7, R17, 0x1, P0 ;  /* 0x000000071af37c11 */ /* 0x000fe400080f0c11 */
        /* <DEDUP_REMOVED lines=14> */
.L_x_796:
[----:B------:R-:W1:Y:S01]  /*17a0*/  LDCU.64 UR8, c[0x0][0x5c0] ;  /* 0x0000b800ff0877ac */ /* 0x000e620008000a00 */
[----:B------:R-:W-:-:S05]  /*17b0*/  IADD3 R0, PT, PT, R236, R239, RZ ;  /* 0x000000efec007210 */ /* 0x000fca0007ffe0ff */
[C---:B-1----:R-:W-:Y:S02]  /*17c0*/  IMAD R3, R0.reuse, UR9, RZ ;  /* 0x0000000900037c24 */ /* 0x042fe4000f8e02ff */
[----:B------:R-:W-:-:S05]  /*17d0*/  IMAD.WIDE.U32 R4, R0, UR8, RZ ;  /* 0x0000000800047c25 */ /* 0x000fca000f8e00ff */
[----:B------:R-:W-:Y:S02]  /*17e0*/  IADD3 R0, PT, PT, R5, R3, RZ ;  /* 0x0000000305007210 */ /* 0x000fe40007ffe0ff */
.L_x_797:
        /* <DEDUP_REMOVED lines=11> */
.L_x_798:
[----:B------:R-:W1:Y:S01]  /*18a0*/  LDCU.64 UR6, c[0x0][0x5c8] ;  /* 0x0000b900ff0677ac */ /* 0x000e620008000a00 */
[----:B------:R-:W-:-:S05]  /*18b0*/  IADD3 R236, PT, PT, R236, R239, RZ ;  /* 0x000000efecec7210 */ /* 0x000fca0007ffe0ff */
[C---:B-1----:R-:W-:Y:S02]  /*18c0*/  IMAD R5, R236.reuse, UR7, RZ ;  /* 0x00000007ec057c24 */ /* 0x042fe4000f8e02ff */
[----:B------:R-:W-:-:S05]  /*18d0*/  IMAD.WIDE.U32 R8, R236, UR6, RZ ;  /* 0x00000006ec087c25 */ /* 0x000fca000f8e00ff */
[----:B------:R-:W-:Y:S02]  /*18e0*/  IADD3 R5, PT, PT, R9, R5, RZ ;  /* 0x0000000509057210 */ /* 0x000fe40007ffe0ff */
.L_x_799:
        /* <DEDUP_REMOVED lines=27> */
.L_x_801:
[----:B------:R-:W-:Y:S05]  /*1aa0*/  BSYNC.RECONVERGENT B0 ;  /* 0x0000000000007941 */ /* 0x000fea0003800200 */
.L_x_800:
        /* <DEDUP_REMOVED lines=17> */
.L_x_803:
[----:B------:R-:W-:Y:S05]  /*1bc0*/  BSYNC.RECONVERGENT B0 ;  /* 0x0000000000007941 */ /* 0x000fea0003800200 */
.L_x_802:
        /* <DEDUP_REMOVED lines=24> */
.L_x_805:
[----:B------:R-:W-:Y:S05]  /*1d50*/  BSYNC.RECONVERGENT B0 ;  /* 0x0000000000007941 */ /* 0x000fea0003800200 */
.L_x_804:
        /* <DEDUP_REMOVED lines=18> */
.L_x_795:
        /* <DEDUP_REMOVED lines=28> */
.L_x_809:
[----:B------:R2:W-:Y:S01]  /*2040*/  STS.128 [R218+0x10000], RZ ;  /* 0x010000ffda007388 */ /* 0x0005e20000000c00 */
[----:B------:R-:W-:Y:S05]  /*2050*/  BRA `(.L_x_810) ;  /* 0x00000000000c7947 */ /* 0x000fea0003800000 */
.L_x_808:
[----:B------:R1:W-:Y:S04]  /*2060*/  STS.128 [R218+0xc000], RZ ;  /* 0x00c000ffda007388 */ /* 0x0003e80000000c00 */
[----:B------:R1:W-:Y:S04]  /*2070*/  STS.128 [R218+0xe000], RZ ;  /* 0x00e000ffda007388 */ /* 0x0003e80000000c00 */
[----:B------:R1:W-:Y:S02]  /*2080*/  STS.128 [R218+0x10000], RZ ;  /* 0x010000ffda007388 */ /* 0x0003e40000000c00 */
.L_x_810:
[----:B------:R-:W-:Y:S05]  /*2090*/  BSYNC.RECONVERGENT B0 ;  /* 0x0000000000007941 */ /* 0x000fea0003800200 */
.L_x_807:
        /* <DEDUP_REMOVED lines=28> */
.L_x_813:
[----:B------:R1:W-:Y:S02]  /*2260*/  STS.128 [R218+0x11000], RZ ;  /* 0x011000ffda007388 */ /* 0x0003e40000000c00 */
.L_x_812:
[----:B------:R-:W-:Y:S05]  /*2270*/  BSYNC.RECONVERGENT B0 ;  /* 0x0000000000007941 */ /* 0x000fea0003800200 */
.L_x_811:
        /* <DEDUP_REMOVED lines=23> */
.L_x_816:
[----:B------:R1:W-:Y:S01]  /*23f0*/  STS.128 [R233+0x4000], RZ ;  /* 0x004000ffe9007388 */ /* 0x0003e20000000c00 */
[----:B------:R-:W-:Y:S05]  /*2400*/  BRA `(.L_x_817) ;  /* 0x00000000000c7947 */ /* 0x000fea0003800000 */
.L_x_815:
[----:B------:R1:W-:Y:S04]  /*2410*/  STS.128 [R233], RZ ;  /* 0x000000ffe9007388 */ /* 0x0003e80000000c00 */
[----:B------:R1:W-:Y:S04]  /*2420*/  STS.128 [R233+0x2000], RZ ;  /* 0x002000ffe9007388 */ /* 0x0003e80000000c00 */
[----:B------:R1:W-:Y:S02]  /*2430*/  STS.128 [R233+0x4000], RZ ;  /* 0x004000ffe9007388 */ /* 0x0003e40000000c00 */
.L_x_817:
[----:B------:R-:W-:Y:S05]  /*2440*/  BSYNC.RECONVERGENT B0 ;  /* 0x0000000000007941 */ /* 0x000fea0003800200 */
.L_x_814:
        /* <DEDUP_REMOVED lines=27> */
.L_x_820:
[----:B------:R1:W-:Y:S02]  /*2600*/  STS.128 [R233+0x5000], RZ ;  /* 0x005000ffe9007388 */ /* 0x0003e40000000c00 */
.L_x_819:
[----:B------:R-:W-:Y:S05]  /*2610*/  BSYNC.RECONVERGENT B0 ;  /* 0x0000000000007941 */ /* 0x000fea0003800200 */
.L_x_818:
        /* <DEDUP_REMOVED lines=49> */
.L_x_823:
[----:B------:R2:W-:Y:S01]  /*2930*/  STS.128 [R218+0x16000], RZ ;  /* 0x016000ffda007388 */ /* 0x0005e20000000c00 */
[----:B------:R-:W-:Y:S05]  /*2940*/  BRA `(.L_x_824) ;  /* 0x00000000000c7947 */ /* 0x000fea0003800000 */
.L_x_822:
[----:B------:R2:W-:Y:S04]  /*2950*/  STS.128 [R218+0x12000], RZ ;  /* 0x012000ffda007388 */ /* 0x0005e80000000c00 */
[----:B------:R2:W-:Y:S04]  /*2960*/  STS.128 [R218+0x14000], RZ ;  /* 0x014000ffda007388 */ /* 0x0005e80000000c00 */
[----:B------:R2:W-:Y:S02]  /*2970*/  STS.128 [R218+0x16000], RZ ;  /* 0x016000ffda007388 */ /* 0x0005e40000000c00 */
.L_x_824:
[----:B------:R-:W-:Y:S05]  /*2980*/  BSYNC.RECONVERGENT B0 ;  /* 0x0000000000007941 */ /* 0x000fea0003800200 */
.L_x_821:
        /* <DEDUP_REMOVED lines=34> */
.L_x_827:
[----:B------:R3:W-:Y:S02]  /*2bb0*/  STS.128 [R218+0x17000], RZ ;  /* 0x017000ffda007388 */ /* 0x0007e40000000c00 */
.L_x_826:
[----:B------:R-:W-:Y:S05]  /*2bc0*/  BSYNC.RECONVERGENT B0 ;  /* 0x0000000000007941 */ /* 0x000fea0003800200 */
.L_x_825:
[----:B------:R-:W4:Y:S01]  /*2bd0*/  LDCU.64 UR4, c[0x0][0x3d8] ;  /* 0x00007b00ff0477ac */ /* 0x000f220008000a00 */
[----:B------:R-:W-:Y:S01]  /*2be0*/  IMAD.WIDE.U32 R14, R228, UR10, R18 ;  /* 0x0000000ae40e7c25 */ /* 0x000fe2000f8e0012 */
[----:B------:R-:W-:Y:S03]  /*2bf0*/  BSSY.RECONVERGENT B0, `(.L_x_828) ;  /* 0x000002a000007945 */ /* 0x000fe60003800200 */
[----:B------:R-:W-:Y:S01]  /*2c00*/  IMAD R3, R10, UR10, RZ ;  /* 0x0000000a0a037c24 */ /* 0x000fe2000f8e02ff */
[----:B------:R-:W-:-:S03]  /*2c10*/  IADD3 R12, P0, PT, R12, R14, RZ ;  /* 0x0000000e0c0c7210 */ /* 0x000fc60007f1e0ff */
[----:B--23--:R-:W-:-:S05]  /*2c20*/  IMAD R4, R228, UR11, R3 ;  /* 0x0000000be4047c24 */ /* 0x00cfca000f8e0203 */
[----:B------:R-:W-:Y:S01]  /*2c30*/  IADD3.X R13, PT, PT, R11, R15, R4, P0, !PT ;  /* 0x0000000f0b0d7210 */ /* 0x000fe200007fe404 */
        /* <DEDUP_REMOVED lines=32> */
.L_x_830:
[----:B------:R4:W-:Y:S01]  /*2e40*/  STS.128 [R218+0x1c000], RZ ;  /* 0x01c000ffda007388 */ /* 0x0009e20000000c00 */
[----:B------:R-:W-:Y:S05]  /*2e50*/  BRA `(.L_x_831) ;  /* 0x00000000000c7947 */ /* 0x000fea0003800000 */
.L_x_829:
[----:B------:R2:W-:Y:S04]  /*2e60*/  STS.128 [R218+0x18000], RZ ;  /* 0x018000ffda007388 */ /* 0x0005e80000000c00 */
[----:B------:R2:W-:Y:S04]  /*2e70*/  STS.128 [R218+0x1a000], RZ ;  /* 0x01a000ffda007388 */ /* 0x0005e80000000c00 */
[----:B------:R2:W-:Y:S02]  /*2e80*/  STS.128 [R218+0x1c000], RZ ;  /* 0x01c000ffda007388 */ /* 0x0005e40000000c00 */
.L_x_831:
[----:B------:R-:W-:Y:S05]  /*2e90*/  BSYNC.RECONVERGENT B0 ;  /* 0x0000000000007941 */ /* 0x000fea0003800200 */
.L_x_828:
[----:B------:R1:W-:Y:S01]  /*2ea0*/  @P3 STS.128 [R218+0x19000], RZ ;  /* 0x019000ffda003388 */ /* 0x0003e20000000c00 */
[----:B------:R-:W-:Y:S03]  /*2eb0*/  BSSY.RECONVERGENT B0, `(.L_x_832) ;  /* 0x0000021000007945 */ /* 0x000fe60003800200 */
[----:B------:R1:W-:Y:S04]  /*2ec0*/  @P3 STS.128 [R218+0x1b000], RZ ;  /* 0x01b000ffda003388 */ /* 0x0003e80000000c00 */
[----:B------:R1:W-:Y:S01]  /*2ed0*/  @P3 STS.128 [R218+0x1d000], RZ ;  /* 0x01d000ffda003388 */ /* 0x0003e20000000c00 */
[----:B------:R-:W-:Y:S05]  /*2ee0*/  @P3 BRA `(.L_x_833) ;  /* 0x0000000000743947 */ /* 0x000fea0003800000 */
[----:B------:R-:W4:Y:S01]  /*2ef0*/  LDCU UR6, c[0x0][0x440] ;  /* 0x00008800ff0677ac */ /* 0x000f220008000800 */
[----:B--23--:R-:W-:Y:S02]  /*2f00*/  IMAD R5, R2, UR10, RZ ;  /* 0x0000000a02057c24 */ /* 0x00cfe4000f8e02ff */
[----:B------:R-:W-:Y:S01]  /*2f10*/  IMAD.MOV.U32 R2, RZ, RZ, R12 ;  /* 0x000000ffff027224 */ /* 0x000fe200078e000c */
[----:B------:R-:W2:Y:S01]  /*2f20*/  LDCU.64 UR4, c[0x0][0x390] ;  /* 0x00007200ff0477ac */ /* 0x000ea20008000a00 */
[C---:B------:R-:W-:Y:S02]  /*2f30*/  IMAD R5, R6.reuse, UR11, R5 ;  /* 0x0000000b06057c24 */ /* 0x040fe4000f8e0205 */
[----:B------:R-:W-:-:S04]  /*2f40*/  IMAD.WIDE.U32 R2, R6, UR10, R2 ;  /* 0x0000000a06027c25 */ /* 0x000fc8000f8e0002 */
[----:B------:R-:W-:Y:S01]  /*2f50*/  IMAD.IADD R5, R3, 0x1, R5 ;  /* 0x0000000103057824 */ /* 0x000fe200078e0205 */
[----:B----4-:R-:W-:Y:S02]  /*2f60*/  ISETP.GE.AND P1, PT, R208, UR6, PT ;  /* 0x00000006d0007c0c */ /* 0x010fe4000bf26270 */
        /* <DEDUP_REMOVED lines=20> */
.L_x_834:
[----:B------:R3:W-:Y:S02]  /*30b0*/  STS.128 [R218+0x1d000], RZ ;  /* 0x01d000ffda007388 */ /* 0x0007e40000000c00 */
.L_x_833:
[----:B------:R-:W-:Y:S05]  /*30c0*/  BSYNC.RECONVERGENT B0 ;  /* 0x0000000000007941 */ /* 0x000fea0003800200 */
.L_x_832:
[----:B------:R-:W2:Y:S01]  /*30d0*/  S2R R220, SR_TID.X ;  /* 0x0000000000dc7919 */ /* 0x000ea20000002100 */
[----:B------:R-:W1:Y:S01]  /*30e0*/  LDC R219, c[0x0][0x44c] ;  /* 0x00011300ffdb7b82 */ /* 0x000e620000000800 */
[----:B------:R-:W4:Y:S01]  /*30f0*/  LDCU UR4, c[0x0][0x590] ;  /* 0x0000b200ff0477ac */ /* 0x000f220008000800 */
[--C-:B------:R-:W-:Y:S01]  /*3100*/  IADD3 R230, PT, PT, R235, R204, R237.reuse ;  /* 0x000000ccebe67210 */ /* 0x100fe20007ffe0ed */
[----:B------:R-:W0:Y:S01]  /*3110*/  LDGDEPBAR ;  /* 0x00000000000079af */ /* 0x000e220000000000 */
[--C-:B------:R-:W-:Y:S01]  /*3120*/  IMAD.IADD R189, R199, 0x1, R190.reuse ;  /* 0x00000001c7bd7824 */ /* 0x100fe200078e02be */
[----:B------:R-:W-:Y:S01]  /*3130*/  IADD3 R222, PT, PT, R222, 0x40, -R237 ;  /* 0x00000040dede7810 */ /* 0x000fe20007ffe8ed */
[--C-:B------:R-:W-:Y:S01]  /*3140*/  IMAD.IADD R185, R201, 0x1, R190.reuse ;  /* 0x00000001c9b97824 */ /* 0x100fe200078e02be */
[----:B------:R-:W-:Y:S01]  /*3150*/  CS2R R142, SRZ ;  /* 0x00000000008e7805 */ /* 0x000fe2000001ff00 */
[----:B------:R-:W-:Y:S01]  /*3160*/  IMAD.IADD R2, R195, 0x1, R190 ;  /* 0x00000001c3027824 */ /* 0x000fe200078e02be */
[----:B------:R-:W-:Y:S01]  /*3170*/  CS2R R140, SRZ ;  /* 0x00000000008c7805 */ /* 0x000fe2000001ff00 */
[----:B------:R-:W-:Y:S01]  /*3180*/  IMAD.IADD R193, R201, 0x1, R191 ;  /* 0x00000001c9c17824 */ /* 0x000fe200078e02bf */
[----:B------:R-:W-:Y:S01]  /*3190*/  CS2R R146, SRZ ;  /* 0x0000000000927805 */ /* 0x000fe2000001ff00 */
[----:B------:R-:W-:Y:S01]  /*31a0*/  IMAD.IADD R230, R230, 0x1, -R9 ;  /* 0x00000001e6e67824 */ /* 0x000fe200078e0a09 */
[----:B------:R-:W-:Y:S01]  /*31b0*/  CS2R R144, SRZ ;  /* 0x0000000000907805 */ /* 0x000fe2000001ff00 */
[----:B------:R-:W-:Y:S01]  /*31c0*/  IMAD.IADD R191, R194, 0x1, R191 ;  /* 0x00000001c2bf7824 */ /* 0x000fe200078e02bf */
[----:B------:R-:W-:Y:S01]  /*31d0*/  CS2R R138, SRZ ;  /* 0x00000000008a7805 */ /* 0x000fe2000001ff00 */
[----:B------:R-:W-:Y:S01]  /*31e0*/  VIADD R228, R228, 0x40 ;  /* 0x00000040e4e47836 */ /* 0x000fe20000000000 */
        /* <DEDUP_REMOVED lines=46> */
[----:B-1----:R-:W-:Y:S02]  /*34d0*/  CS2R R20, SRZ ;  /* 0x0000000000147805 */ /* 0x002fe4000001ff00 */
[----:B--2---:R-:W-:Y:S01]  /*34e0*/  LOP3.LUT P0, RZ, R220, 0x4, RZ, 0xc0, !PT ;  /* 0x00000004dcff7812 */ /* 0x004fe2000780c0ff */
[C---:B------:R-:W-:Y:S01]  /*34f0*/  IMAD.IADD R188, R192.reuse, 0x1, R189 ;  /* 0x00000001c0bc7824 */ /* 0x040fe200078e02bd */
[----:B------:R-:W1:Y:S01]  /*3500*/  LDCU UR5, c[0x0][0x440] ;  /* 0x00008800ff0577ac */ /* 0x000e620008000800 */
[C---:B------:R-:W-:Y:S02]  /*3510*/  IMAD.IADD R184, R192.reuse, 0x1, R185 ;  /* 0x00000001c0b87824 */ /* 0x040fe400078e02b9 */
[----:B------:R-:W-:Y:S01]  /*3520*/  IMAD.IADD R0, R192, 0x1, R2 ;  /* 0x00000001c0007824 */ /* 0x000fe200078e0202 */
[----:B------:R-:W2:Y:S01]  /*3530*/  LDCU UR6, c[0x0][0x3e0] ;  /* 0x00007c00ff0677ac */ /* 0x000ea20008000800 */
[----:B------:R-:W1:Y:S01]  /*3540*/  LDCU UR8, c[0x0][0x50c] ;  /* 0x0000a180ff0877ac */ /* 0x000e620008000800 */
[----:B------:R-:W1:Y:S01]  /*3550*/  LDCU UR7, c[0x0][0x45c] ;  /* 0x00008b80ff0777ac */ /* 0x000e620008000800 */
[----:B----4-:R-:W-:-:S12]  /*3560*/  USHF.L.U32 UR4, UR4, 0x6, URZ ;  /* 0x0000000604047899 */ /* 0x010fd800080006ff */
.L_x_837:
[----:B------:R-:W0:Y:S01]  /*3570*/  LDGDEPBAR ;  /* 0x00000000000079af */ /* 0x000e220000000000 */
[C---:B------:R-:W-:Y:S01]  /*3580*/  IADD3 R150, PT, PT, R193.reuse, R192, RZ ;  /* 0x000000c0c1967210 */ /* 0x040fe20007ffe0ff */
[C---:B-----5:R-:W-:Y:S01]  /*3590*/  FMUL.FTZ R168, R232.reuse, 1.4426950216293334961 ;  /* 0x3fb8aa3be8a87820 */ /* 0x060fe20000410000 */
[----:B------:R-:W-:Y:S01]  /*35a0*/  IADD3 R149, PT, PT, R193, R190, RZ ;  /* 0x000000bec1957210 */ /* 0x000fe20007ffe0ff */
[C---:B------:R-:W-:Y:S01]  /*35b0*/  FMUL.FTZ R167, R231.reuse, 1.4426950216293334961 ;  /* 0x3fb8aa3be7a77820 */ /* 0x040fe20000410000 */
[----:B------:R-:W-:Y:S02]  /*35c0*/  FSETP.NEU.FTZ.AND P3, PT, R232, -INF , PT ;  /* 0xff800000e800780b */ /* 0x000fe40003f7d000 */
[----:B------:R-:W-:Y:S02]  /*35d0*/  IADD3 R148, PT, PT, R192, R149, RZ ;  /* 0x00000095c0947210 */ /* 0x000fe40007ffe0ff */
[----:B------:R-:W-:Y:S02]  /*35e0*/  FSEL R168, R168, RZ, P3 ;  /* 0x000000ffa8a87208 */ /* 0x000fe40001800000 */
[----:B------:R-:W-:Y:S02]  /*35f0*/  FSETP.NEU.FTZ.AND P1, PT, R231, -INF , PT ;  /* 0xff800000e700780b */ /* 0x000fe40003f3d000 */
[----:B------:R-:W-:Y:S02]  /*3600*/  IADD3 R235, PT, PT, R235, -0x40, RZ ;  /* 0xffffffc0ebeb7810 */ /* 0x000fe40007ffe0ff */
[----:B------:R-:W-:Y:S02]  /*3610*/  FSEL R167, R167, RZ, P1 ;  /* 0x000000ffa7a77208 */ /* 0x000fe40000800000 */
[----:B------:R-:W-:Y:S02]  /*3620*/  ISETP.GE.AND P6, PT, R235, R222, PT ;  /* 0x000000deeb00720c */ /* 0x000fe40003fc6270 */
[----:B------:R-:W-:Y:S02]  /*3630*/  IADD3 R234, PT, PT, R234, -0x1, RZ ;  /* 0xffffffffeaea7810 */ /* 0x000fe40007ffe0ff */
[----:B------:R-:W-:Y:S01]  /*3640*/  ISETP.LT.AND P6, PT, R228, R237, P6 ;  /* 0x000000ede400720c */ /* 0x000fe200037c1270 */
[----:B------:R-:W-:Y:S04]  /*3650*/  DEPBAR.LE SB0, 0x0 ;  /* 0x000080000000791a */ /* 0x000fe80000000000 */
[----:B------:R-:W-:Y:S08]  /*3660*/  BAR.SYNC.DEFER_BLOCKING 0x0 ;  /* 0x0000000000007b1d */ /* 0x000ff00000010000 */
[C-C-:B------:R-:W-:Y:S02]  /*3670*/  @!P6 VIADDMNMX R169, R230.reuse, 0xffffffc9, R237.reuse, PT ;  /* 0xffffffc9e6a9e846 */ /* 0x140fe400038001ed */
[----:B------:R-:W-:Y:S02]  /*3680*/  @!P6 SHF.R.U32.HI R161, RZ, 0x2, R220 ;  /* 0x00000002ffa1e819 */ /* 0x000fe400000116dc */
[----:B------:R-:W-:Y:S02]  /*3690*/  @!P6 VIADDMNMX R171, R230, 0xffffffc1, R237, PT ;  /* 0xffffffc1e6abe846 */ /* 0x000fe400038001ed */
[----:B------:R-:W-:Y:S04]  /*36a0*/  @!P6 SHF.L.U32 R162, R220, 0x1, RZ ;  /* 0x00000001dca2e819 */ /* 0x000fe800000006ff */
[----:B------:R-:W-:Y:S04]  /*36b0*/  @!P6 LOP3.LUT R162, R162, 0x6, RZ, 0xc0, !PT ;  /* 0x00000006a2a2e812 */ /* 0x000fe800078ec0ff */
[----:B------:R-:W-:Y:S01]  /*36c0*/  @!P6 LOP3.LUT R161, R162, 0xe0, R161, 0xf8, !PT ;  /* 0x000000e0a2a1e812 */ /* 0x000fe200078ef8a1 */
[----:B------:R-:W-:Y:S03]  /*36d0*/  LDSM.16.M88.4 R68, [R193] ;  /* 0x00000000c144783b */ /* 0x000fe60000000200 */
[----:B------:R-:W-:Y:S04]  /*36e0*/  @!P6 LEA R178, R210, R161, 0x6 ;  /* 0x000000a1d2b2e211 */ /* 0x000fe800078e30ff */
[C---:B------:R-:W-:Y:S01]  /*36f0*/  @!P6 IADD3 R162, PT, PT, R178.reuse, 0x1, RZ ;  /* 0x00000001b2a2e810 */ /* 0x040fe20007ffe0ff */
[----:B------:R-:W3:Y:S01]  /*3700*/  LDSM.16.M88.4 R72, [R199] ;  /* 0x00000000c748783b */ /* 0x000ee20000000200 */
[----:B------:R-:W-:Y:S02]  /*3710*/  @!P6 IADD3 R166, PT, PT, R178, 0x10, RZ ;  /* 0x00000010b2a6e810 */ /* 0x000fe40007ffe0ff */
[C---:B------:R-:W-:Y:S02]  /*3720*/  @!P6 ISETP.GE.AND P2, PT, R162.reuse, R171, PT ;  /* 0x000000aba200e20c */ /* 0x040fe40003f46270 */
[----:B------:R-:W-:Y:S01]  /*3730*/  @!P6 ISETP.GE.AND P4, PT, R162, R169, PT ;  /* 0x000000a9a200e20c */ /* 0x000fe20003f86270 */
[----:B------:R-:W4:Y:S01]  /*3740*/  LDSM.16.M88.4 R76, [R199+0x800] ;  /* 0x00080000c74c783b */ /* 0x000f220000000200 */
[CC--:B------:R-:W-:Y:S02]  /*3750*/  @!P6 ISETP.GE.AND P5, PT, R178.reuse, R171.reuse, PT ;  /* 0x000000abb200e20c */ /* 0x0c0fe40003fa6270 */
[----:B------:R-:W-:Y:S03]  /*3760*/  @!P6 IADD3 R164, PT, PT, R178, 0x8, RZ ;  /* 0x00000008b2a4e810 */ /* 0x000fe60007ffe0ff */
[----:B------:R-:W-:Y:S01]  /*3770*/  LDSM.16.M88.4 R80, [R150] ;  /* 0x000000009650783b */ /* 0x000fe20000000200 */
[C---:B------:R-:W-:Y:S02]  /*3780*/  @!P6 ISETP.GE.AND P1, PT, R164.reuse, R171, PT ;  /* 0x000000aba400e20c */ /* 0x040fe40003f26270 */
[----:B------:R-:W-:Y:S02]  /*3790*/  @!P6 ISETP.GE.AND P3, PT, R164, R169, PT ;  /* 0x000000a9a400e20c */ /* 0x000fe40003f66270 */
[----:B------:R-:W-:Y:S01]  /*37a0*/  @!P6 IADD3 R164, PT, PT, R178, 0x9, RZ ;  /* 0x00000009b2a4e810 */ /* 0x000fe20007ffe0ff */
[----:B------:R-:W2:Y:S06]  /*37b0*/  LDSM.16.M88.4 R84, [R187] ;  /* 0x00000000bb54783b */ /* 0x000eac0000000200 */
[----:B------:R-:W1:Y:S06]  /*37c0*/  LDSM.16.M88.4 R88, [R187+0x800] ;  /* 0x00080000bb58783b */ /* 0x000e6c0000000200 */
[----:B------:R-:W-:Y:S06]  /*37d0*/  LDSM.16.M88.4 R92, [R149] ;  /* 0x00000000955c783b */ /* 0x000fec0000000200 */
[----:B------:R-:W1:Y:S01]  /*37e0*/  LDSM.16.M88.4 R96, [R189] ;  /* 0x00000000bd60783b */ /* 0x000e620000000200 */
[C---:B---3--:R-:W-:Y:S08]  /*37f0*/  HMMA.16816.F32 R4, R68.reuse, R72, RZ ;  /* 0x000000484404723c */ /* 0x048ff000000018ff */
[C---:B------:R-:W-:Y:S01]  /*3800*/  HMMA.16816.F32 R8, R68.reuse, R74, RZ ;  /* 0x0000004a4408723c */ /* 0x040fe200000018ff */
[----:B------:R-:W-:Y:S07]  /*3810*/  LDSM.16.M88.4 R72, [R148] ;  /* 0x000000009448783b */ /* 0x000fee0000000200 */
[C---:B----4-:R-:W-:Y:S08]  /*3820*/  HMMA.16816.F32 R12, R68.reuse, R76, RZ ;  /* 0x0000004c440c723c */ /* 0x050ff000000018ff */
[----:B------:R-:W-:Y:S01]  /*3830*/  HMMA.16816.F32 R16, R68, R78, RZ ;  /* 0x0000004e4410723c */ /* 0x000fe200000018ff */
[----:B------:R-:W3:Y:S06]  /*3840*/  LDSM.16.M88.4 R68, [R189+0x800] ;  /* 0x00080000bd44783b */ /* 0x000eec0000000200 */
[----:B------:R-:W4:Y:S01]  /*3850*/  LDSM.16.M88.4 R76, [R188] ;  /* 0x00000000bc4c783b */ /* 0x000f220000000200 */
[C---:B--2---:R-:W-:Y:S08]  /*3860*/  HMMA.16816.F32 R4, R80.reuse, R84, R4 ;  /* 0x000000545004723c */ /* 0x044ff00000001804 */
[C---:B------:R-:W-:Y:S01]  /*3870*/  HMMA.16816.F32 R8, R80.reuse, R86, R8 ;  /* 0x000000565008723c */ /* 0x040fe20000001808 */
[----:B------:R-:W-:Y:S07]  /*3880*/  LDSM.16.M88.4 R84, [R193+0x2000] ;  /* 0x00200000c154783b */ /* 0x000fee0000000200 */
[C---:B-1----:R-:W-:Y:S08]  /*3890*/  HMMA.16816.F32 R12, R80.reuse, R88, R12 ;  /* 0x00000058500c723c */ /* 0x042ff0000000180c */
[----:B------:R-:W-:Y:S01]  /*38a0*/  HMMA.16816.F32 R16, R80, R90, R16 ;  /* 0x0000005a5010723c */ /* 0x000fe20000001810 */
[----:B------:R-:W1:Y:S06]  /*38b0*/  LDSM.16.M88.4 R80, [R188+0x800] ;  /* 0x00080000bc50783b */ /* 0x000e6c0000000200 */
[----:B------:R-:W2:Y:S01]  /*38c0*/  LDSM.16.M88.4 R88, [R199+0x2000] ;  /* 0x00200000c758783b */ /* 0x000ea20000000200 */
[C---:B------:R-:W-:Y:S08]  /*38d0*/  HMMA.16816.F32 R4, R92.reuse, R96, R4 ;  /* 0x000000605c04723c */ /* 0x040ff00000001804 */
[C---:B------:R-:W-:Y:S01]  /*38e0*/  HMMA.16816.F32 R8, R92.reuse, R98, R8 ;  /* 0x000000625c08723c */ /* 0x040fe20000001808 */
[----:B------:R-:W-:Y:S07]  /*38f0*/  LDSM.16.M88.4 R96, [R187+0x2000] ;  /* 0x00200000bb60783b */ /* 0x000fee0000000200 */
[C---:B---3--:R-:W-:Y:S08]  /*3900*/  HMMA.16816.F32 R12, R92.reuse, R68, R12 ;  /* 0x000000445c0c723c */ /* 0x048ff0000000180c */
[----:B------:R-:W-:Y:S01]  /*3910*/  HMMA.16816.F32 R16, R92, R70, R16 ;  /* 0x000000465c10723c */ /* 0x000fe20000001810 */
[----:B------:R-:W3:Y:S06]  /*3920*/  LDSM.16.M88.4 R68, [R199+0x2800] ;  /* 0x00280000c744783b */ /* 0x000eec0000000200 */
        /* <DEDUP_REMOVED lines=22> */
[C---:B----4-:R-:W-:Y:S08]  /*3a90*/  HMMA.16816.F32 R4, R76.reuse, R80, R4 ;  /* 0x000000504c04723c */ /* 0x050ff00000001804 */
        /* <DEDUP_REMOVED lines=13> */
[C---:B------:R-:W-:Y:S08]  /*3b70*/  HMMA.16816.F32 R4, R92.reuse, R96, R4 ;  /* 0x000000605c04723c */ /* 0x040ff00000001804 */
[C---:B------:R-:W-:Y:S01]  /*3b80*/  HMMA.16816.F32 R8, R92.reuse, R98, R8 ;  /* 0x000000625c08723c */ /* 0x040fe20000001808 */
[----:B------:R-:W-:Y:S07]  /*3b90*/  LDSM.16.M88.4 R96, [R188+0x4000] ;  /* 0x00400000bc60783b */ /* 0x000fee0000000200 */
[C---:B--2---:R-:W-:Y:S08]  /*3ba0*/  HMMA.16816.F32 R12, R92.reuse, R68, R12 ;  /* 0x000000445c0c723c */ /* 0x044ff0000000180c */
[----:B------:R-:W-:Y:S01]  /*3bb0*/  HMMA.16816.F32 R16, R92, R70, R16 ;  /* 0x000000465c10723c */ /* 0x000fe20000001810 */
[----:B------:R-:W2:Y:S06]  /*3bc0*/  LDSM.16.M88.4 R68, [R189+0x4800] ;  /* 0x00480000bd44783b */ /* 0x000eac0000000200 */
[----:B------:R-:W2:Y:S01]  /*3bd0*/  LDSM.16.M88.4 R92, [R148+0x4000] ;  /* 0x00400000945c783b */ /* 0x000ea20000000200 */
[C---:B----4-:R-:W-:Y:S08]  /*3be0*/  HMMA.16816.F32 R4, R76.reuse, R80, R4 ;  /* 0x000000504c04723c */ /* 0x050ff00000001804 */
[C---:B------:R-:W-:Y:S08]  /*3bf0*/  HMMA.16816.F32 R8, R76.reuse, R82, R8 ;  /* 0x000000524c08723c */ /* 0x040ff00000001808 */
[C---:B-1----:R-:W-:Y:S08]  /*3c00*/  HMMA.16816.F32 R12, R76.reuse, R72, R12 ;  /* 0x000000484c0c723c */ /* 0x042ff0000000180c */
[----:B------:R-:W-:Y:S08]  /*3c10*/  HMMA.16816.F32 R16, R76, R74, R16 ;  /* 0x0000004a4c10723c */ /* 0x000ff00000001810 */
[C---:B---3--:R-:W-:Y:S08]  /*3c20*/  HMMA.16816.F32 R4, R84.reuse, R88, R4 ;  /* 0x000000585404723c */ /* 0x048ff00000001804 */
[C---:B------:R-:W-:Y:S08]  /*3c30*/  HMMA.16816.F32 R8, R84.reuse, R90, R8 ;  /* 0x0000005a5408723c */ /* 0x040ff00000001808 */
[C---:B--2---:R-:W-:Y:S08]  /*3c40*/  HMMA.16816.F32 R12, R84.reuse, R68, R12 ;  /* 0x00000044540c723c */ /* 0x044ff0000000180c */
[----:B------:R-:W-:Y:S01]  /*3c50*/  HMMA.16816.F32 R16, R84, R70, R16 ;  /* 0x000000465410723c */ /* 0x000fe20000001810 */
[----:B------:R-:W1:Y:S07]  /*3c60*/  LDSM.16.M88.4 R68, [R188+0x4800] ;  /* 0x00480000bc44783b */ /* 0x000e6e0000000200 */
[C---:B------:R-:W-:Y:S08]  /*3c70*/  HMMA.16816.F32 R4, R92.reuse, R96, R4 ;  /* 0x000000605c04723c */ /* 0x040ff00000001804 */
[C---:B------:R-:W-:Y:S11]  /*3c80*/  HMMA.16816.F32 R8, R92.reuse, R98, R8 ;  /* 0x000000625c08723c */ /* 0x040ff60000001808 */
[----:B------:R-:W-:Y:S01]  /*3c90*/  FMUL.FTZ R151, R4, UR8 ;  /* 0x0000000804977c20 */ /* 0x000fe20008410000 */
[----:B------:R-:W-:Y:S01]  /*3ca0*/  FMUL.FTZ R152, R5, UR8 ;  /* 0x0000000805987c20 */ /* 0x000fe20008410000 */
[----:B------:R-:W-:Y:S01]  /*3cb0*/  FMUL.FTZ R153, R6, UR8 ;  /* 0x0000000806997c20 */ /* 0x000fe20008410000 */
[----:B------:R-:W-:Y:S03]  /*3cc0*/  FMUL.FTZ R154, R7, UR8 ;  /* 0x00000008079a7c20 */ /* 0x000fe60008410000 */
[----:B------:R-:W2:Y:S02]  /*3cd0*/  MUFU.TANH R151, R151 ;  /* 0x0000009700977308 */ /* 0x000ea40000002400 */
[----:B------:R-:W-:Y:S01]  /*3ce0*/  FMUL.FTZ R155, R8, UR8 ;  /* 0x00000008089b7c20 */ /* 0x000fe20008410000 */
[----:B------:R-:W-:Y:S01]  /*3cf0*/  FMUL.FTZ R156, R9, UR8 ;  /* 0x00000008099c7c20 */ /* 0x000fe20008410000 */
[----:B------:R-:W-:Y:S01]  /*3d00*/  FMUL.FTZ R157, R10, UR8 ;  /* 0x000000080a9d7c20 */ /* 0x000fe20008410000 */
[----:B------:R-:W-:Y:S01]  /*3d10*/  FMUL.FTZ R158, R11, UR8 ;  /* 0x000000080b9e7c20 */ /* 0x000fe20008410000 */
[C---:B-1----:R-:W-:Y:S04]  /*3d20*/  HMMA.16816.F32 R12, R92.reuse, R68, R12 ;  /* 0x000000445c0c723c */ /* 0x042fe8000000180c */
[----:B------:R-:W1:Y:S04]  /*3d30*/  MUFU.TANH R152, R152 ;  /* 0x0000009800987308 */ /* 0x000e680000002400 */
[----:B------:R-:W-:Y:S06]  /*3d40*/  HMMA.16816.F32 R16, R92, R70, R16 ;  /* 0x000000465c10723c */ /* 0x000fec0000001810 */
[----:B------:R-:W3:Y:S01]  /*3d50*/  MUFU.TANH R153, R153 ;  /* 0x0000009900997308 */ /* 0x000ee20000002400 */
[-C--:B--2---:R-:W-:Y:S02]  /*3d60*/  MOV R177, R151.reuse ;  /* 0x0000009700b17202 */ /* 0x084fe40000000f00 */
[C---:B------:R-:W-:Y:S01]  /*3d70*/  @!P6 FSEL R177, R151.reuse, -INF , !P5 ;  /* 0xff80000097b1e808 */ /* 0x040fe20006800000 */
[----:B------:R-:W-:Y:S01]  /*3d80*/  FFMA.FTZ R151, -R151, R151, 1 ;  /* 0x3f80000097977423 */ /* 0x000fe20000010197 */
[----:B------:R-:W-:Y:S05]  /*3d90*/  @!P6 ISETP.GE.AND P5, PT, R178, R169, PT ;  /* 0x000000a9b200e20c */ /* 0x000fea0003fa6270 */
[----:B------:R-:W2:Y:S01]  /*3da0*/  MUFU.TANH R154, R154 ;  /* 0x0000009a009a7308 */ /* 0x000ea20000002400 */
[--C-:B------:R-:W-:Y:S01]  /*3db0*/  FFMA.FTZ R249, R177, UR7, -R168.reuse ;  /* 0x00000007b1f97c23 */ /* 0x100fe200080108a8 */
[----:B-1----:R-:W-:Y:S01]  /*3dc0*/  MOV R179, R152 ;  /* 0x0000009800b37202 */ /* 0x002fe20000000f00 */
[----:B------:R-:W-:Y:S01]  /*3dd0*/  FMUL.FTZ R160, R13, UR8 ;  /* 0x000000080da07c20 */ /* 0x000fe20008410000 */
[----:B------:R-:W-:Y:S01]  /*3de0*/  @!P6 FSEL R179, R152, -INF , !P2 ;  /* 0xff80000098b3e808 */ /* 0x000fe20005000000 */
[----:B------:R-:W-:Y:S01]  /*3df0*/  FMUL.FTZ R161, R14, UR8 ;  /* 0x000000080ea17c20 */ /* 0x000fe20008410000 */
[----:B------:R-:W-:Y:S01]  /*3e00*/  @!P6 ISETP.GE.AND P2, PT, R164, R171, PT ;  /* 0x000000aba400e20c */ /* 0x000fe20003f46270 */
[----:B------:R-:W-:Y:S03]  /*3e10*/  FMUL.FTZ R162, R15, UR8 ;  /* 0x000000080fa27c20 */ /* 0x000fe60008410000 */
[----:B------:R-:W1:Y:S01]  /*3e20*/  MUFU.TANH R155, R155 ;  /* 0x0000009b009b7308 */ /* 0x000e620000002400 */
[----:B------:R-:W-:Y:S01]  /*3e30*/  FMUL.FTZ R159, R12, UR8 ;  /* 0x000000080c9f7c20 */ /* 0x000fe20008410000 */
[----:B------:R-:W-:Y:S01]  /*3e40*/  FMUL.FTZ R170, R17, UR8 ;  /* 0x0000000811aa7c20 */ /* 0x000fe20008410000 */
[----:B---3--:R-:W-:Y:S01]  /*3e50*/  MOV R172, R153 ;  /* 0x0000009900ac7202 */ /* 0x008fe20000000f00 */
[----:B------:R-:W-:Y:S01]  /*3e60*/  FMUL.FTZ R163, R16, UR8 ;  /* 0x0000000810a37c20 */ /* 0x000fe20008410000 */
[----:B------:R-:W-:Y:S01]  /*3e70*/  @!P6 FSEL R172, R153, -INF , !P5 ;  /* 0xff80000099ace808 */ /* 0x000fe20006800000 */
[----:B------:R-:W-:Y:S01]  /*3e80*/  FMUL.FTZ R165, R18, UR8 ;  /* 0x0000000812a57c20 */ /* 0x000fe20008410000 */
[----:B------:R-:W-:Y:S03]  /*3e90*/  @!P6 ISETP.GE.AND P5, PT, R164, R169, PT ;  /* 0x000000a9a400e20c */ /* 0x000fe60003fa6270 */
[----:B------:R-:W3:Y:S01]  /*3ea0*/  MUFU.TANH R156, R156 ;  /* 0x0000009c009c7308 */ /* 0x000ee20000002400 */
[--C-:B------:R-:W-:Y:S01]  /*3eb0*/  FFMA.FTZ R196, R179, UR7, -R168.reuse ;  /* 0x00000007b3c47c23 */ /* 0x100fe200080108a8 */
[----:B--2---:R-:W-:Y:S01]  /*3ec0*/  MOV R176, R154 ;  /* 0x0000009a00b07202 */ /* 0x004fe20000000f00 */
[--C-:B------:R-:W-:Y:S01]  /*3ed0*/  FFMA.FTZ R177, R172, UR7, -R167.reuse ;  /* 0x00000007acb17c23 */ /* 0x100fe200080108a7 */
[----:B------:R-:W-:Y:S01]  /*3ee0*/  @!P6 FSEL R176, R154, -INF , !P4 ;  /* 0xff8000009ab0e808 */ /* 0x000fe20006000000 */
[----:B------:R-:W-:Y:S01]  /*3ef0*/  FFMA.FTZ R152, -R152, R152, 1 ;  /* 0x3f80000098987423 */ /* 0x000fe20000010198 */
[----:B------:R-:W-:Y:S01]  /*3f00*/  @!P6 ISETP.GE.AND P4, PT, R166, R171, PT ;  /* 0x000000aba600e20c */ /* 0x000fe20003f86270 */
[----:B------:R-:W-:Y:S03]  /*3f10*/  FMUL.FTZ R151, R151, UR8 ;  /* 0x0000000897977c20 */ /* 0x000fe60008410000 */
[----:B------:R2:W-:Y:S01]  /*3f20*/  MUFU.TANH R164, R170 ;  /* 0x000000aa00a47308 */ /* 0x0005e20000002400 */
[--C-:B------:R-:W-:Y:S01]  /*3f30*/  FFMA.FTZ R176, R176, UR7, -R167.reuse ;  /* 0x00000007b0b07c23 */ /* 0x100fe200080108a7 */
[-C--:B-1----:R-:W-:Y:S01]  /*3f40*/  MOV R173, R155.reuse ;  /* 0x0000009b00ad7202 */ /* 0x082fe20000000f00 */
[----:B------:R-:W-:Y:S01]  /*3f50*/  FMUL.FTZ R152, R152, UR8 ;  /* 0x0000000898987c20 */ /* 0x000fe20008410000 */
[C---:B------:R-:W-:Y:S01]  /*3f60*/  @!P6 FSEL R173, R155.reuse, -INF , !P1 ;  /* 0xff8000009bade808 */ /* 0x040fe20004800000 */
[----:B------:R-:W-:Y:S01]  /*3f70*/  FFMA.FTZ R155, -R155, R155, 1 ;  /* 0x3f8000009b9b7423 */ /* 0x000fe2000001019b */
[----:B------:R-:W-:Y:S01]  /*3f80*/  @!P6 ISETP.GE.AND P1, PT, R166, R169, PT ;  /* 0x000000a9a600e20c */ /* 0x000fe20003f26270 */
[----:B------:R-:W-:Y:S03]  /*3f90*/  FMUL.FTZ R166, R19, UR8 ;  /* 0x0000000813a67c20 */ /* 0x000fe60008410000 */
[----:B------:R-:W1:Y:S01]  /*3fa0*/  MUFU.TANH R157, R157 ;  /* 0x0000009d009d7308 */ /* 0x000e620000002400 */
[--C-:B------:R-:W-:Y:S01]  /*3fb0*/  FFMA.FTZ R183, R173, UR7, -R168.reuse ;  /* 0x00000007adb77c23 */ /* 0x100fe200080108a8 */
[-C--:B---3--:R-:W-:Y:S01]  /*3fc0*/  MOV R175, R156.reuse ;  /* 0x0000009c00af7202 */ /* 0x088fe20000000f00 */
[----:B------:R-:W-:Y:S01]  /*3fd0*/  FMUL.FTZ R155, R155, UR8 ;  /* 0x000000089b9b7c20 */ /* 0x000fe20008410000 */
[C---:B------:R-:W-:Y:S01]  /*3fe0*/  @!P6 FSEL R175, R156.reuse, -INF , !P2 ;  /* 0xff8000009cafe808 */ /* 0x040fe20005000000 */
[----:B------:R-:W-:Y:S01]  /*3ff0*/  FFMA.FTZ R156, -R156, R156, 1 ;  /* 0x3f8000009c9c7423 */ /* 0x000fe2000001019c */
[----:B------:R-:W-:Y:S01]  /*4000*/  FFMA.FTZ R153, -R153, R153, 1 ;  /* 0x3f80000099997423 */ /* 0x000fe20000010199 */
[----:B------:R-:W-:Y:S03]  /*4010*/  FFMA.FTZ R154, -R154, R154, 1 ;  /* 0x3f8000009a9a7423 */ /* 0x000fe6000001019a */
[----:B------:R-:W3:Y:S01]  /*4020*/  MUFU.TANH R158, R158 ;  /* 0x0000009e009e7308 */ /* 0x000ee20000002400 */
[--C-:B------:R-:W-:Y:S01]  /*4030*/  FFMA.FTZ R182, R175, UR7, -R168.reuse ;  /* 0x00000007afb67c23 */ /* 0x100fe200080108a8 */
[----:B--2---:R-:W-:Y:S01]  /*4040*/  @!P6 IADD3 R170, PT, PT, R178, 0x11, RZ ;  /* 0x00000011b2aae810 */ /* 0x004fe20007ffe0ff */
[----:B------:R-:W-:Y:S01]  /*4050*/  FMUL.FTZ R156, R156, UR8 ;  /* 0x000000089c9c7c20 */ /* 0x000fe20008410000 */
[----:B------:R-:W-:Y:S01]  /*4060*/  FMUL.FTZ R153, R153, UR8 ;  /* 0x0000000899997c20 */ /* 0x000fe20008410000 */
[----:B------:R-:W-:Y:S01]  /*4070*/  FMUL.FTZ R154, R154, UR8 ;  /* 0x000000089a9a7c20 */ /* 0x000fe20008410000 */
[C---:B------:R-:W-:Y:S04]  /*4080*/  @!P6 ISETP.GE.AND P2, PT, R170.reuse, R171, PT ;  /* 0x000000abaa00e20c */ /* 0x040fe80003f46270 */
[----:B------:R-:W2:Y:S01]  /*4090*/  MUFU.TANH R160, R160 ;  /* 0x000000a000a07308 */ /* 0x000ea20000002400 */
[-C--:B-1----:R-:W-:Y:S02]  /*40a0*/  MOV R174, R157.reuse ;  /* 0x0000009d00ae7202 */ /* 0x082fe40000000f00 */
[C---:B------:R-:W-:Y:S01]  /*40b0*/  @!P6 FSEL R174, R157.reuse, -INF , !P3 ;  /* 0xff8000009daee808 */ /* 0x040fe20005800000 */
[----:B------:R-:W-:Y:S01]  /*40c0*/  FFMA.FTZ R157, -R157, R157, 1 ;  /* 0x3f8000009d9d7423 */ /* 0x000fe2000001019d */
[----:B------:R-:W-:Y:S05]  /*40d0*/  @!P6 ISETP.GE.AND P3, PT, R170, R169, PT ;  /* 0x000000a9aa00e20c */ /* 0x000fea0003f66270 */
[----:B------:R-:W1:Y:S01]  /*40e0*/  MUFU.TANH R161, R161 ;  /* 0x000000a100a17308 */ /* 0x000e620000002400 */
[----:B------:R-:W-:Y:S01]  /*40f0*/  @!P6 IADD3 R170, PT, PT, R178, 0x18, RZ ;  /* 0x00000018b2aae810 */ /* 0x000fe20007ffe0ff */
[--C-:B------:R-:W-:Y:S01]  /*4100*/  FFMA.FTZ R175, R174, UR7, -R167.reuse ;  /* 0x00000007aeaf7c23 */ /* 0x100fe200080108a7 */
[-C--:B---3--:R-:W-:Y:S01]  /*4110*/  MOV R172, R158.reuse ;  /* 0x0000009e00ac7202 */ /* 0x088fe20000000f00 */
[----:B------:R-:W-:Y:S01]  /*4120*/  FMUL.FTZ R157, R157, UR8 ;  /* 0x000000089d9d7c20 */ /* 0x000fe20008410000 */
[C---:B------:R-:W-:Y:S01]  /*4130*/  @!P6 FSEL R172, R158.reuse, -INF , !P5 ;  /* 0xff8000009eace808 */ /* 0x040fe20006800000 */
[----:B------:R-:W-:Y:S01]  /*4140*/  FFMA.FTZ R158, -R158, R158, 1 ;  /* 0x3f8000009e9e7423 */ /* 0x000fe2000001019e */
[----:B------:R-:W-:Y:S03]  /*4150*/  @!P6 ISETP.GE.AND P5, PT, R170, R171, PT ;  /* 0x000000abaa00e20c */ /* 0x000fe60003fa6270 */
[----:B------:R-:W3:Y:S01]  /*4160*/  MUFU.TANH R162, R162 ;  /* 0x000000a200a27308 */ /* 0x000ee20000002400 */
[----:B------:R-:W-:Y:S01]  /*4170*/  @!P6 IADD3 R178, PT, PT, R178, 0x19, RZ ;  /* 0x00000019b2b2e810 */ /* 0x000fe20007ffe0ff */
[--C-:B------:R-:W-:Y:S01]  /*4180*/  FFMA.FTZ R174, R172, UR7, -R167.reuse ;  /* 0x00000007acae7c23 */ /* 0x100fe200080108a7 */
[-C--:B--2---:R-:W-:Y:S01]  /*4190*/  MOV R173, R160.reuse ;  /* 0x000000a000ad7202 */ /* 0x084fe20000000f00 */
[----:B------:R-:W-:Y:S01]  /*41a0*/  FMUL.FTZ R158, R158, UR8 ;  /* 0x000000089e9e7c20 */ /* 0x000fe20008410000 */
[C---:B------:R-:W-:Y:S01]  /*41b0*/  @!P6 FSEL R173, R160.reuse, -INF , !P2 ;  /* 0xff800000a0ade808 */ /* 0x040fe20005000000 */
[----:B------:R-:W-:Y:S01]  /*41c0*/  FFMA.FTZ R160, -R160, R160, 1 ;  /* 0x3f800000a0a07423 */ /* 0x000fe200000101a0 */
[----:B------:R-:W-:Y:S03]  /*41d0*/  @!P6 ISETP.GE.AND P2, PT, R170, R169, PT ;  /* 0x000000a9aa00e20c */ /* 0x000fe60003f46270 */
[----:B------:R-:W2:Y:S01]  /*41e0*/  MUFU.TANH R159, R159 ;  /* 0x0000009f009f7308 */ /* 0x000ea20000002400 */
[----:B-1----:R-:W-:Y:S01]  /*41f0*/  MOV R172, R161 ;  /* 0x000000a100ac7202 */ /* 0x002fe20000000f00 */
[--C-:B------:R-:W-:Y:S01]  /*4200*/  FFMA.FTZ R180, R173, UR7, -R168.reuse ;  /* 0x00000007adb47c23 */ /* 0x100fe200080108a8 */
[C---:B------:R-:W-:Y:S01]  /*4210*/  @!P6 FSEL R172, R161.reuse, -INF , !P1 ;  /* 0xff800000a1ace808 */ /* 0x040fe20004800000 */
[----:B------:R-:W-:Y:S01]  /*4220*/  FMUL.FTZ R160, R160, UR8 ;  /* 0x00000008a0a07c20 */ /* 0x000fe20008410000 */
[----:B------:R-:W-:Y:S01]  /*4230*/  @!P6 ISETP.GE.AND P1, PT, R178, R169, PT ;  /* 0x000000a9b200e20c */ /* 0x000fe20003f26270 */
[----:B------:R-:W-:Y:S04]  /*4240*/  FFMA.FTZ R161, -R161, R161, 1 ;  /* 0x3f800000a1a17423 */ /* 0x000fe800000101a1 */
[----:B------:R-:W1:Y:S01]  /*4250*/  MUFU.TANH R163, R163 ;  /* 0x000000a300a37308 */ /* 0x000e620000002400 */
[--C-:B------:R-:W-:Y:S01]  /*4260*/  FFMA.FTZ R173, R172, UR7, -R167.reuse ;  /* 0x00000007acad7c23 */ /* 0x100fe200080108a7 */
[-C--:B---3--:R-:W-:Y:S01]  /*4270*/  MOV R170, R162.reuse ;  /* 0x000000a200aa7202 */ /* 0x088fe20000000f00 */
[----:B------:R-:W-:Y:S01]  /*4280*/  FMUL.FTZ R161, R161, UR8 ;  /* 0x00000008a1a17c20 */ /* 0x000fe20008410000 */
[C---:B------:R-:W-:Y:S01]  /*4290*/  @!P6 FSEL R170, R162.reuse, -INF , !P3 ;  /* 0xff800000a2aae808 */ /* 0x040fe20005800000 */
[----:B------:R-:W-:Y:S01]  /*42a0*/  FFMA.FTZ R162, -R162, R162, 1 ;  /* 0x3f800000a2a27423 */ /* 0x000fe200000101a2 */
[-C--:B------:R-:W-:Y:S04]  /*42b0*/  MOV R169, R164.reuse ;  /* 0x000000a400a97202 */ /* 0x080fe80000000f00 */
[----:B------:R-:W3:Y:S01]  /*42c0*/  MUFU.TANH R165, R165 ;  /* 0x000000a500a57308 */ /* 0x000ee20000002400 */
[--C-:B------:R-:W-:Y:S01]  /*42d0*/  FFMA.FTZ R172, R170, UR7, -R167.reuse ;  /* 0x00000007aaac7c23 */ /* 0x100fe200080108a7 */
[-C--:B--2---:R-:W-:Y:S01]  /*42e0*/  MOV R179, R159.reuse ;  /* 0x0000009f00b37202 */ /* 0x084fe20000000f00 */
[----:B------:R-:W-:Y:S01]  /*42f0*/  FMUL.FTZ R162, R162, UR8 ;  /* 0x00000008a2a27c20 */ /* 0x000fe20008410000 */
[C---:B------:R-:W-:Y:S01]  /*4300*/  @!P6 FSEL R179, R159.reuse, -INF , !P4 ;  /* 0xff8000009fb3e808 */ /* 0x040fe20006000000 */
[----:B------:R-:W-:Y:S01]  /*4310*/  FFMA.FTZ R159, -R159, R159, 1 ;  /* 0x3f8000009f9f7423 */ /* 0x000fe2000001019f */
[----:B------:R-:W-:Y:S04]  /*4320*/  @!P6 ISETP.GE.AND P4, PT, R178, R171, PT ;  /* 0x000000abb200e20c */ /* 0x000fe80003f86270 */
[----:B------:R-:W2:Y:S01]  /*4330*/  MUFU.TANH R166, R166 ;  /* 0x000000a600a67308 */ /* 0x000ea20000002400 */
[--C-:B------:R-:W-:Y:S01]  /*4340*/  FFMA.FTZ R181, R179, UR7, -R168.reuse ;  /* 0x00000007b3b57c23 */ /* 0x100fe200080108a8 */
[-C--:B-1----:R-:W-:Y:S01]  /*4350*/  MOV R171, R163.reuse ;  /* 0x000000a300ab7202 */ /* 0x082fe20000000f00 */
[----:B------:R-:W-:Y:S01]  /*4360*/  FMUL.FTZ R159, R159, UR8 ;  /* 0x000000089f9f7c20 */ /* 0x000fe20008410000 */
[C---:B------:R-:W-:Y:S01]  /*4370*/  @!P6 FSEL R171, R163.reuse, -INF , !P5 ;  /* 0xff800000a3abe808 */ /* 0x040fe20006800000 */
[----:B------:R-:W-:Y:S01]  /*4380*/  FFMA.FTZ R163, -R163, R163, 1 ;  /* 0x3f800000a3a37423 */ /* 0x000fe200000101a3 */
[C---:B------:R-:W-:Y:S01]  /*4390*/  @!P6 FSEL R169, R164.reuse, -INF , !P4 ;  /* 0xff800000a4a9e808 */ /* 0x040fe20006000000 */
[----:B------:R-:W-:Y:S03]  /*43a0*/  FFMA.FTZ R164, -R164, R164, 1 ;  /* 0x3f800000a4a47423 */ /* 0x000fe600000101a4 */
[----:B------:R-:W-:Y:S01]  /*43b0*/  MUFU.EX2 R249, R249 ;  /* 0x000000f900f97308 */ /* 0x000fe20000000800 */
[--C-:B------:R-:W-:Y:S01]  /*43c0*/  FFMA.FTZ R179, R171, UR7, -R168.reuse ;  /* 0x00000007abb37c23 */ /* 0x100fe200080108a8 */
[----:B---3--:R-:W-:Y:S01]  /*43d0*/  MOV R178, R165 ;  /* 0x000000a500b27202 */ /* 0x008fe20000000f00 */
[----:B------:R-:W-:Y:S01]  /*43e0*/  FFMA.FTZ R168, R169, UR7, -R168 ;  /* 0x00000007a9a87c23 */ /* 0x000fe200080108a8 */
[----:B------:R-:W-:Y:S06]  /*43f0*/  @!P6 FSEL R178, R165, -INF , !P2 ;  /* 0xff800000a5b2e808 */ /* 0x000fec0005000000 */
[----:B------:R-:W1:Y:S01]  /*4400*/  MUFU.EX2 R196, R196 ;  /* 0x000000c400c47308 */ /* 0x000e620000000800 */
[----:B------:R-:W-:Y:S01]  /*4410*/  IADD3 R169, PT, PT, R205, 0x10, RZ ;  /* 0x00000010cda97810 */ /* 0x000fe20007ffe0ff */
[----:B------:R-:W-:Y:S01]  /*4420*/  FMUL.FTZ R163, R163, UR8 ;  /* 0x00000008a3a37c20 */ /* 0x000fe20008410000 */
[----:B------:R-:W-:Y:S01]  /*4430*/  @P0 IADD3 R169, PT, PT, R205, -0x10, RZ ;  /* 0xfffffff0cda90810 */ /* 0x000fe20007ffe0ff */
[--C-:B------:R-:W-:Y:S01]  /*4440*/  FFMA.FTZ R171, R178, UR7, -R167.reuse ;  /* 0x00000007b2ab7c23 */ /* 0x100fe200080108a7 */
[----:B--2---:R-:W-:Y:S05]  /*4450*/  MOV R170, R166 ;  /* 0x000000a600aa7202 */ /* 0x004fea0000000f00 */
[----:B------:R-:W-:Y:S01]  /*4460*/  MUFU.EX2 R177, R177 ;  /* 0x000000b100b17308 */ /* 0x000fe20000000800 */
[----:B------:R-:W-:Y:S01]  /*4470*/  @!P6 FSEL R170, R166, -INF , !P1 ;  /* 0xff800000a6aae808 */ /* 0x000fe20004800000 */
[----:B------:R-:W-:Y:S01]  /*4480*/  FMUL.FTZ R164, R164, UR8 ;  /* 0x00000008a4a47c20 */ /* 0x000fe20008410000 */
[----:B------:R-:W-:Y:S07]  /*4490*/  LEA R250, P1, R204, R226, 0x2 ;  /* 0x000000e2ccfa7211 */ /* 0x000fee00078210ff */
[----:B------:R-:W2:Y:S01]  /*44a0*/  MUFU.EX2 R176, R176 ;  /* 0x000000b000b07308 */ /* 0x000ea20000000800 */
[----:B------:R-:W-:Y:S01]  /*44b0*/  ISETP.GT.AND P5, PT, R234, R223, PT ;  /* 0x000000dfea00720c */ /* 0x000fe20003fa4270 */
[----:B------:R-:W-:Y:S01]  /*44c0*/  FFMA.FTZ R167, R170, UR7, -R167 ;  /* 0x00000007aaa77c23 */ /* 0x000fe200080108a7 */
[----:B------:R-:W-:Y:S07]  /*44d0*/  LEA.HI.X R251, R204, R227, RZ, 0x2, P1 ;  /* 0x000000e3ccfb7211 */ /* 0x000fee00008f14ff */
[----:B------:R-:W-:Y:S01]  /*44e0*/  MUFU.EX2 R183, R183 ;  /* 0x000000b700b77308 */ /* 0x000fe20000000800 */
[----:B-1----:R-:W-:Y:S01]  /*44f0*/  F2FP.F16.F32.PACK_AB R86, R196, R249 ;  /* 0x000000f9c456723e */ /* 0x002fe200000000ff */
[----:B------:R-:W-:Y:S01]  /*4500*/  FFMA.FTZ R165, -R165, R165, 1 ;  /* 0x3f800000a5a57423 */ /* 0x000fe200000101a5 */
[----:B------:R-:W-:Y:S07]  /*4510*/  FFMA.FTZ R166, -R166, R166, 1 ;  /* 0x3f800000a6a67423 */ /* 0x000fee00000101a6 */
[----:B------:R-:W1:Y:S01]  /*4520*/  MUFU.EX2 R182, R182 ;  /* 0x000000b600b67308 */ /* 0x000e620000000800 */
[----:B------:R-:W-:Y:S01]  /*4530*/  STS [R205], R86 ;  /* 0x00000056cd007388 */ /* 0x000fe20000000800 */
[----:B------:R-:W-:Y:S08]  /*4540*/  FMUL.FTZ R165, R165, UR8 ;  /* 0x00000008a5a57c20 */ /* 0x000ff00008410000 */
[----:B------:R-:W-:Y:S01]  /*4550*/  MUFU.EX2 R175, R175 ;  /* 0x000000af00af7308 */ /* 0x000fe20000000800 */
[----:B------:R-:W-:Y:S01]  /*4560*/  FMUL.FTZ R166, R166, UR8 ;  /* 0x00000008a6a67c20 */ /* 0x000fe20008410000 */
[----:B--2---:R-:W-:Y:S08]  /*4570*/  F2FP.F16.F32.PACK_AB R99, R176, R177 ;  /* 0x000000b1b063723e */ /* 0x004ff000000000ff */
[----:B------:R-:W2:Y:S01]  /*4580*/  MUFU.EX2 R174, R174 ;  /* 0x000000ae00ae7308 */ /* 0x000ea20000000800 */
[----:B------:R-:W-:Y:S09]  /*4590*/  STS [R205+0x400], R99 ;  /* 0x00040063cd007388 */ /* 0x000ff20000000800 */
[----:B------:R1:W-:Y:S10]  /*45a0*/  MUFU.EX2 R178, R168 ;  /* 0x000000a800b27308 */ /* 0x0003f40000000800 */
[----:B------:R2:W-:Y:S10]  /*45b0*/  MUFU.EX2 R170, R167 ;  /* 0x000000a700aa7308 */ /* 0x0005f40000000800 */
[----:B------:R-:W-:Y:S10]  /*45c0*/  MUFU.EX2 R181, R181 ;  /* 0x000000b500b57308 */ /* 0x000ff40000000800 */
[----:B------:R-:W3:Y:S01]  /*45d0*/  MUFU.EX2 R180, R180 ;  /* 0x000000b400b47308 */ /* 0x000ee20000000800 */
[----:B-1----:R-:W-:Y:S09]  /*45e0*/  F2FP.F16.F32.PACK_AB R168, R182, R183 ;  /* 0x000000b7b6a8723e */ /* 0x002ff200000000ff */
[----:B------:R-:W-:Y:S01]  /*45f0*/  MUFU.EX2 R173, R173 ;  /* 0x000000ad00ad7308 */ /* 0x000fe20000000800 */
[----:B--2---:R-:W-:Y:S01]  /*4600*/  F2FP.F16.F32.PACK_AB R167, R174, R175 ;  /* 0x000000afaea7723e */ /* 0x004fe200000000ff */
[----:B------:R1:W-:Y:S08]  /*4610*/  STS [R169], R168 ;  /* 0x000000a8a9007388 */ /* 0x0003f00000000800 */
[----:B------:R-:W2:Y:S01]  /*4620*/  MUFU.EX2 R172, R172 ;  /* 0x000000ac00ac7308 */ /* 0x000ea20000000800 */
[----:B------:R4:W-:Y:S09]  /*4630*/  STS [R169+0x400], R167 ;  /* 0x000400a7a9007388 */ /* 0x0009f20000000800 */
[----:B------:R-:W1:Y:S01]  /*4640*/  MUFU.EX2 R179, R179 ;  /* 0x000000b300b37308 */ /* 0x000e620000000800 */
[----:B---3--:R-:W-:Y:S09]  /*4650*/  F2FP.F16.F32.PACK_AB R98, R180, R181 ;  /* 0x000000b5b462723e */ /* 0x008ff200000000ff */
[----:B------:R-:W3:Y:S01]  /*4660*/  MUFU.EX2 R171, R171 ;  /* 0x000000ab00ab7308 */ /* 0x000ee20000000800 */
[----:B------:R-:W-:Y:S01]  /*4670*/  STS [R211], R98 ;  /* 0x00000062d3007388 */ /* 0x000fe20000000800 */
[----:B--2---:R-:W-:Y:S02]  /*4680*/  F2FP.F16.F32.PACK_AB R252, R172, R173 ;  /* 0x000000adacfc723e */ /* 0x004fe400000000ff */
[----:B-1----:R-:W-:Y:S03]  /*4690*/  F2FP.F16.F32.PACK_AB R248, R178, R179 ;  /* 0x000000b3b2f8723e */ /* 0x002fe600000000ff */
[----:B------:R-:W-:Y:S01]  /*46a0*/  STS [R211+0x400], R252 ;  /* 0x000400fcd3007388 */ /* 0x000fe20000000800 */
[----:B---3--:R-:W-:Y:S05]  /*46b0*/  F2FP.F16.F32.PACK_AB R238, R170, R171 ;  /* 0x000000abaaee723e */ /* 0x008fea00000000ff */
[----:B------:R-:W-:Y:S06]  /*46c0*/  STS [R214], R248 ;  /* 0x000000f8d6007388 */ /* 0x000fec0000000800 */
[----:B------:R-:W-:Y:S06]  /*46d0*/  STS [R214+0x400], R238 ;  /* 0x000400eed6007388 */ /* 0x000fec0000000800 */
[----:B------:R-:W-:Y:S06]  /*46e0*/  LDSM.16.M88.4 R68, [R201+0xc000] ;  /* 0x00c00000c944783b */ /* 0x000fec0000000200 */
[----:B------:R-:W1:Y:S06]  /*46f0*/  LDSM.16.M88.4 R72, [R199+0x6000] ;  /* 0x00600000c748783b */ /* 0x000e6c0000000200 */
[----:B------:R-:W2:Y:S06]  /*4700*/  LDSM.16.M88.4 R76, [R199+0x6800] ;  /* 0x00680000c74c783b */ /* 0x000eac0000000200 */
[----:B------:R-:W-:Y:S06]  /*4710*/  LDSM.16.M88.4 R80, [R186+0xc000] ;  /* 0x00c00000ba50783b */ /* 0x000fec0000000200 */
[----:B------:R-:W3:Y:S06]  /*4720*/  LDSM.16.M88.4 R84, [R187+0x6000] ;  /* 0x00600000bb54783b */ /* 0x000eec0000000200 */
[----:B------:R-:W3:Y:S06]  /*4730*/  LDG.E R168, desc[UR16][R250.64] ;  /* 0x00000010faa87981 */ /* 0x000eec000c1e1900 */
[----:B------:R-:W3:Y:S06]  /*4740*/  LDSM.16.M88.4 R88, [R187+0x6800] ;  /* 0x00680000bb58783b */ /* 0x000eec0000000200 */
[----:B----4-:R4:W4:Y:S06]  /*4750*/  LDG.E R167, desc[UR16][R250.64+0x20] ;  /* 0x00002010faa77981 */ /* 0x01092c000c1e1900 */
[----:B------:R-:W-:Y:S01]  /*4760*/  LDSM.16.M88.4 R92, [R185+0xc000] ;  /* 0x00c00000b95c783b */ /* 0x000fe20000000200 */
[C---:B-1----:R-:W-:Y:S05]  /*4770*/  HMMA.16816.F32 R4, R68.reuse, R72, RZ ;  /* 0x000000484404723c */ /* 0x042fea00000018ff */
[----:B------:R-:W1:Y:S03]  /*4780*/  LDSM.16.M88.4 R96, [R189+0x6000] ;  /* 0x00600000bd60783b */ /* 0x000e660000000200 */
[C---:B------:R-:W-:Y:S03]  /*4790*/  HMMA.16816.F32 R8, R68.reuse, R74, RZ ;  /* 0x0000004a4408723c */ /* 0x040fe600000018ff */
[----:B------:R-:W-:Y:S05]  /*47a0*/  LDSM.16.M88.4 R72, [R184+0xc000] ;  /* 0x00c00000b848783b */ /* 0x000fea0000000200 */
[C---:B--2---:R-:W-:Y:S08]  /*47b0*/  HMMA.16816.F32 R12, R68.reuse, R76, RZ ;  /* 0x0000004c440c723c */ /* 0x044ff000000018ff */
[----:B------:R-:W-:Y:S01]  /*47c0*/  HMMA.16816.F32 R16, R68, R78, RZ ;  /* 0x0000004e4410723c */ /* 0x000fe200000018ff */
[----:B------:R-:W2:Y:S06]  /*47d0*/  LDSM.16.M88.4 R68, [R189+0x6800] ;  /* 0x00680000bd44783b */ /* 0x000eac0000000200 */
        /* <DEDUP_REMOVED lines=8> */
[C---:B-1----:R-:W-:Y:S08]  /*4860*/  HMMA.16816.F32 R4, R92.reuse, R96, R4 ;  /* 0x000000605c04723c */ /* 0x042ff00000001804 */
[C---:B------:R-:W-:Y:S01]  /*4870*/  HMMA.16816.F32 R8, R92.reuse, R98, R8 ;  /* 0x000000625c08723c */ /* 0x040fe20000001808 */
[----:B------:R-:W-:Y:S07]  /*4880*/  LDSM.16.M88.4 R96, [R187+0x8000] ;  /* 0x00800000bb60783b */ /* 0x000fee0000000200 */
[C---:B--2---:R-:W-:Y:S08]  /*4890*/  HMMA.16816.F32 R12, R92.reuse, R68, R12 ;  /* 0x000000445c0c723c */ /* 0x044ff0000000180c */
        /* <DEDUP_REMOVED lines=63> */
[----:B------:R-:W-:Y:S01]  /*4c90*/  FADD.FTZ R249, -R168, R9 ;  /* 0x00000009a8f97221 */ /* 0x000fe20000010100 */
[----:B------:R-:W-:Y:S01]  /*4ca0*/  FMUL.FTZ R151, R238, R151 ;  /* 0x00000097ee977220 */ /* 0x000fe20000410000 */
[----:B------:R-:W-:Y:S01]  /*4cb0*/  FMUL.FTZ R152, R251, R152 ;  /* 0x00000098fb987220 */ /* 0x000fe20000410000 */
[----:B------:R-:W-:Y:S01]  /*4cc0*/  FMUL.FTZ R196, R183, R196 ;  /* 0x000000c4b7c47220 */ /* 0x000fe20000410000 */
[----:B------:R-:W-:Y:S02]  /*4cd0*/  FMUL.FTZ R249, R182, R249 ;  /* 0x000000f9b6f97220 */ /* 0x000fe40000410000 */
[----:B------:R-:W-:Y:S01]  /*4ce0*/  FADD.FTZ R182, -R168, R12 ;  /* 0x0000000ca8b67221 */ /* 0x000fe20000010100 */
[----:B------:R-:W-:Y:S01]  /*4cf0*/  F2FP.F16.F32.PACK_AB R152, R152, R151 ;  /* 0x000000979898723e */ /* 0x000fe200000000ff */
[----:B------:R-:W-:Y:S01]  /*4d00*/  FMUL.FTZ R155, R196, R155 ;  /* 0x0000009bc49b7220 */ /* 0x000fe20000410000 */
[----:B------:R-:W-:Y:S01]  /*4d10*/  FMUL.FTZ R156, R249, R156 ;  /* 0x0000009cf99c7220 */ /* 0x000fe20000410000 */
[C---:B------:R-:W-:Y:S01]  /*4d20*/  FADD.FTZ R183, -R168.reuse, R13 ;  /* 0x0000000da8b77221 */ /* 0x040fe20000010100 */
[----:B------:R-:W-:Y:S01]  /*4d30*/  FADD.FTZ R151, -R167, R7 ;  /* 0x00000007a7977221 */ /* 0x000fe20000010100 */
[----:B------:R-:W-:Y:S02]  /*4d40*/  FMUL.FTZ R182, R181, R182 ;  /* 0x000000b6b5b67220 */ /* 0x000fe40000410000 */
        /* <DEDUP_REMOVED lines=8> */
[----:B------:R-:W-:Y:S01]  /*4dd0*/  FMUL.FTZ R163, R238, R163 ;  /* 0x000000a3eea37220 */ /* 0x000fe20000410000 */
[----:B------:R-:W-:Y:S01]  /*4de0*/  FMUL.FTZ R164, R251, R164 ;  /* 0x000000a4fba47220 */ /* 0x000fe20000410000 */
[----:B------:R-:W-:Y:S01]  /*4df0*/  FADD.FTZ R155, -R167, R11 ;  /* 0x0000000ba79b7221 */ /* 0x000fe20000010100 */
        /* <DEDUP_REMOVED lines=8> */
[C---:B------:R-:W-:Y:S01]  /*4e80*/  FADD.FTZ R174, -R167.reuse, R18 ;  /* 0x00000012a7ae7221 */ /* 0x040fe20000010100 */
[----:B------:R-:W-:Y:S01]  /*4e90*/  FADD.FTZ R167, -R167, R19 ;  /* 0x00000013a7a77221 */ /* 0x000fe20000010100 */
[----:B------:R-:W-:Y:S01]  /*4ea0*/  FMUL.FTZ R159, R182, R159 ;  /* 0x0000009fb69f7220 */ /* 0x000fe20000410000 */
[----:B------:R-:W-:Y:S01]  /*4eb0*/  FMUL.FTZ R160, R183, R160 ;  /* 0x000000a0b7a07220 */ /* 0x000fe20000410000 */
[----:B------:R-:W-:Y:S01]  /*4ec0*/  FMUL.FTZ R164, R175, R164 ;  /* 0x000000a4afa47220 */ /* 0x000fe20000410000 */
[----:B------:R-:W-:Y:S01]  /*4ed0*/  FMUL.FTZ R168, R173, R168 ;  /* 0x000000a8ada87220 */ /* 0x000fe20000410000 */
[----:B------:R-:W-:Y:S01]  /*4ee0*/  FMUL.FTZ R151, R172, R151 ;  /* 0x00000097ac977220 */ /* 0x000fe20000410000 */
[----:B------:R-:W-:Y:S01]  /*4ef0*/  FMUL.FTZ R174, R171, R174 ;  /* 0x000000aeabae7220 */ /* 0x000fe20000410000 */
[----:B------:R-:W-:Y:S01]  /*4f00*/  FMUL.FTZ R167, R170, R167 ;  /* 0x000000a7aaa77220 */ /* 0x000fe20000410000 */
[----:B------:R-:W-:Y:S01]  /*4f10*/  F2FP.F16.F32.PACK_AB R160, R160, R159 ;  /* 0x0000009fa0a0723e */ /* 0x000fe200000000ff */
[----:B------:R-:W-:Y:S01]  /*4f20*/  FMUL.FTZ R157, R164, R157 ;  /* 0x0000009da49d7220 */ /* 0x000fe20000410000 */
[----:B------:R-:W-:Y:S01]  /*4f30*/  FMUL.FTZ R158, R155, R158 ;  /* 0x0000009e9b9e7220 */ /* 0x000fe20000410000 */
[----:B------:R-:W-:Y:S01]  /*4f40*/  F2FP.F16.F32.PACK_AB R154, R154, R153 ;  /* 0x000000999a9a723e */ /* 0x000fe200000000ff */
[----:B------:R-:W-:Y:S01]  /*4f50*/  FMUL.FTZ R161, R168, R161 ;  /* 0x000000a1a8a17220 */ /* 0x000fe20000410000 */
        /* <DEDUP_REMOVED lines=61> */
.L_x_835:
        /* <DEDUP_REMOVED lines=129> */
.L_x_836:
        /* <DEDUP_REMOVED lines=98> */
[----:B------:R-:W-:Y:S05]  /*6160*/  LEA.HI.X.SX32 R153, R238, R167, 0x5, P1 ;  /* 0x000000a7ee997211 */ /* 0x000fea00008f2eff */
        /* <DEDUP_REMOVED lines=333> */
[C---:B--2---:R-:W-:Y:S02]  /*7640*/  @P1 IMAD R40, R42.reuse, R3, RZ ;  /* 0x000000032a281224 */ /* 0x044fe400078e02ff */
        /* <DEDUP_REMOVED lines=15> */
.L_x_838:
        /* <DEDUP_REMOVED lines=11> */
.L_x_839:
[----:B------:R-:W1:Y:S01]  /*77f0*/  LDCU.64 UR6, c[0x0][0x5c8] ;  /* 0x0000b900ff0677ac */ /* 0x000e620008000a00 */
[----:B---3--:R-:W-:-:S05]  /*7800*/  IADD3 R54, PT, PT, R236, R239, RZ ;  /* 0x000000efec367210 */ /* 0x008fca0007ffe0ff */
[C---:B-1----:R-:W-:Y:S02]  /*7810*/  IMAD R52, R54.reuse, UR7, RZ ;  /* 0x0000000736347c24 */ /* 0x042fe4000f8e02ff */
[----:B------:R-:W-:-:S05]  /*7820*/  IMAD.WIDE.U32 R54, R54, UR6, RZ ;  /* 0x0000000636367c25 */ /* 0x000fca000f8e00ff */
[----:B------:R-:W-:-:S07]  /*7830*/  IADD3 R52, PT, PT, R55, R52, RZ ;  /* 0x0000003437347210 */ /* 0x000fce0007ffe0ff */
.L_x_840:
        /* <DEDUP_REMOVED lines=44> */
.L_x_842:
[----:B------:R-:W-:Y:S05]  /*7b00*/  BSYNC.RECONVERGENT B0 ;  /* 0x0000000000007941 */ /* 0x000fea0003800200 */
.L_x_841:
        /* <DEDUP_REMOVED lines=18> */
.L_x_844:
[----:B------:R-:W-:Y:S05]  /*7c30*/  BSYNC.RECONVERGENT B0 ;  /* 0x0000000000007941 */ /* 0x000fea0003800200 */
.L_x_843:
        /* <DEDUP_REMOVED lines=25> */
.L_x_846:
[----:B------:R-:W-:Y:S05]  /*7dd0*/  BSYNC.RECONVERGENT B0 ;  /* 0x0000000000007941 */ /* 0x000fea0003800200 */
.L_x_845:
        /* <DEDUP_REMOVED lines=16> */
.L_x_806:
[----:B------:R-:W-:Y:S05]  /*7ee0*/  BSYNC.RECONVERGENT B1 ;  /* 0x0000000000017941 */ /* 0x000fea0003800200 */
.L_x_784:
        /* <DEDUP_REMOVED lines=11> */
.L_x_848:
        /* <DEDUP_REMOVED lines=14> */
.L_x_1097:


//--------------------- .text._ZN5flash44flash_bwd_dq_dk_dv_loop_seqk_parallel_kernelI23Flash_bwd_kernel_traitsILi192ELi64ELi64ELi8ELi4ELi2ELi2ELb0ELb0EN7cutlass6half_tE19Flash_kernel_traitsILi192ELi64ELi64ELi8ES3_EELb1ELb1ELb0ELb0ELb0ELb1ELb0EEEvNS_16Flash_bwd_paramsE --------------------------
	.section	.text._ZN5flash44flash_bwd_dq_dk_dv_loop_seqk_parallel_kernelI23Flash_bwd_kernel_traitsILi192ELi64ELi64ELi8ELi4ELi2ELi2ELb0ELb0EN7cutlass6half_tE19Flash_kernel_traitsILi192ELi64ELi64ELi8ES3_EELb1ELb1ELb0ELb0ELb0ELb1ELb0EEEvNS_16Flash_bwd_paramsE,"ax",@progbits
	.align	128
        .global         _ZN5flash44flash_bwd_dq_dk_dv_loop_seqk_parallel_kernelI23Flash_bwd_kernel_traitsILi192ELi64ELi64ELi8ELi4ELi2ELi2ELb0ELb0EN7cutlass6half_tE19Flash_kernel_traitsILi192ELi64ELi64ELi8ES3_EELb1ELb1ELb0ELb0ELb0ELb1ELb0EEEvNS_16Flash_bwd_paramsE
        .type           _ZN5flash44flash_bwd_dq_dk_dv_loop_seqk_parallel_kernelI23Flash_bwd_kernel_traitsILi192ELi64ELi64ELi8ELi4ELi2ELi2ELb0ELb0EN7cutlass6half_tE19Flash_kernel_traitsILi192ELi64ELi64ELi8ES3_EELb1ELb1ELb0ELb0ELb0ELb1ELb0EEEvNS_16Flash_bwd_paramsE,@function
        .size           _ZN5flash44flash_bwd_dq_dk_dv_loop_seqk_parallel_kernelI23Flash_bwd_kernel_traitsILi192ELi64ELi64ELi8ELi4ELi2ELi2ELb0ELb0EN7cutlass6half_tE19Flash_kernel_traitsILi192ELi64ELi64ELi8ES3_EELb1ELb1ELb0ELb0ELb0ELb1ELb0EEEvNS_16Flash_bwd_paramsE,(.L_x_1098 - _ZN5flash44flash_bwd_dq_dk_dv_loop_seqk_parallel_kernelI23Flash_bwd_kernel_traitsILi192ELi64ELi64ELi8ELi4ELi2ELi2ELb0ELb0EN7cutlass6half_tE19Flash_kernel_traitsILi192ELi64ELi64ELi8ES3_EELb1ELb1ELb0ELb0ELb0ELb1ELb0EEEvNS_16Flash_bwd_paramsE)
        .other          _ZN5flash44flash_bwd_dq_dk_dv_loop_seqk_parallel_kernelI23Flash_bwd_kernel_traitsILi192ELi64ELi64ELi8ELi4ELi2ELi2ELb0ELb0EN7cutlass6half_tE19Flash_kernel_traitsILi192ELi64ELi64ELi8ES3_EELb1ELb1ELb0ELb0ELb0ELb1ELb0EEEvNS_16Flash_bwd_paramsE,@"STO_CUDA_ENTRY STV_DEFAULT"
_ZN5flash44flash_bwd_dq_dk_dv_loop_seqk_parallel_kernelI23Flash_bwd_kernel_traitsILi192ELi64ELi64ELi8ELi4ELi2ELi2ELb0ELb0EN7cutlass6half_tE19Flash_kernel_traitsILi192ELi64ELi64ELi8ES3_EELb1ELb1ELb0ELb0ELb0ELb1ELb0EEEvNS_16Flash_bwd_paramsE:
.text._ZN5flash44flash_bwd_dq_dk_dv_loop_seqk_parallel_kernelI23Flash_bwd_kernel_traitsILi192ELi64ELi64ELi8ELi4ELi2ELi2ELb0ELb0EN7cutlass6half_tE19Flash_kernel_traitsILi192ELi64ELi64ELi8ES3_EELb1ELb1ELb0ELb0ELb0ELb1ELb0EEEvNS_16Flash_bwd_paramsE:
        /* <DEDUP_REMOVED lines=10> */
[----:B------:R-:W2:Y:S01]  /*00a0*/  S2UR UR6, SR_CgaCtaId ;  /* 0x00000000000679c3 */ /* 0x000ea20000008800 */
[----:B------:R-:W3:Y:S01]  /*00b0*/  LDCU UR4, c[0x0][0x438] ;  /* 0x00008700ff0477ac */ /* 0x000ee20008000800 */
[----:B------:R-:W-:Y:S01]  /*00c0*/  IMAD.MOV.U32 R194, RZ, RZ, 0x40 ;  /* 0x00000040ffc27424 */ /* 0x000fe200078e00ff */
[----:B------:R-:W4:Y:S01]  /*00d0*/  S2R R201, SR_CTAID.Y ;  /* 0x0000000000c97919 */ /* 0x000f220000002600 */
[----:B------:R-:W-:Y:S01]  /*00e0*/  IMAD.MOV.U32 R196, RZ, RZ, 0x20 ;  /* 0x00000020ffc47424 */ /* 0x000fe200078e00ff */
[----:B------:R-:W-:Y:S01]  /*00f0*/  UMOV UR5, 0x400 ;  /* 0x0000040000057882 */ /* 0x000fe20000000000 */
[----:B------:R-:W1:Y:S01]  /*0100*/  LDCU.64 UR20, c[0x0][0x358] ;  /* 0x00006b00ff1477ac */ /* 0x000e620008000a00 */
[----:B------:R-:W4:Y:S01]  /*0110*/  S2R R200, SR_CTAID.Z ;  /* 0x0000000000c87919 */ /* 0x000f220000002700 */
[----:B------:R-:W4:Y:S01]  /*0120*/  S2UR UR18, SR_CTAID.X ;  /* 0x00000000001279c3 */ /* 0x000f220000002500 */
[----:B------:R-:W1:Y:S01]  /*0130*/  LDCU.64 UR8, c[0x0][0x470] ;  /* 0x00008e00ff0877ac */ /* 0x000e620008000a00 */
[----:B------:R-:W-:Y:S01]  /*0140*/  UMOV UR24, URZ ;  /* 0x000000ff00187c82 */ /* 0x000fe20008000000 */
[----:B------:R-:W-:Y:S01]  /*0150*/  UMOV UR25, URZ ;  /* 0x000000ff00197c82 */ /* 0x000fe20008000000 */
[----:B---3--:R-:W-:Y:S01]  /*0160*/  IMAD.U32 R11, RZ, RZ, UR4 ;  /* 0x00000004ff0b7e24 */ /* 0x008fe2000f8e00ff */
[----:B--2---:R-:W-:-:S04]  /*0170*/  ULEA UR6, UR6, UR5, 0x18 ;  /* 0x0000000506067291 */ /* 0x004fc8000f8ec0ff */
[----:B------:R-:W-:Y:S02]  /*0180*/  UIADD3 UR4, UPT, UPT, UR6, 0x12000, URZ ;  /* 0x0001200006047890 */ /* 0x000fe4000fffe0ff */
[----:B------:R-:W-:Y:S01]  /*0190*/  UIADD3 UR5, UPT, UPT, UR6, 0x20000, URZ ;  /* 0x0002000006057890 */ /* 0x000fe2000fffe0ff */
[C---:B-1----:R-:W-:Y:S01]  /*01a0*/  IMAD.SHL.U32 R4, R203.reuse, 0x2, RZ ;  /* 0x00000002cb047824 */ /* 0x042fe200078e00ff */
[--C-:B------:R-:W-:Y:S01]  /*01b0*/  SHF.R.U32.HI R7, RZ, 0x2, R203.reuse ;  /* 0x00000002ff077819 */ /* 0x100fe200000116cb */
[C---:B------:R-:W-:Y:S01]  /*01c0*/  IMAD.SHL.U32 R2, R203.reuse, 0x20, RZ ;  /* 0x00000020cb027824 */ /* 0x040fe200078e00ff */
[----:B------:R-:W-:Y:S01]  /*01d0*/  SHF.R.U32.HI R5, RZ, 0x1, R203 ;  /* 0x00000001ff057819 */ /* 0x000fe200000116cb */
[C---:B------:R-:W-:Y:S01]  /*01e0*/  IMAD.SHL.U32 R8, R203.reuse, 0x10, RZ ;  /* 0x00000010cb087824 */ /* 0x040fe200078e00ff */
[----:B------:R-:W-:Y:S01]  /*01f0*/  LOP3.LUT R0, R4, 0x38, RZ, 0xc0, !PT ;  /* 0x0000003804007812 */ /* 0x000fe200078ec0ff */
[----:B------:R-:W-:Y:S01]  /*0200*/  IMAD.SHL.U32 R204, R203, 0x8, RZ ;  /* 0x00000008cbcc7824 */ /* 0x000fe200078e00ff */
[----:B------:R-:W-:-:S02]  /*0210*/  LOP3.LUT R3, R2, 0xc00, RZ, 0xc0, !PT ;  /* 0x00000c0002037812 */ /* 0x000fc400078ec0ff */
[--C-:B------:R-:W-:Y:S02]  /*0220*/  LOP3.LUT R9, R0, 0x20, R7.reuse, 0x78, !PT ;  /* 0x0000002000097812 */ /* 0x100fe400078e7807 */
[----:B------:R-:W-:Y:S02]  /*0230*/  LOP3.LUT R202, R5, 0x30, RZ, 0xc0, !PT ;  /* 0x0000003005ca7812 */ /* 0x000fe400078ec0ff */
[----:B------:R-:W-:Y:S02]  /*0240*/  LOP3.LUT R3, R3, 0x6, R4, 0xf8, !PT ;  /* 0x0000000603037812 */ /* 0x000fe400078ef804 */
[----:B------:R-:W-:Y:S02]  /*0250*/  LOP3.LUT R208, R9, 0x1c0, R8, 0xf8, !PT ;  /* 0x000001c009d07812 */ /* 0x000fe400078ef808 */
[----:B------:R-:W-:Y:S02]  /*0260*/  LOP3.LUT R202, R202, 0x7, R7, 0xf8, !PT ;  /* 0x00000007caca7812 */ /* 0x000fe400078ef807 */
[----:B------:R-:W-:-:S02]  /*0270*/  LOP3.LUT R7, R2, 0x200, RZ, 0xc0, !PT ;  /* 0x0000020002077812 */ /* 0x000fc400078ec0ff */
[----:B------:R-:W-:Y:S01]  /*0280*/  LOP3.LUT R208, R3, R208, RZ, 0xfc, !PT ;  /* 0x000000d003d07212 */ /* 0x000fe200078efcff */
[----:B------:R-:W-:Y:S01]  /*0290*/  IMAD.SHL.U32 R3, R203, 0x40, RZ ;  /* 0x00000040cb037824 */ /* 0x000fe200078e00ff */
[----:B------:R-:W-:Y:S02]  /*02a0*/  LOP3.LUT R6, R7, 0x3800, R8, 0xf8, !PT ;  /* 0x0000380007067812 */ /* 0x000fe400078ef808 */
[----:B------:R-:W-:Y:S02]  /*02b0*/  SHF.R.U32.HI R205, RZ, 0x3, R203 ;  /* 0x00000003ffcd7819 */ /* 0x000fe400000116cb */
[----:B------:R-:W-:Y:S02]  /*02c0*/  LOP3.LUT R8, R8, 0x1c0, RZ, 0xc0, !PT ;  /* 0x000001c008087812 */ /* 0x000fe400078ec0ff */
[----:B------:R-:W-:Y:S01]  /*02d0*/  LOP3.LUT R9, R2, 0x400, RZ, 0xc0, !PT ;  /* 0x0000040002097812 */ /* 0x000fe200078ec0ff */
[----:B------:R-:W-:Y:S01]  /*02e0*/  VIADD R206, R205, 0x20 ;  /* 0x00000020cdce7836 */ /* 0x000fe20000000000 */
[----:B------:R-:W-:-:S02]  /*02f0*/  LOP3.LUT R7, R3, 0x1c0, RZ, 0xc0, !PT ;  /* 0x000001c003077812 */ /* 0x000fc400078ec0ff */
[----:B------:R-:W-:Y:S02]  /*0300*/  LOP3.LUT R207, R8, 0x18, R205, 0xf8, !PT ;  /* 0x0000001808cf7812 */ /* 0x000fe400078ef8cd */
[----:B------:R-:W-:Y:S02]  /*0310*/  LOP3.LUT R0, R5, 0x10, RZ, 0xc0, !PT ;  /* 0x0000001005007812 */ /* 0x000fe400078ec0ff */
[----:B------:R-:W-:Y:S02]  /*0320*/  LOP3.LUT R189, R3, 0x200, RZ, 0xc0, !PT ;  /* 0x0000020003bd7812 */ /* 0x000fe400078ec0ff */
[----:B------:R-:W-:Y:S02]  /*0330*/  LOP3.LUT R8, R9, 0x6, R4, 0xf8, !PT ;  /* 0x0000000609087812 */ /* 0x000fe400078ef804 */
[----:B------:R-:W-:Y:S02]  /*0340*/  LOP3.LUT R10, R7, 0x38, R204, 0xf8, !PT ;  /* 0x00000038070a7812 */ /* 0x000fe400078ef8cc */
[----:B------:R-:W-:-:S02]  /*0350*/  LOP3.LUT R207, R207, 0x38, R4, 0x78, !PT ;  /* 0x00000038cfcf7812 */ /* 0x000fc400078e7804 */
[----:B------:R-:W-:Y:S02]  /*0360*/  LOP3.LUT R4, R4, 0x20, RZ, 0xc0, !PT ;  /* 0x0000002004047812 */ /* 0x000fe400078ec0ff */
[----:B------:R-:W-:Y:S02]  /*0370*/  LOP3.LUT R191, R0, 0x8, R203, 0xf8, !PT ;  /* 0x0000000800bf7812 */ /* 0x000fe400078ef8cb */
[C-C-:B------:R-:W-:Y:S02]  /*0380*/  LOP3.LUT R199, R189.reuse, 0xc00, R2.reuse, 0xf8, !PT ;  /* 0x00000c00bdc77812 */ /* 0x140fe400078ef802 */
[C---:B------:R-:W-:Y:S02]  /*0390*/  LOP3.LUT R0, R10.reuse, 0x8, R5, 0x78, !PT ;  /* 0x000000080a007812 */ /* 0x040fe400078e7805 */
[----:B------:R-:W-:Y:S02]  /*03a0*/  LOP3.LUT R197, R10, 0x8, R203, 0x78, !PT ;  /* 0x000000080ac57812 */ /* 0x000fe400078e78cb */
[----:B------:R-:W-:-:S02]  /*03b0*/  LOP3.LUT R189, R189, 0x400, R2, 0xf8, !PT ;  /* 0x00000400bdbd7812 */ /* 0x000fc400078ef802 */
[----:B------:R-:W-:Y:S02]  /*03c0*/  LOP3.LUT R4, R4, 0x18, R205, 0xf8, !PT ;  /* 0x0000001804047812 */ /* 0x000fe400078ef8cd */
[----:B------:R-:W-:Y:S02]  /*03d0*/  R2P PR, R203, 0xe ;  /* 0x0000000ecb007804 */ /* 0x000fe40000000000 */
[----:B------:R-:W-:Y:S02]  /*03e0*/  LOP3.LUT R191, R191, R10, RZ, 0x3c, !PT ;  /* 0x0000000abfbf7212 */ /* 0x000fe400078e3cff */
[----:B------:R-:W-:Y:S02]  /*03f0*/  LOP3.LUT R197, R6, R197, RZ, 0xfc, !PT ;  /* 0x000000c506c57212 */ /* 0x000fe400078efcff */
[-C--:B------:R-:W-:Y:S02]  /*0400*/  LOP3.LUT R199, R199, R0.reuse, RZ, 0xfc, !PT ;  /* 0x00000000c7c77212 */ /* 0x080fe400078efcff */
[----:B------:R-:W-:-:S02]  /*0410*/  LOP3.LUT R189, R189, R0, RZ, 0xfc, !PT ;  /* 0x00000000bdbd7212 */ /* 0x000fc400078efcff */
[----:B------:R-:W-:Y:S02]  /*0420*/  LOP3.LUT R5, R4, 0x1c0, R3, 0xf8, !PT ;  /* 0x000001c004057812 */ /* 0x000fe400078ef803 */
[----:B------:R-:W-:Y:S02]  /*0430*/  LOP3.LUT R0, R204, 0x1f8, RZ, 0xc0, !PT ;  /* 0x000001f8cc007812 */ /* 0x000fe400078ec0ff */
[----:B------:R-:W-:Y:S02]  /*0440*/  LOP3.LUT R191, R191, 0x200, R2, 0xf8, !PT ;  /* 0x00000200bfbf7812 */ /* 0x000fe400078ef802 */
[----:B------:R-:W-:Y:S02]  /*0450*/  SEL R194, R194, 0xffffffc0, !P2 ;  /* 0xffffffc0c2c27807 */ /* 0x000fe40005000000 */
[----:B------:R-:W-:Y:S02]  /*0460*/  LEA R197, R197, UR4, 0x1 ;  /* 0x00000004c5c57c11 */ /* 0x000fe4000f8e08ff */
[----:B------:R-:W-:-:S02]  /*0470*/  LEA R199, R199, UR6, 0x1 ;  /* 0x00000006c7c77c11 */ /* 0x000fc4000f8e08ff */
[----:B------:R-:W-:Y:S01]  /*0480*/  LEA R189, R189, UR6, 0x1 ;  /* 0x00000006bdbd7c11 */ /* 0x000fe2000f8e08ff */
[----:B------:R-:W-:Y:S01]  /*0490*/  IMAD.IADD R193, R197, 0x1, R194 ;  /* 0x00000001c5c17824 */ /* 0x000fe200078e02c2 */
[----:B------:R-:W-:Y:S01]  /*04a0*/  LOP3.LUT R198, R5, 0x38, R204, 0x78, !PT ;  /* 0x0000003805c67812 */ /* 0x000fe200078e78cc */
[----:B------:R-:W-:Y:S01]  /*04b0*/  IMAD.IADD R185, R199, 0x1, R194 ;  /* 0x00000001c7b97824 */ /* 0x000fe200078e02c2 */
[----:B------:R-:W-:Y:S01]  /*04c0*/  LOP3.LUT R209, R0, 0x38, R203, 0x78, !PT ;  /* 0x0000003800d17812 */ /* 0x000fe200078e78cb */
[----:B------:R-:W-:Y:S01]  /*04d0*/  IMAD.IADD R2, R194, 0x1, R189 ;  /* 0x00000001c2027824 */ /* 0x000fe200078e02bd */
[----:B------:R-:W-:Y:S02]  /*04e0*/  LEA R208, R208, UR5, 0x1 ;  /* 0x00000005d0d07c11 */ /* 0x000fe4000f8e08ff */
[----:B------:R-:W-:Y:S02]  /*04f0*/  SEL R196, R196, 0xffffffe0, !P1 ;  /* 0xffffffe0c4c47807 */ /* 0x000fe40004800000 */
[----:B------:R-:W-:Y:S01]  /*0500*/  LEA R191, R191, UR5, 0x1 ;  /* 0x00000005bfbf7c11 */ /* 0x000fe2000f8e08ff */
[----:B------:R-:W-:Y:S01]  /*0510*/  VIADD R234, R208, 0x20 ;  /* 0x00000020d0ea7836 */ /* 0x000fe20000000000 */
[----:B------:R-:W-:Y:S01]  /*0520*/  LOP3.LUT R207, R8, R207, RZ, 0xfc, !PT ;  /* 0x000000cf08cf7212 */ /* 0x000fe200078efcff */
[--C-:B------:R-:W-:Y:S01]  /*0530*/  IMAD.IADD R195, R197, 0x1, R196.reuse ;  /* 0x00000001c5c37824 */ /* 0x100fe200078e02c4 */
[----:B------:R-:W-:Y:S01]  /*0540*/  LOP3.LUT R198, R198, 0x200, R3, 0xf8, !PT ;  /* 0x00000200c6c67812 */ /* 0x000fe200078ef803 */
[----:B------:R-:W-:Y:S01]  /*0550*/  IMAD.IADD R186, R199, 0x1, R196 ;  /* 0x00000001c7ba7824 */ /* 0x000fe200078e02c4 */
[----:B------:R-:W-:Y:S01]  /*0560*/  LOP3.LUT R209, R209, 0x1e00, R204, 0xf8, !PT ;  /* 0x00001e00d1d17812 */ /* 0x000fe200078ef8cc */
[----:B------:R-:W-:Y:S01]  /*0570*/  IMAD.IADD R190, R194, 0x1, R191 ;  /* 0x00000001c2be7824 */ /* 0x000fe200078e02bf */
[----:B------:R-:W-:Y:S01]  /*0580*/  SHF.R.U32.HI R203, RZ, 0x5, R203 ;  /* 0x00000005ffcb7819 */ /* 0x000fe200000116cb */
[----:B------:R-:W-:Y:S01]  /*0590*/  IMAD.IADD R3, R196, 0x1, R189 ;  /* 0x00000001c4037824 */ /* 0x000fe200078e02bd */
[----:B------:R-:W-:Y:S01]  /*05a0*/  LOP3.LUT R210, R204, 0x38, RZ, 0xc0, !PT ;  /* 0x00000038ccd27812 */ /* 0x000fe200078ec0ff */
[----:B------:R-:W-:Y:S01]  /*05b0*/  @P3 VIADD R234, R208, 0xffffffe0 ;  /* 0xffffffe0d0ea3836 */ /* 0x000fe20000000000 */
[----:B------:R-:W-:Y:S01]  /*05c0*/  LEA R209, R209, UR6, 0x1 ;  /* 0x00000006d1d17c11 */ /* 0x000fe2000f8e08ff */
[C---:B------:R-:W-:Y:S01]  /*05d0*/  IMAD.IADD R192, R196.reuse, 0x1, R193 ;  /* 0x00000001c4c07824 */ /* 0x040fe200078e02c1 */
[----:B------:R-:W-:Y:S01]  /*05e0*/  LEA R207, R207, UR4, 0x1 ;  /* 0x00000004cfcf7c11 */ /* 0x000fe2000f8e08ff */
[----:B------:R-:W-:Y:S01]  /*05f0*/  IMAD.IADD R184, R196, 0x1, R185 ;  /* 0x00000001c4b87824 */ /* 0x000fe200078e02b9 */
[----:B------:R-:W-:Y:S01]  /*0600*/  LEA R198, R198, UR6, 0x1 ;  /* 0x00000006c6c67c11 */ /* 0x000fe2000f8e08ff */
[----:B----4-:R-:W-:-:S07]  /*0610*/  IMAD.IADD R0, R196, 0x1, R2 ;  /* 0x00000001c4007824 */ /* 0x010fce00078e0202 */
.L_x_885:
[----:B-1----:R-:W1:Y:S01]  /*0620*/  LDC.64 R8, c[0x0][0x478] ;  /* 0x00011e00ff087b82 */ /* 0x002e620000000a00 */
[----:B------:R-:W-:Y:S01]  /*0630*/  ISETP.NE.U32.AND P5, PT, RZ, UR8, PT ;  /* 0x00000008ff007c0c */ /* 0x000fe2000bfa5070 */
[----:B------:R-:W-:Y:S01]  /*0640*/  IMAD.SHL.U32 R17, R201, 0x4, RZ ;  /* 0x00000004c9117824 */ /* 0x000fe200078e00ff */
[----:B------:R-:W-:Y:S01]  /*0650*/  SHF.R.U32.HI R10, RZ, 0x1e, R201 ;  /* 0x0000001eff0a7819 */ /* 0x000fe200000116c9 */
[----:B------:R-:W-:Y:S01]  /*0660*/  IMAD.MOV.U32 R232, RZ, RZ, RZ ;  /* 0x000000ffffe87224 */ /* 0x000fe200078e00ff */
[----:B------:R-:W-:-:S03]  /*0670*/  ISETP.NE.AND.EX P5, PT, RZ, UR9, PT, P5 ;  /* 0x00000009ff007c0c */ /* 0x000fc6000bfa5350 */
[----:B--2---:R-:W2:Y:S08]  /*0680*/  LDC.64 R4, c[0x0][0x460] ;  /* 0x00011800ff047b82 */ /* 0x004eb00000000a00 */
[----:B------:R-:W3:Y:S02]  /*0690*/  LDC.64 R18, c[0x0][0x460] ;  /* 0x00011800ff127b82 */ /* 0x000ee40000000a00 */
[----:B------:R-:W-:Y:S01]  /*06a0*/  @P5 IADD3 R22, P1, PT, R17, UR8, RZ ;  /* 0x0000000811165c10 */ /* 0x000fe2000ff3e0ff */
[----:B------:R-:W-:-:S03]  /*06b0*/  IMAD.MOV.U32 R14, RZ, RZ, -0x1 ;  /* 0xffffffffff0e7424 */ /* 0x000fc600078e00ff */
[----:B------:R-:W-:Y:S02]  /*06c0*/  @P5 IADD3.X R23, PT, PT, R10, UR9, RZ, P1, !PT ;  /* 0x000000090a175c10 */ /* 0x000fe40008ffe4ff */
[----:B-1----:R-:W-:Y:S01]  /*06d0*/  ISETP.NE.U32.AND P4, PT, R8, RZ, PT ;  /* 0x000000ff0800720c */ /* 0x002fe20003f85070 */
[----:B------:R-:W1:Y:S02]  /*06e0*/  LDC.U8 R12, c[0x0][0x532] ;  /* 0x00014c80ff0c7b82 */ /* 0x000e640000000000 */
[----:B------:R-:W4:Y:S01]  /*06f0*/  @P5 LDG.E R232, desc[UR20][R22.64] ;  /* 0x0000001416e85981 */ /* 0x000f22000c1e1900 */
[----:B------:R-:W-:Y:S02]  /*0700*/  ISETP.NE.AND.EX P4, PT, R9, RZ, PT, P4 ;  /* 0x000000ff0900720c */ /* 0x000fe40003f85340 */
[----:B--2---:R-:W-:-:S03]  /*0710*/  ISETP.NE.U32.AND P3, PT, R4, RZ, PT ;  /* 0x000000ff0400720c */ /* 0x004fc60003f65070 */
[----:B------:R-:W2:Y:S01]  /*0720*/  LDC.64 R6, c[0x0][0x468] ;  /* 0x00011a00ff067b82 */ /* 0x000ea20000000a00 */
[----:B------:R-:W-:Y:S02]  /*0730*/  ISETP.NE.U32.AND P2, PT, R4, RZ, PT ;  /* 0x000000ff0400720c */ /* 0x000fe40003f45070 */
[C---:B------:R-:W-:Y:S02]  /*0740*/  ISETP.NE.AND.EX P3, PT, R5.reuse, RZ, PT, P3 ;  /* 0x000000ff0500720c */ /* 0x040fe40003f65330 */
[----:B------:R-:W-:-:S03]  /*0750*/  ISETP.NE.AND.EX P2, PT, R5, RZ, PT, P2 ;  /* 0x000000ff0500720c */ /* 0x000fc60003f45320 */
[----:B------:R-:W-:Y:S01]  /*0760*/  @P4 IADD3 R20, P0, PT, R17, R8, RZ ;  /* 0x0000000811144210 */ /* 0x000fe20007f1e0ff */
[----:B---3--:R-:W-:Y:S01]  /*0770*/  IMAD.WIDE.U32 R18, R201, 0x4, R18 ;  /* 0x00000004c9127825 */ /* 0x008fe200078e0012 */
[----:B------:R-:W3:Y:S03]  /*0780*/  @!P4 LDC.64 R4, c[0x0][0x488] ;  /* 0x00012200ff04cb82 */ /* 0x000ee60000000a00 */
[----:B------:R-:W-:-:S03]  /*0790*/  @P4 IMAD.X R21, R10, 0x1, R9, P0 ;  /* 0x000000010a154824 */ /* 0x000fc600000e0609 */
[----:B-----5:R2:W5:Y:S01]  /*07a0*/  @P3 LDG.E R14, desc[UR20][R18.64] ;  /* 0x00000014120e3981 */ /* 0x020562000c1e1900 */
[----:B-1----:R-:W-:Y:S01]  /*07b0*/  ISETP.NE.AND P5, PT, R12, RZ, PT ;  /* 0x000000ff0c00720c */ /* 0x002fe20003fa5270 */
[----:B------:R-:W-:Y:S01]  /*07c0*/  IMAD.MOV.U32 R233, RZ, RZ, -0x1 ;  /* 0xffffffffffe97424 */ /* 0x000fe200078e00ff */
[----:B------:R-:W1:Y:S01]  /*07d0*/  @!P4 LDC R8, c[0x0][0x43c] ;  /* 0x00010f00ff08cb82 */ /* 0x000e620000000800 */
[----:B------:R-:W4:Y:S04]  /*07e0*/  @P4 LDG.E R13, desc[UR20][R20.64] ;  /* 0x00000014140d4981 */ /* 0x000f28000c1e1900 */
[----:B------:R1:W5:Y:S01]  /*07f0*/  @P2 LDG.E R9, desc[UR20][R18.64+0x4] ;  /* 0x0000041412092981 */ /* 0x000362000c1e1900 */
[----:B--2---:R-:W-:-:S04]  /*0800*/  ISETP.EQ.U32.AND P1, PT, R6, RZ, PT ;  /* 0x000000ff0600720c */ /* 0x004fc80003f22070 */
[----:B------:R-:W-:Y:S02]  /*0810*/  ISETP.EQ.OR.EX P1, PT, R7, RZ, !P5, P1 ;  /* 0x000000ff0700720c */ /* 0x000fe40006f22710 */
[----:B------:R-:W-:-:S05]  /*0820*/  IADD3 R16, P0, PT, R17, R6, RZ ;  /* 0x0000000611107210 */ /* 0x000fca0007f1e0ff */
[----:B------:R-:W-:Y:S01]  /*0830*/  IMAD.X R17, R10, 0x1, R7, P0 ;  /* 0x000000010a117824 */ /* 0x000fe200000e0607 */
[----:B------:R-:W2:Y:S05]  /*0840*/  @!P2 LDC R225, c[0x0][0x434] ;  /* 0x00010d00ffe1ab82 */ /* 0x000eaa0000000800 */
[----:B------:R2:W5:Y:S01]  /*0850*/  @!P1 LDG.E R233, desc[UR20][R16.64] ;  /* 0x0000001410e99981 */ /* 0x000562000c1e1900 */
[----:B------:R-:W-:-:S04]  /*0860*/  ISETP.NE.U32.AND P1, PT, R6, RZ, PT ;  /* 0x000000ff0600720c */ /* 0x000fc80003f25070 */
[----:B------:R-:W-:Y:S02]  /*0870*/  ISETP.NE.AND.EX P1, PT, R7, RZ, PT, P1 ;  /* 0x000000ff0700720c */ /* 0x000fe40003f25310 */
[----:B---3--:R-:W-:Y:S01]  /*0880*/  @!P4 ISETP.NE.U32.AND P0, PT, R4, RZ, PT ;  /* 0x000000ff0400c20c */ /* 0x008fe20003f05070 */
[----:B------:R-:W-:-:S03]  /*0890*/  USHF.L.U32 UR23, UR19, 0x6, URZ ;  /* 0x0000000613177899 */ /* 0x000fc600080006ff */
[----:B------:R-:W-:-:S04]  /*08a0*/  @!P4 ISETP.NE.AND.EX P0, PT, R5, RZ, PT, P0 ;  /* 0x000000ff0500c20c */ /* 0x000fc80003f05300 */
[----:B-1----:R-:W-:Y:S01]  /*08b0*/  @!P4 SEL R8, R8, RZ, P0 ;  /* 0x000000ff0808c207 */ /* 0x002fe20000000000 */
[----:B----4-:R-:W-:Y:S02]  /*08c0*/  @P4 IMAD.IADD R230, R13, 0x1, -R232 ;  /* 0x000000010de64824 */ /* 0x010fe400078e0ae8 */
[----:B--2---:R-:W-:Y:S06]  /*08d0*/  @!P1 BRA `(.L_x_849) ;  /* 0x00000000000c9947 */ /* 0x004fec0003800000 */
[----:B------:R-:W2:Y:S02]  /*08e0*/  @P5 LDG.E R4, desc[UR20][R16.64+0x4] ;  /* 0x0000041410045981 */ /* 0x000ea4000c1e1900 */
[----:B--2--5:R-:W-:-:S06]  /*08f0*/  @P5 IADD3 R11, PT, PT, R4, -R233, RZ ;  /* 0x800000e9040b5210 */ /* 0x024fcc0007ffe0ff */
[----:B------:R1:W5:Y:S02]  /*0900*/  @!P5 LDG.E R11, desc[UR20][R16.64] ;  /* 0x00000014100bd981 */ /* 0x000364000c1e1900 */
.L_x_849:
        /* <DEDUP_REMOVED lines=13> */
[----:B-1----:R-:W-:-:S04]  /*09e0*/  IADD3 R17, PT, PT, R229, -0x40, RZ ;  /* 0xffffffc0e5117810 */ /* 0x002fc80007ffe0ff */
[----:B------:R-:W-:Y:S01]  /*09f0*/  SHF.R.S32.HI R23, RZ, 0x1f, R17 ;  /* 0x0000001fff177819 */ /* 0x000fe20000011411 */
[----:B--2---:R-:W-:-:S04]  /*0a00*/  @!P4 IMAD.WIDE.U32 R20, R201, R6, RZ ;  /* 0x00000006c914c225 */ /* 0x004fc800078e00ff */
[----:B------:R-:W-:Y:S02]  /*0a10*/  @!P4 IMAD R19, R201, R7, R21 ;  /* 0x00000007c913c224 */ /* 0x000fe400078e0215 */
[----:B---3--:R-:W-:-:S04]  /*0a20*/  @P4 IMAD.WIDE.U32 R6, R14, R4, RZ ;  /* 0x000000040e064225 */ /* 0x008fc800078e00ff */
[----:B------:R-:W-:Y:S02]  /*0a30*/  @P4 IMAD R19, R14, R5, R7 ;  /* 0x000000050e134224 */ /* 0x000fe400078e0207 */
[----:B------:R-:W-:Y:S01]  /*0a40*/  @P4 IMAD.MOV.U32 R20, RZ, RZ, R6 ;  /* 0x000000ffff144224 */ /* 0x000fe200078e0006 */
        /* <DEDUP_REMOVED lines=12> */
.L_x_851:
[----:B------:R-:W1:Y:S01]  /*0b10*/  LDCU.64 UR14, c[0x0][0x3b8] ;  /* 0x00007700ff0e77ac */ /* 0x000e620008000a00 */
[----:B------:R-:W-:-:S05]  /*0b20*/  IADD3 R4, PT, PT, R232, R233, RZ ;  /* 0x000000e9e8047210 */ /* 0x000fca0007ffe0ff */
[C---:B-1----:R-:W-:Y:S02]  /*0b30*/  IMAD R10, R4.reuse, UR15, RZ ;  /* 0x0000000f040a7c24 */ /* 0x042fe4000f8e02ff */
[----:B------:R-:W-:-:S05]  /*0b40*/  IMAD.WIDE.U32 R4, R4, UR14, RZ ;  /* 0x0000000e04047c25 */ /* 0x000fca000f8e00ff */
[----:B------:R-:W-:Y:S02]  /*0b50*/  IADD3 R10, PT, PT, R5, R10, RZ ;  /* 0x0000000a050a7210 */ /* 0x000fe40007ffe0ff */
[----:B------:R-:W-:-:S07]  /*0b60*/  MOV R16, R4 ;  /* 0x0000000400107202 */ /* 0x000fce0000000f00 */
.L_x_852:
[----:B------:R-:W1:Y:S01]  /*0b70*/  LDC R5, c[0x0][0x3e8] ;  /* 0x0000fa00ff057b82 */ /* 0x000e620000000800 */
[----:B------:R-:W-:Y:S01]  /*0b80*/  IMAD.MOV.U32 R8, RZ, RZ, RZ ;  /* 0x000000ffff087224 */ /* 0x000fe200078e00ff */
        /* <DEDUP_REMOVED lines=11> */
[----:B------:R-:W-:-:S04]  /*0c40*/  IMAD.HI.U32 R8, R9, R6, RZ ;  /* 0x0000000609087227 */ /* 0x000fc800078e00ff */
        /* <DEDUP_REMOVED lines=24> */
.L_x_853:
[----:B------:R-:W1:Y:S01]  /*0dd0*/  LDCU.64 UR12, c[0x0][0x3c0] ;  /* 0x00007800ff0c77ac */ /* 0x000e620008000a00 */
[----:B------:R-:W-:-:S05]  /*0de0*/  IADD3 R12, PT, PT, R232, R233, RZ ;  /* 0x000000e9e80c7210 */ /* 0x000fca0007ffe0ff */
[C---:B-1----:R-:W-:Y:S02]  /*0df0*/  IMAD R11, R12.reuse, UR13, RZ ;  /* 0x0000000d0c0b7c24 */ /* 0x042fe4000f8e02ff */
[----:B------:R-:W-:-:S05]  /*0e00*/  IMAD.WIDE.U32 R12, R12, UR12, RZ ;  /* 0x0000000c0c0c7c25 */ /* 0x000fca000f8e00ff */
[----:B------:R-:W-:Y:S02]  /*0e10*/  IADD3 R11, PT, PT, R13, R11, RZ ;  /* 0x0000000b0d0b7210 */ /* 0x000fe40007ffe0ff */
.L_x_854:
        /* <DEDUP_REMOVED lines=27> */
.L_x_855:
[-C--:B------:R-:W-:Y:S02]  /*0fd0*/  IMAD R24, R27, R14.reuse, RZ ;  /* 0x0000000e1b187224 */ /* 0x080fe400078e02ff */
[----:B------:R-:W-:-:S05]  /*0fe0*/  IMAD.WIDE.U32 R28, R26, R14, RZ ;  /* 0x0000000e1a1c7225 */ /* 0x000fca00078e00ff */
[----:B------:R-:W-:-:S07]  /*0ff0*/  IADD3 R24, PT, PT, R29, R24, RZ ;  /* 0x000000181d187210 */ /* 0x000fce0007ffe0ff */
.L_x_856:
[----:B------:R-:W1:Y:S01]  /*1000*/  LDCU.U8 UR4, c[0x0][0x548] ;  /* 0x0000a900ff0477ac */ /* 0x000e620008000000 */
[----:B------:R-:W-:Y:S01]  /*1010*/  SHF.L.U32 R7, R201, 0x7, RZ ;  /* 0x00000007c9077819 */ /* 0x000fe200000006ff */
[----:B------:R-:W2:Y:S03]  /*1020*/  LDCU.U8 UR10, c[0x0][0x5f0] ;  /* 0x0000be00ff0a77ac */ /* 0x000ea60008000000 */
[----:B------:R-:W-:-:S04]  /*1030*/  SEL R4, R7, RZ, P3 ;  /* 0x000000ff07047207 */ /* 0x000fc80001800000 */
[----:B------:R-:W-:-:S04]  /*1040*/  IADD3 R5, P1, PT, R17, R4, RZ ;  /* 0x0000000411057210 */ /* 0x000fc80007f3e0ff */
[----:B------:R-:W-:Y:S01]  /*1050*/  IADD3.X R13, PT, PT, RZ, R23, RZ, P1, !PT ;  /* 0x00000017ff0d7210 */ /* 0x000fe20000ffe4ff */
[----:B------:R-:W-:Y:S01]  /*1060*/  IMAD.WIDE.U32 R30, R5, R26, RZ ;  /* 0x0000001a051e7225 */ /* 0x000fe200078e00ff */
[----:B-1----:R-:W-:-:S03]  /*1070*/  UISETP.NE.AND UP0, UPT, UR4, URZ, UPT ;  /* 0x000000ff0400728c */ /* 0x002fc6000bf05270 */
[----:B------:R-:W-:Y:S02]  /*1080*/  IMAD R4, R13, R26, RZ ;  /* 0x0000001a0d047224 */ /* 0x000fe400078e02ff */
[----:B------:R-:W-:Y:S02]  /*1090*/  IMAD R26, R200, R25, RZ ;  /* 0x00000019c81a7224 */ /* 0x000fe400078e02ff */
        /* <DEDUP_REMOVED lines=10> */
.L_x_857:
[----:B------:R-:W1:Y:S01]  /*1140*/  LDC R13, c[0x0][0x434] ;  /* 0x00010d00ff0d7b82 */ /* 0x000e620000000800 */
[----:B------:R-:W-:-:S04]  /*1150*/  IMAD R4, R201, UR26, R200 ;  /* 0x0000001ac9047c24 */ /* 0x000fc8000f8e02c8 */
[----:B-1----:R-:W-:-:S03]  /*1160*/  IMAD R13, R4, R13, RZ ;  /* 0x0000000d040d7224 */ /* 0x002fc600078e02ff */
.L_x_858:
        /* <DEDUP_REMOVED lines=11> */
.L_x_859:
[----:B------:R-:W1:Y:S01]  /*1220*/  LDC R15, c[0x0][0x444] ;  /* 0x00011100ff0f7b82 */ /* 0x000e620000000800 */
[----:B------:R-:W-:-:S04]  /*1230*/  IMAD R4, R201, UR26, R200 ;  /* 0x0000001ac9047c24 */ /* 0x000fc8000f8e02c8 */
[----:B-1----:R-:W-:-:S07]  /*1240*/  IMAD R15, R4, R15, RZ ;  /* 0x0000000f040f7224 */ /* 0x002fce00078e02ff */
.L_x_860:
[----:B------:R-:W1:Y:S01]  /*1250*/  LDCU.128 UR4, c[0x0][0x590] ;  /* 0x0000b200ff0477ac */ /* 0x000e620008000c00 */
[----:B------:R-:W2:Y:S01]  /*1260*/  LDC.64 R4, c[0x0][0x3b0] ;  /* 0x0000ec00ff047b82 */ /* 0x000ea20000000a00 */
[----:B------:R-:W3:Y:S01]  /*1270*/  S2R R14, SR_TID.X ;  /* 0x00000000000e7919 */ /* 0x000ee20000002100 */
[----:B------:R-:W-:Y:S01]  /*1280*/  IADD3 R32, P1, PT, R210, R32, RZ ;  /* 0x00000020d2207210 */ /* 0x000fe20007f3e0ff */
[----:B------:R-:W-:Y:S01]  /*1290*/  IMAD.MOV.U32 R211, RZ, RZ, RZ ;  /* 0x000000ffffd37224 */ /* 0x000fe200078e00ff */
[----:B------:R-:W-:Y:S01]  /*12a0*/  ISETP.NE.AND P6, PT, RZ, UR10, PT ;  /* 0x0000000aff007c0c */ /* 0x000fe2000bfc5270 */
[----:B------:R-:W4:Y:S01]  /*12b0*/  LDCU.64 UR10, c[0x0][0x3c8] ;  /* 0x00007900ff0a77ac */ /* 0x000f220008000a00 */
[----:B------:R-:W-:Y:S01]  /*12c0*/  VIADD R215, R225, UR23 ;  /* 0x00000017e1d77c36 */ /* 0x000fe20008000000 */
[----:B------:R-:W-:Y:S01]  /*12d0*/  BSSY.RECONVERGENT B1, `(.L_x_850) ;  /* 0x000062b000017945 */ /* 0x000fe20003800200 */
[----:B------:R-:W5:Y:S01]  /*12e0*/  LDC.64 R6, c[0x0][0x5f8] ;  /* 0x00017e00ff067b82 */ /* 0x000f620000000a00 */
[----:B------:R-:W-:Y:S01]  /*12f0*/  IMAD.X R33, RZ, RZ, R22, P1 ;  /* 0x000000ffff217224 */ /* 0x000fe200008e0616 */
[----:B------:R-:W4:Y:S01]  /*1300*/  LDCU.64 UR16, c[0x0][0x550] ;  /* 0x0000aa00ff1077ac */ /* 0x000f220008000a00 */
[----:B------:R-:W-:-:S02]  /*1310*/  IMAD R15, R18, 0x40, R15 ;  /* 0x00000040120f7824 */ /* 0x000fc400078e020f */
[----:B------:R-:W-:-:S03]  /*1320*/  IMAD R13, R18, 0x40, R13 ;  /* 0x00000040120d7824 */ /* 0x000fc600078e020d */
[----:B------:R-:W4:Y:S01]  /*1330*/  LDC R216, c[0x0][0x508] ;  /* 0x00014200ffd87b82 */ /* 0x000f220000000800 */
[----:B-1----:R-:W-:Y:S01]  /*1340*/  IMAD R22, R23, UR4, RZ ;  /* 0x0000000417167c24 */ /* 0x002fe2000f8e02ff */
[----:B------:R-:W-:Y:S01]  /*1350*/  USHF.L.U64.HI UR27, UR4, 0x5, UR5 ;  /* 0x00000005041b7899 */ /* 0x000fe20008010205 */
[----:B------:R-:W-:-:S04]  /*1360*/  IMAD.WIDE.U32 R32, R17, UR4, R32 ;  /* 0x0000000411207c25 */ /* 0x000fc8000f8e0020 */
[----:B------:R-:W-:Y:S01]  /*1370*/  IMAD R27, R17, UR5, R22 ;  /* 0x00000005111b7c24 */ /* 0x000fe2000f8e0216 */
[--C-:B------:R-:W-:Y:S01]  /*1380*/  IADD3 R22, P2, P1, R30, R28, R26.reuse ;  /* 0x0000001c1e167210 */ /* 0x100fe2000795e01a */
[-C--:B--2---:R-:W-:Y:S01]  /*1390*/  IMAD R30, R23, R4.reuse, RZ ;  /* 0x00000004171e7224 */ /* 0x084fe200078e02ff */
[----:B------:R-:W-:Y:S01]  /*13a0*/  SHF.R.S32.HI R26, RZ, 0x1f, R26 ;  /* 0x0000001fff1a7819 */ /* 0x000fe2000001141a */
[----:B------:R-:W-:Y:S01]  /*13b0*/  IMAD.WIDE.U32 R28, R17, R4, R210 ;  /* 0x00000004111c7225 */ /* 0x000fe200078e00d2 */
[----:B------:R-:W1:Y:S02]  /*13c0*/  LDC.64 R244, c[0x0][0x420] ;  /* 0x00010800fff47b82 */ /* 0x000e640000000a00 */
[----:B------:R-:W-:Y:S01]  /*13d0*/  IADD3.X R21, PT, PT, R21, R24, R26, P2, P1 ;  /* 0x0000001815157210 */ /* 0x000fe200017e241a */
[----:B------:R-:W-:Y:S01]  /*13e0*/  IMAD.IADD R27, R33, 0x1, R27 ;  /* 0x00000001211b7824 */ /* 0x000fe200078e021b */
[----:B------:R-:W-:Y:S01]  /*13f0*/  IADD3 R28, P3, PT, R20, R28, RZ ;  /* 0x0000001c141c7210 */ /* 0x000fe20007f7e0ff */
[----:B------:R-:W-:Y:S01]  /*1400*/  IMAD.MOV.U32 R26, RZ, RZ, R32 ;  /* 0x000000ffff1a7224 */ /* 0x000fe200078e0020 */
[----:B---3--:R-:W-:Y:S01]  /*1410*/  LOP3.LUT R236, R14, 0x1f, RZ, 0xc0, !PT ;  /* 0x0000001f0eec7812 */ /* 0x008fe200078ec0ff */
[----:B-----5:R-:W-:-:S04]  /*1420*/  IMAD.WIDE.U32 R32, R6, UR18, RZ ;  /* 0x0000001206207c25 */ /* 0x020fc8000f8e00ff */
[----:B------:R-:W-:Y:S01]  /*1430*/  IMAD R6, R17, R5, R30 ;  /* 0x0000000511067224 */ /* 0x000fe200078e021e */
[----:B------:R-:W-:Y:S01]  /*1440*/  SEL R17, R32, RZ, P6 ;  /* 0x000000ff20117207 */ /* 0x000fe20003000000 */
[----:B------:R-:W-:Y:S01]  /*1450*/  IMAD R24, R25, UR26, RZ ;  /* 0x0000001a19187c24 */ /* 0x000fe2000f8e02ff */
[----:B----4-:R-:W-:Y:S01]  /*1460*/  IADD3 R216, PT, PT, R215, -R216, -R230 ;  /* 0x800000d8d7d87210 */ /* 0x010fe20007ffe8e6 */
[----:B------:R-:W-:Y:S01]  /*1470*/  IMAD.WIDE.U32 R30, R200, UR6, R26 ;  /* 0x00000006c81e7c25 */ /* 0x000fe2000f8e001a */
[----:B------:R-:W-:-:S03]  /*1480*/  IADD3.X R29, PT, PT, R19, R29, R6, P3, !PT ;  /* 0x0000001d131d7210 */ /* 0x000fc60001ffe406 */
[----:B------:R-:W-:Y:S01]  /*1490*/  IMAD R23, R203, R24, R236 ;  /* 0x00000018cb177224 */ /* 0x000fe200078e02ec */
[----:B------:R-:W-:Y:S01]  /*14a0*/  SHF.L.U32 R24, R24, 0x6, RZ ;  /* 0x0000000618187819 */ /* 0x000fe200000006ff */
[----:B------:R-:W-:-:S03]  /*14b0*/  IMAD.WIDE.U32 R26, R200, UR10, R28 ;  /* 0x0000000ac81a7c25 */ /* 0x000fc6000f8e001c */
[----:B------:R-:W-:Y:S01]  /*14c0*/  IADD3 R17, P2, P1, R23, R22, R17 ;  /* 0x0000001617117210 */ /* 0x000fe2000795e011 */
[----:B------:R-:W-:Y:S01]  /*14d0*/  IMAD R7, R7, UR18, R33 ;  /* 0x0000001207077c24 */ /* 0x000fe2000f8e0221 */
[----:B------:R-:W-:Y:S01]  /*14e0*/  SHF.R.S32.HI R6, RZ, 0x1f, R23 ;  /* 0x0000001fff067819 */ /* 0x000fe20000011417 */
[C---:B------:R-:W-:Y:S01]  /*14f0*/  IMAD R27, R200.reuse, UR11, R27 ;  /* 0x0000000bc81b7c24 */ /* 0x040fe2000f8e021b */
[----:B------:R-:W2:Y:S01]  /*1500*/  LDCU.64 UR10, c[0x0][0x380] ;  /* 0x00007000ff0a77ac */ /* 0x000ea20008000a00 */
[----:B------:R-:W-:Y:S01]  /*1510*/  IMAD R31, R200, UR7, R31 ;  /* 0x00000007c81f7c24 */ /* 0x000fe2000f8e021f */
[----:B------:R-:W-:Y:S01]  /*1520*/  SEL R7, R7, RZ, P6 ;  /* 0x000000ff07077207 */ /* 0x000fe20003000000 */
[----:B------:R-:W3:Y:S01]  /*1530*/  LDC.64 R22, c[0x0][0x5e8] ;  /* 0x00017a00ff167b82 */ /* 0x000ee20000000a00 */
[----:B------:R-:W4:Y:S01]  /*1540*/  LDCU.64 UR6, c[0x0][0x570] ;  /* 0x0000ae00ff0677ac */ /* 0x000f220008000a00 */
[----:B------:R-:W-:Y:S01]  /*1550*/  IMAD.WIDE.U32 R28, R205, UR4, R30 ;  /* 0x00000004cd1c7c25 */ /* 0x000fe2000f8e001e */
[----:B------:R-:W-:-:S02]  /*1560*/  IADD3.X R7, PT, PT, R6, R21, R7, P2, P1 ;  /* 0x0000001506077210 */ /* 0x000fc400017e2407 */
[----:B------:R-:W-:Y:S01]  /*1570*/  IADD3 R20, P1, PT, R24, R17, RZ ;  /* 0x0000001118147210 */ /* 0x000fe20007f3e0ff */
[C---:B------:R-:W-:Y:S01]  /*1580*/  IMAD R6, R205.reuse, UR5, R29 ;  /* 0x00000005cd067c24 */ /* 0x040fe2000f8e021d */
[----:B------:R-:W-:Y:S01]  /*1590*/  SHF.R.S32.HI R17, RZ, 0x1f, R216 ;  /* 0x0000001fff117819 */ /* 0x000fe200000114d8 */
[----:B------:R-:W-:Y:S01]  /*15a0*/  IMAD.WIDE.U32 R26, R205, R4, R26 ;  /* 0x00000004cd1a7225 */ /* 0x000fe200078e001a */
[C---:B------:R-:W-:Y:S01]  /*15b0*/  LEA R240, P2, R28.reuse, UR16, 0x1 ;  /* 0x000000101cf07c11 */ /* 0x040fe2000f8408ff */
[----:B------:R-:W-:Y:S01]  /*15c0*/  USHF.L.U32 UR16, UR4, 0x5, URZ ;  /* 0x0000000504107899 */ /* 0x000fe200080006ff */
[----:B------:R-:W-:Y:S01]  /*15d0*/  LEA.HI R216, R17, R216, RZ, 0x6 ;  /* 0x000000d811d87211 */ /* 0x000fe200078f30ff */
[----:B-1----:R-:W-:Y:S01]  /*15e0*/  IMAD.WIDE R244, R13, 0x4, R244 ;  /* 0x000000040df47825 */ /* 0x002fe200078e02f4 */
[----:B------:R-:W-:Y:S02]  /*15f0*/  LEA.HI.X R241, R28, UR17, R6, 0x1, P2 ;  /* 0x000000111cf17c11 */ /* 0x000fe400090f0c06 */
[----:B------:R-:W-:Y:S01]  /*1600*/  SHF.R.S32.HI R216, RZ, 0x6, R216 ;  /* 0x00000006ffd87819 */ /* 0x000fe200000114d8 */
[----:B------:R-:W-:Y:S01]  /*1610*/  IMAD R6, R205, R5, R27 ;  /* 0x00000005cd067224 */ /* 0x000fe200078e021b */
[----:B--2---:R-:W-:-:S02]  /*1620*/  LEA R242, P2, R26, UR10, 0x1 ;  /* 0x0000000a1af27c11 */ /* 0x004fc4000f8408ff */
[----:B------:R-:W-:Y:S02]  /*1630*/  VIMNMX R216, PT, PT, RZ, R216, !PT ;  /* 0x000000d8ffd87248 */ /* 0x000fe40007fe0100 */
[----:B------:R-:W-:Y:S02]  /*1640*/  LEA.HI.X R243, R26, UR11, R6, 0x1, P2 ;  /* 0x0000000b1af37c11 */ /* 0x000fe400090f0c06 */
[----:B------:R-:W-:Y:S01]  /*1650*/  ISETP.GT.AND P2, PT, R231, R216, PT ;  /* 0x000000d8e700720c */ /* 0x000fe20003f44270 */
[----:B---3--:R-:W-:Y:S01]  /*1660*/  IMAD.WIDE R218, R15, 0x4, R22 ;  /* 0x000000040fda7825 */ /* 0x008fe200078e0216 */
[----:B------:R-:W-:Y:S02]  /*1670*/  LEA.HI.X.SX32 R7, R24, R7, 0x1, P1 ;  /* 0x0000000718077211 */ /* 0x000fe400008f0eff */
[----:B----4-:R-:W-:Y:S01]  /*1680*/  LEA R238, P1, R20, UR6, 0x2 ;  /* 0x0000000614ee7c11 */ /* 0x010fe2000f8210ff */
[----:B------:R-:W-:Y:S01]  /*1690*/  IMAD.MOV.U32 R217, RZ, RZ, R219 ;  /* 0x000000ffffd97224 */ /* 0x000fe200078e00db */
[----:B------:R-:W-:-:S02]  /*16a0*/  SHF.L.U32 R13, R4, 0x5, RZ ;  /* 0x00000005040d7819 */ /* 0x000fc400000006ff */
[----:B------:R-:W-:Y:S02]  /*16b0*/  LEA.HI.X R239, R20, UR7, R7, 0x2, P1 ;  /* 0x0000000714ef7c11 */ /* 0x000fe400088f1407 */
[----:B------:R-:W-:Y:S02]  /*16c0*/  IADD3 R20, P1, PT, R205, 0x20, RZ ;  /* 0x00000020cd147810 */ /* 0x000fe40007f3e0ff */
[----:B------:R-:W-:-:S03]  /*16d0*/  SHF.L.U64.HI R7, R4, 0x5, R5 ;  /* 0x0000000504077819 */ /* 0x000fc60000010205 */
        /* <DEDUP_REMOVED lines=13> */
.L_x_862:
[----:B------:R-:W1:Y:S01]  /*17b0*/  LDCU.64 UR10, c[0x0][0x5c0] ;  /* 0x0000b800ff0a77ac */ /* 0x000e620008000a00 */
[----:B------:R-:W-:-:S05]  /*17c0*/  IADD3 R5, PT, PT, R232, R233, RZ ;  /* 0x000000e9e8057210 */ /* 0x000fca0007ffe0ff */
[C---:B-1----:R-:W-:Y:S02]  /*17d0*/  IMAD R6, R5.reuse, UR11, RZ ;  /* 0x0000000b05067c24 */ /* 0x042fe4000f8e02ff */
[----:B------:R-:W-:-:S05]  /*17e0*/  IMAD.WIDE.U32 R8, R5, UR10, RZ ;  /* 0x0000000a05087c25 */ /* 0x000fca000f8e00ff */
[----:B------:R-:W-:Y:S02]  /*17f0*/  IADD3 R5, PT, PT, R9, R6, RZ ;  /* 0x0000000609057210 */ /* 0x000fe40007ffe0ff */
[----:B------:R-:W-:Y:S02]  /*1800*/  MOV R6, R8 ;  /* 0x0000000800067202 */ /* 0x000fe40000000f00 */
.L_x_863:
        /* <DEDUP_REMOVED lines=11> */
.L_x_864:
[----:B------:R-:W1:Y:S01]  /*18c0*/  LDCU.64 UR6, c[0x0][0x5c8] ;  /* 0x0000b900ff0677ac */ /* 0x000e620008000a00 */
[----:B------:R-:W-:-:S05]  /*18d0*/  IADD3 R232, PT, PT, R232, R233, RZ ;  /* 0x000000e9e8e87210 */ /* 0x000fca0007ffe0ff */
[C---:B-1----:R-:W-:Y:S02]  /*18e0*/  IMAD R7, R232.reuse, UR7, RZ ;  /* 0x00000007e8077c24 */ /* 0x042fe4000f8e02ff */
[----:B------:R-:W-:-:S05]  /*18f0*/  IMAD.WIDE.U32 R8, R232, UR6, RZ ;  /* 0x00000006e8087c25 */ /* 0x000fca000f8e00ff */
[----:B------:R-:W-:-:S07]  /*1900*/  IADD3 R7, PT, PT, R9, R7, RZ ;  /* 0x0000000709077210 */ /* 0x000fce0007ffe0ff */
.L_x_865:
        /* <DEDUP_REMOVED lines=15> */
[----:B------:R-:W1:Y:S01]  /*1a00*/  LDCU.64 UR4, c[0x0][0x560] ;  /* 0x0000ac00ff0477ac */ /* 0x000e620008000a00 */
[----:B------:R-:W-:Y:S02]  /*1a10*/  MOV R12, R10 ;  /* 0x0000000a000c7202 */ /* 0x000fe40000000f00 */
[----:B------:R-:W-:-:S03]  /*1a20*/  MOV R13, R9 ;  /* 0x00000009000d7202 */ /* 0x000fc60000000f00 */
[----:B------:R-:W-:-:S04]  /*1a30*/  IMAD.WIDE.U32 R12, R205, UR10, R12 ;  /* 0x0000000acd0c7c25 */ /* 0x000fc8000f8e000c */
[----:B------:R-:W-:Y:S01]  /*1a40*/  IMAD R6, R205, UR11, R13 ;  /* 0x0000000bcd067c24 */ /* 0x000fe2000f8e020d */
[----:B-1----:R-:W-:-:S04]  /*1a50*/  LEA R14, P0, R12, UR4, 0x1 ;  /* 0x000000040c0e7c11 */ /* 0x002fc8000f8008ff */
[----:B------:R-:W-:-:S05]  /*1a60*/  LEA.HI.X R15, R12, UR5, R6, 0x1, P0 ;  /* 0x000000050c0f7c11 */ /* 0x000fca00080f0c06 */
[----:B------:R1:W-:Y:S04]  /*1a70*/  STG.E.128 desc[UR20][R14.64], RZ ;  /* 0x000000ff0e007986 */ /* 0x0003e8000c101d14 */
[----:B------:R1:W-:Y:S04]  /*1a80*/  STG.E.128 desc[UR20][R14.64+0x80], RZ ;  /* 0x000080ff0e007986 */ /* 0x0003e8000c101d14 */
[----:B------:R1:W-:Y:S02]  /*1a90*/  STG.E.128 desc[UR20][R14.64+0x100], RZ ;  /* 0x000100ff0e007986 */ /* 0x0003e4000c101d14 */
.L_x_867:
[----:B------:R-:W-:Y:S05]  /*1aa0*/  BSYNC.RECONVERGENT B0 ;  /* 0x0000000000007941 */ /* 0x000fea0003800200 */
.L_x_866:
[----:B------:R-:W-:Y:S04]  /*1ab0*/  BSSY.RECONVERGENT B0, `(.L_x_868) ;  /* 0x000000e000007945 */ /* 0x000fe80003800200 */
[----:B------:R-:W-:Y:S05]  /*1ac0*/  @P1 BRA `(.L_x_869) ;  /* 0x0000000000301947 */ /* 0x000fea0003800000 */
[----:B------:R-:W2:Y:S01]  /*1ad0*/  LDCU.64 UR4, c[0x0][0x560] ;  /* 0x0000ac00ff0477ac */ /* 0x000ea20008000a00 */
[----:B------:R-:W-:Y:S01]  /*1ae0*/  MOV R12, R10 ;  /* 0x0000000a000c7202 */ /* 0x000fe20000000f00 */
[----:B------:R-:W-:Y:S01]  /*1af0*/  IMAD R11, R4, UR10, RZ ;  /* 0x0000000a040b7c24 */ /* 0x000fe2000f8e02ff */
[----:B------:R-:W-:-:S03]  /*1b00*/  MOV R13, R9 ;  /* 0x00000009000d7202 */ /* 0x000fc60000000f00 */
[C---:B------:R-:W-:Y:S02]  /*1b10*/  IMAD R11, R20.reuse, UR11, R11 ;  /* 0x0000000b140b7c24 */ /* 0x040fe4000f8e020b */
[----:B------:R-:W-:-:S05]  /*1b20*/  IMAD.WIDE.U32 R12, R20, UR10, R12 ;  /* 0x0000000a140c7c25 */ /* 0x000fca000f8e000c */
[----:B------:R-:W-:Y:S02]  /*1b30*/  IADD3 R11, PT, PT, R13, R11, RZ ;  /* 0x0000000b0d0b7210 */ /* 0x000fe40007ffe0ff */
[----:B--2---:R-:W-:-:S04]  /*1b40*/  LEA R10, P0, R12, UR4, 0x1 ;  /* 0x000000040c0a7c11 */ /* 0x004fc8000f8008ff */
[----:B------:R-:W-:-:S05]  /*1b50*/  LEA.HI.X R11, R12, UR5, R11, 0x1, P0 ;  /* 0x000000050c0b7c11 */ /* 0x000fca00080f0c0b */
[----:B------:R2:W-:Y:S04]  /*1b60*/  STG.E.128 desc[UR20][R10.64], RZ ;  /* 0x000000ff0a007986 */ /* 0x0005e8000c101d14 */
[----:B------:R2:W-:Y:S04]  /*1b70*/  STG.E.128 desc[UR20][R10.64+0x80], RZ ;  /* 0x000080ff0a007986 */ /* 0x0005e8000c101d14 */
[----:B------:R2:W-:Y:S02]  /*1b80*/  STG.E.128 desc[UR20][R10.64+0x100], RZ ;  /* 0x000100ff0a007986 */ /* 0x0005e4000c101d14 */
.L_x_869:
[----:B------:R-:W-:Y:S05]  /*1b90*/  BSYNC.RECONVERGENT B0 ;  /* 0x0000000000007941 */ /* 0x000fea0003800200 */
.L_x_868:
[----:B------:R-:W3:Y:S01]  /*1ba0*/  LDCU.64 UR4, c[0x0][0x5e0] ;  /* 0x0000bc00ff0477ac */ /* 0x000ee20008000a00 */
[----:B--2---:R-:W-:Y:S01]  /*1bb0*/  IMAD.WIDE.U32 R10, R5, UR23, R210 ;  /* 0x00000017050a7c25 */ /* 0x004fe2000f8e00d2 */
        /* <DEDUP_REMOVED lines=18> */
.L_x_871:
[----:B------:R-:W-:Y:S05]  /*1ce0*/  BSYNC.RECONVERGENT B0 ;  /* 0x0000000000007941 */ /* 0x000fea0003800200 */
.L_x_870:
[----:B------:R-:W-:Y:S05]  /*1cf0*/  @P1 BRA `(.L_x_872) ;  /* 0x0000005800201947 */ /* 0x000fea0003800000 */
[----:B------:R-:W3:Y:S01]  /*1d00*/  LDCU.64 UR4, c[0x0][0x568] ;  /* 0x0000ad00ff0477ac */ /* 0x000ee20008000a00 */
[----:B------:R-:W-:Y:S01]  /*1d10*/  IMAD R7, R4, UR6, RZ ;  /* 0x0000000604077c24 */ /* 0x000fe2000f8e02ff */
[----:B------:R-:W-:-:S03]  /*1d20*/  MOV R4, R8 ;  /* 0x0000000800047202 */ /* 0x000fc60000000f00 */
[C---:B------:R-:W-:Y:S02]  /*1d30*/  IMAD R7, R20.reuse, UR7, R7 ;  /* 0x0000000714077c24 */ /* 0x040fe4000f8e0207 */
[----:B------:R-:W-:-:S05]  /*1d40*/  IMAD.WIDE.U32 R4, R20, UR6, R4 ;  /* 0x0000000614047c25 */ /* 0x000fca000f8e0004 */
[----:B------:R-:W-:Y:S02]  /*1d50*/  IADD3 R7, PT, PT, R5, R7, RZ ;  /* 0x0000000705077210 */ /* 0x000fe40007ffe0ff */
[----:B---3--:R-:W-:-:S04]  /*1d60*/  LEA R6, P0, R4, UR4, 0x1 ;  /* 0x0000000404067c11 */ /* 0x008fc8000f8008ff */
[----:B------:R-:W-:-:S05]  /*1d70*/  LEA.HI.X R7, R4, UR5, R7, 0x1, P0 ;  /* 0x0000000504077c11 */ /* 0x000fca00080f0c07 */
[----:B------:R3:W-:Y:S04]  /*1d80*/  STG.E.128 desc[UR20][R6.64], RZ ;  /* 0x000000ff06007986 */ /* 0x0007e8000c101d14 */
[----:B------:R3:W-:Y:S04]  /*1d90*/  STG.E.128 desc[UR20][R6.64+0x80], RZ ;  /* 0x000080ff06007986 */ /* 0x0007e8000c101d14 */
[----:B------:R3:W-:Y:S01]  /*1da0*/  STG.E.128 desc[UR20][R6.64+0x100], RZ ;  /* 0x000100ff06007986 */ /* 0x0007e2000c101d14 */
[----:B------:R-:W-:Y:S05]  /*1db0*/  BRA `(.L_x_872) ;  /* 0x0000005400f07947 */ /* 0x000fea0003800000 */
.L_x_861:
[----:B------:R-:W-:Y:S01]  /*1dc0*/  IMAD.U32 R5, RZ, RZ, UR12 ;  /* 0x0000000cff057e24 */ /* 0x000fe2000f8e00ff */
[----:B------:R-:W-:Y:S01]  /*1dd0*/  UIMAD UR10, UR22, UR14, URZ ;  /* 0x0000000e160a72a4 */ /* 0x000fe2000f8e02ff */
[----:B------:R-:W-:Y:S01]  /*1de0*/  IMAD.U32 R6, RZ, RZ, UR14 ;  /* 0x0000000eff067e24 */ /* 0x000fe2000f8e00ff */
[----:B------:R-:W-:Y:S01]  /*1df0*/  UIMAD UR22, UR22, UR12, URZ ;  /* 0x0000000c161672a4 */ /* 0x000fe2000f8e02ff */
[----:B------:R-:W-:Y:S01]  /*1e00*/  IMAD.WIDE.U32 R22, R5, UR23, R210 ;  /* 0x0000001705167c25 */ /* 0x000fe2000f8e00d2 */
[----:B------:R-:W1:Y:S03]  /*1e10*/  LDCU.64 UR6, c[0x0][0x3d0] ;  /* 0x00007a00ff0677ac */ /* 0x000e660008000a00 */
[----:B------:R-:W-:Y:S01]  /*1e20*/  IMAD R5, R18, -0x40, R225 ;  /* 0xffffffc012057824 */ /* 0x000fe200078e02e1 */
[----:B------:R-:W-:Y:S01]  /*1e30*/  UIMAD UR22, UR23, UR13, UR22 ;  /* 0x0000000d171672a4 */ /* 0x000fe2000f8e0216 */
[----:B------:R-:W-:Y:S01]  /*1e40*/  VIADD R213, R230, -UR23 ;  /* 0x80000017e6d57c36 */ /* 0x000fe20008000000 */
[----:B------:R-:W2:Y:S01]  /*1e50*/  LDCU.64 UR4, c[0x0][0x3d8] ;  /* 0x00007b00ff0477ac */ /* 0x000ea20008000a00 */
[----:B------:R-:W-:Y:S01]  /*1e60*/  IMAD.WIDE.U32 R24, R6, UR23, R210 ;  /* 0x0000001706187c25 */ /* 0x000fe2000f8e00d2 */
[----:B------:R-:W-:-:S03]  /*1e70*/  ISETP.GE.AND P4, PT, R206, R5, PT ;  /* 0x00000005ce00720c */ /* 0x000fc60003f86270 */
[----:B------:R-:W-:Y:S01]  /*1e80*/  IMAD.U32 R31, RZ, RZ, UR16 ;  /* 0x00000010ff1f7e24 */ /* 0x000fe2000f8e00ff */
[-C--:B------:R-:W-:Y:S01]  /*1e90*/  ISETP.GE.AND P3, PT, R205, R213.reuse, PT ;  /* 0x000000d5cd00720c */ /* 0x080fe20003f66270 */
[----:B------:R-:W-:Y:S01]  /*1ea0*/  UIMAD UR10, UR23, UR15, UR10 ;  /* 0x0000000f170a72a4 */ /* 0x000fe2000f8e020a */
[----:B------:R-:W-:Y:S01]  /*1eb0*/  IADD3 R24, P1, PT, R16, R24, RZ ;  /* 0x0000001810187210 */ /* 0x000fe20007f3e0ff */
[----:B------:R-:W-:Y:S01]  /*1ec0*/  IMAD.U32 R6, RZ, RZ, UR16 ;  /* 0x00000010ff067e24 */ /* 0x000fe2000f8e00ff */
[----:B------:R-:W-:Y:S01]  /*1ed0*/  IADD3 R16, P0, PT, R12, R22, RZ ;  /* 0x000000160c107210 */ /* 0x000fe20007f1e0ff */
[----:B------:R-:W-:Y:S01]  /*1ee0*/  @P6 BAR.SYNC.DEFER_BLOCKING 0x0 ;  /* 0x0000000000006b1d */ /* 0x000fe20000010000 */
[----:B------:R-:W-:Y:S01]  /*1ef0*/  ISETP.GE.AND P2, PT, R206, R213, PT ;  /* 0x000000d5ce00720c */ /* 0x000fe20003f46270 */
[----:B-1----:R-:W-:Y:S01]  /*1f00*/  IMAD R15, R9, UR6, RZ ;  /* 0x00000006090f7c24 */ /* 0x002fe2000f8e02ff */
[----:B------:R-:W-:Y:S02]  /*1f10*/  IADD3.X R17, PT, PT, R11, UR22, R23, P0, !PT ;  /* 0x000000160b117c10 */ /* 0x000fe400087fe417 */
[----:B------:R-:W-:Y:S01]  /*1f20*/  @!P4 LEA R28, P0, R13, R242, 0x1 ;  /* 0x000000f20d1cc211 */ /* 0x000fe200078008ff */
[----:B------:R-:W-:Y:S01]  /*1f30*/  IMAD R26, R8, UR7, R15 ;  /* 0x00000007081a7c24 */ /* 0x000fe2000f8e020f */
[----:B------:R-:W-:Y:S01]  /*1f40*/  IADD3.X R25, PT, PT, R10, UR10, R25, P1, !PT ;  /* 0x0000000a0a197c10 */ /* 0x000fe20008ffe419 */
[----:B--2---:R-:W-:Y:S01]  /*1f50*/  IMAD R9, R9, UR4, RZ ;  /* 0x0000000409097c24 */ /* 0x004fe2000f8e02ff */
[----:B------:R-:W-:Y:S01]  /*1f60*/  @!P4 LEA.HI.X R29, R13, R243, R7, 0x1, P0 ;  /* 0x000000f30d1dc211 */ /* 0x000fe200000f0c07 */
[C---:B------:R-:W-:Y:S01]  /*1f70*/  IMAD.WIDE.U32 R10, R8.reuse, UR4, R16 ;  /* 0x00000004080a7c25 */ /* 0x040fe2000f8e0010 */
[----:B------:R-:W1:Y:S01]  /*1f80*/  @!P3 LDC.64 R12, c[0x0][0x388] ;  /* 0x0000e200ff0cbb82 */ /* 0x000e620000000a00 */
[----:B------:R-:W-:Y:S01]  /*1f90*/  @!P4 LEA R30, P1, R31, R240, 0x1 ;  /* 0x000000f01f1ec211 */ /* 0x000fe200078208ff */
[----:B------:R-:W2:Y:S01]  /*1fa0*/  S2R R212, SR_TID.X ;  /* 0x0000000000d47919 */ /* 0x000ea20000002100 */
[----:B------:R-:W-:Y:S01]  /*1fb0*/  IMAD.WIDE.U32 R24, R8, UR6, R24 ;  /* 0x0000000608187c25 */ /* 0x000fe2000f8e0018 */
[----:B------:R-:W-:Y:S01]  /*1fc0*/  LOP3.LUT R18, R18, 0x80000001, RZ, 0xc0, !PT ;  /* 0x8000000112127812 */ /* 0x000fe200078ec0ff */
[----:B------:R-:W3:Y:S01]  /*1fd0*/  LDCU UR10, c[0x0][0x590] ;  /* 0x0000b200ff0a77ac */ /* 0x000ee20008000800 */
[----:B------:R-:W-:Y:S01]  /*1fe0*/  ISETP.GE.AND P5, PT, R205, R5, PT ;  /* 0x00000005cd00720c */ /* 0x000fe20003fa6270 */
[----:B------:R-:W-:Y:S01]  /*1ff0*/  IMAD R22, R8, UR5, R9 ;  /* 0x0000000508167c24 */ /* 0x000fe2000f8e0209 */
[----:B------:R-:W4:Y:S01]  /*2000*/  LDC R211, c[0x0][0x44c] ;  /* 0x00011300ffd37b82 */ /* 0x000f220000000800 */
[----:B------:R-:W-:-:S02]  /*2010*/  IMAD.U32 R9, RZ, RZ, UR27 ;  /* 0x0000001bff097e24 */ /* 0x000fc4000f8e00ff */
[----:B------:R-:W-:Y:S02]  /*2020*/  IMAD.MOV.U32 R227, RZ, RZ, 0x7f800000 ;  /* 0x7f800000ffe37424 */ /* 0x000fe400078e00ff */
[----:B------:R-:W-:Y:S01]  /*2030*/  IMAD.MOV.U32 R226, RZ, RZ, 0x7f800000 ;  /* 0x7f800000ffe27424 */ /* 0x000fe200078e00ff */
[----:B------:R-:W-:Y:S01]  /*2040*/  @!P4 LEA.HI.X R31, R6, R241, R9, 0x1, P1 ;  /* 0x000000f1061fc211 */ /* 0x000fe200008f0c09 */
[----:B------:R-:W-:Y:S01]  /*2050*/  IMAD.IADD R27, R25, 0x1, R26 ;  /* 0x00000001191b7824 */ /* 0x000fe200078e021a */
[----:B------:R-:W-:Y:S01]  /*2060*/  ISETP.NE.AND P1, PT, R18, 0x1, PT ;  /* 0x000000011200780c */ /* 0x000fe20003f25270 */
[----:B------:R-:W-:Y:S01]  /*2070*/  @!P3 IMAD.MOV.U32 R26, RZ, RZ, R24 ;  /* 0x000000ffff1ab224 */ /* 0x000fe200078e0018 */
[----:B------:R-:W3:Y:S01]  /*2080*/  @!P2 LDC.64 R8, c[0x0][0x388] ;  /* 0x0000e200ff08ab82 */ /* 0x000ee20000000a00 */
[--C-:B------:R-:W-:Y:S01]  /*2090*/  @!P2 IMAD.MOV.U32 R25, RZ, RZ, R27.reuse ;  /* 0x000000ffff19a224 */ /* 0x100fe200078e001b */
[----:B------:R-:W-:Y:S01]  /*20a0*/  @!PT LDS RZ, [RZ] ;  /* 0x00000000fffff984 */ /* 0x000fe20000000800 */
[----:B------:R-:W-:Y:S01]  /*20b0*/  @!PT LDS RZ, [RZ] ;  /* 0x00000000fffff984 */ /* 0x000fe20000000800 */
[----:B------:R-:W-:Y:S01]  /*20c0*/  @!PT LDS RZ, [RZ] ;  /* 0x00000000fffff984 */ /* 0x000fe20000000800 */
[----:B------:R-:W-:Y:S01]  /*20d0*/  @!P5 LDGSTS.E.BYPASS.LTC128B.128 [R209+0xc000], desc[UR20][R240.64] ;  /* 0x0c000000f0d1dfae */ /* 0x000fe2000b981a14 */
[----:B------:R-:W-:Y:S01]  /*20e0*/  @!P3 IMAD.WIDE.U32 R26, R205, UR14, R26 ;  /* 0x0000000ecd1abc25 */ /* 0x000fe2000f8e001a */
[----:B------:R-:W-:-:S03]  /*20f0*/  SHF.R.U32.HI R214, RZ, 0x2, R14 ;  /* 0x00000002ffd67819 */ /* 0x000fc6000001160e */
[----:B------:R-:W-:Y:S01]  /*2100*/  IMAD.MOV.U32 R223, RZ, RZ, 0x10 ;  /* 0x00000010ffdf7424 */ /* 0x000fe200078e00ff */
[----:B------:R-:W-:Y:S01]  /*2110*/  @!P5 LDGSTS.E.BYPASS.LTC128B.128 [R209+0xe000], desc[UR20][R240.64+0x80] ;  /* 0x0e000080f0d1dfae */ /* 0x000fe2000b981a14 */
[C---:B------:R-:W-:Y:S01]  /*2120*/  @!P2 IMAD R7, R4.reuse, UR14, RZ ;  /* 0x0000000e0407ac24 */ /* 0x040fe2000f8e02ff */
[----:B------:R-:W-:Y:S01]  /*2130*/  LOP3.LUT R224, R203, 0x3, RZ, 0xc0, !PT ;  /* 0x00000003cbe07812 */ /* 0x000fe200078ec0ff */
[----:B------:R-:W-:Y:S01]  /*2140*/  @!P2 IMAD R15, R4, UR12, RZ ;  /* 0x0000000c040fac24 */ /* 0x000fe2000f8e02ff */
[----:B------:R-:W-:Y:S01]  /*2150*/  SEL R4, RZ, 0x6000, P1 ;  /* 0x00006000ff047807 */ /* 0x000fe20000800000 */
[----:B------:R-:W-:Y:S01]  /*2160*/  @!P3 IMAD R18, R205, UR15, R27 ;  /* 0x0000000fcd12bc24 */ /* 0x000fe2000f8e021b */
[----:B-1----:R-:W-:Y:S01]  /*2170*/  @!P3 LEA R12, P1, R26, R12, 0x1 ;  /* 0x0000000c1a0cb211 */ /* 0x002fe200078208ff */
[----:B------:R-:W-:Y:S01]  /*2180*/  @!P2 IMAD R16, R20, UR15, R7 ;  /* 0x0000000f1410ac24 */ /* 0x000fe2000f8e0207 */
[----:B------:R-:W-:Y:S01]  /*2190*/  @!P5 LDGSTS.E.BYPASS.LTC128B.128 [R209+0x10000], desc[UR20][R240.64+0x100] ;  /* 0x10000100f0d1dfae */ /* 0x000fe2000b981a14 */
[----:B------:R-:W1:Y:S01]  /*21a0*/  @!P2 LDC.64 R6, c[0x0][0x390] ;  /* 0x0000e400ff06ab82 */ /* 0x000e620000000a00 */
[----:B------:R-:W-:Y:S01]  /*21b0*/  @!P3 LEA.HI.X R13, R26, R13, R18, 0x1, P1 ;  /* 0x0000000d1a0db211 */ /* 0x000fe200008f0c12 */
[----:B------:R-:W-:Y:S01]  /*21c0*/  IMAD.IADD R23, R11, 0x1, R22 ;  /* 0x000000010b177824 */ /* 0x000fe200078e0216 */
[----:B------:R1:W-:Y:S01]  /*21d0*/  @P5 STS.128 [R209+0xc000], RZ ;  /* 0x00c000ffd1005388 */ /* 0x0003e20000000c00 */
[----:B------:R-:W-:Y:S01]  /*21e0*/  @!P2 IMAD.WIDE.U32 R24, R20, UR14, R24 ;  /* 0x0000000e1418ac25 */ /* 0x000fe2000f8e0018 */
[----:B------:R-:W-:-:S02]  /*21f0*/  IADD3 R215, PT, PT, R215, 0x40, -R230 ;  /* 0x00000040d7d77810 */ /* 0x000fc40007ffe8e6 */
[----:B------:R-:W-:Y:S01]  /*2200*/  CS2R R142, SRZ ;  /* 0x00000000008e7805 */ /* 0x000fe2000001ff00 */
[----:B------:R1:W-:Y:S01]  /*2210*/  @P5 STS.128 [R209+0xe000], RZ ;  /* 0x00e000ffd1005388 */ /* 0x0003e20000000c00 */
[----:B------:R-:W2:Y:S01]  /*2220*/  LDC.64 R18, c[0x0][0x528] ;  /* 0x00014a00ff127b82 */ /* 0x000ea20000000a00 */
[----:B------:R-:W-:Y:S01]  /*2230*/  @!P2 IMAD.MOV.U32 R11, RZ, RZ, R23 ;  /* 0x000000ffff0ba224 */ /* 0x000fe200078e0017 */
[----:B------:R-:W-:Y:S01]  /*2240*/  CS2R R140, SRZ ;  /* 0x00000000008c7805 */ /* 0x000fe2000001ff00 */
[----:B------:R1:W-:Y:S01]  /*2250*/  @P5 STS.128 [R209+0x10000], RZ ;  /* 0x010000ffd1005388 */ /* 0x0003e20000000c00 */
[C---:B------:R-:W-:Y:S01]  /*2260*/  @!P2 IMAD R15, R20.reuse, UR13, R15 ;  /* 0x0000000d140fac24 */ /* 0x040fe2000f8e020f */
[----:B------:R-:W-:Y:S01]  /*2270*/  CS2R R146, SRZ ;  /* 0x0000000000927805 */ /* 0x000fe2000001ff00 */
[----:B------:R-:W-:Y:S01]  /*2280*/  @!P2 IMAD.WIDE.U32 R20, R20, UR12, R10 ;  /* 0x0000000c1414ac25 */ /* 0x000fe2000f8e000a */
[----:B------:R1:W-:Y:S01]  /*2290*/  @P4 STS.128 [R209+0xd000], RZ ;  /* 0x00d000ffd1004388 */ /* 0x0003e20000000c00 */
[----:B------:R-:W-:-:S02]  /*22a0*/  CS2R R144, SRZ ;  /* 0x0000000000907805 */ /* 0x000fc4000001ff00 */
[----:B------:R-:W-:Y:S01]  /*22b0*/  CS2R R138, SRZ ;  /* 0x00000000008a7805 */ /* 0x000fe2000001ff00 */
[----:B------:R-:W-:Y:S01]  /*22c0*/  @!P2 IMAD.IADD R15, R21, 0x1, R15 ;  /* 0x00000001150fa824 */ /* 0x000fe200078e020f */
[----:B------:R1:W-:Y:S01]  /*22d0*/  @P4 STS.128 [R209+0xf000], RZ ;  /* 0x00f000ffd1004388 */ /* 0x0003e20000000c00 */
[----:B------:R-:W-:Y:S01]  /*22e0*/  @!P2 IMAD.IADD R16, R25, 0x1, R16 ;  /* 0x000000011910a824 */ /* 0x000fe200078e0210 */
[----:B------:R-:W-:Y:S01]  /*22f0*/  CS2R R136, SRZ ;  /* 0x0000000000887805 */ /* 0x000fe2000001ff00 */
[----:B------:R-:W-:Y:S01]  /*2300*/  @!P3 IMAD.MOV.U32 R22, RZ, RZ, R10 ;  /* 0x000000ffff16b224 */ /* 0x000fe200078e000a */
[----:B------:R1:W-:Y:S01]  /*2310*/  @P4 STS.128 [R209+0x11000], RZ ;  /* 0x011000ffd1004388 */ /* 0x0003e20000000c00 */
[----:B------:R-:W4:Y:S01]  /*2320*/  @!P3 LDC.64 R10, c[0x0][0x390] ;  /* 0x0000e400ff0abb82 */ /* 0x000f220000000a00 */
[----:B------:R-:W-:Y:S01]  /*2330*/  IMAD.IADD R228, R209, 0x1, R4 ;  /* 0x00000001d1e47824 */ /* 0x000fe200078e0204 */
[----:B------:R-:W-:Y:S01]  /*2340*/  CS2R R134, SRZ ;  /* 0x0000000000867805 */ /* 0x000fe2000001ff00 */
        /* <DEDUP_REMOVED lines=8> */
[----:B------:R-:W-:Y:S02]  /*23d0*/  CS2R R124, SRZ ;  /* 0x00000000007c7805 */ /* 0x000fe4000001ff00 */
[----:B------:R-:W-:Y:S02]  /*23e0*/  CS2R R130, SRZ ;  /* 0x0000000000827805 */ /* 0x000fe4000001ff00 */
[----:B------:R-:W-:Y:S01]  /*23f0*/  CS2R R128, SRZ ;  /* 0x0000000000807805 */ /* 0x000fe2000001ff00 */
[----:B------:R3:W-:Y:S01]  /*2400*/  @!P4 LDGSTS.E.BYPASS.LTC128B.128 [R209+0x11000], desc[UR20][R30.64+0x100] ;  /* 0x110001001ed1cfae */ /* 0x0007e2000b981a14 */
[----:B------:R-:W-:Y:S02]  /*2410*/  CS2R R122, SRZ ;  /* 0x00000000007a7805 */ /* 0x000fe4000001ff00 */
        /* <DEDUP_REMOVED lines=9> */
[----:B------:R-:W-:Y:S01]  /*24b0*/  CS2R R106, SRZ ;  /* 0x00000000006a7805 */ /* 0x000fe2000001ff00 */
[----:B------:R-:W-:Y:S01]  /*24c0*/  @!P5 LDGSTS.E.BYPASS.LTC128B.128 [R228+0x4000], desc[UR20][R242.64+0x100] ;  /* 0x04000100f2e4dfae */ /* 0x000fe2000b981a14 */
[----:B----4-:R-:W-:Y:S02]  /*24d0*/  @!P3 LEA R10, P1, R22, R10, 0x1 ;  /* 0x0000000a160ab211 */ /* 0x010fe400078208ff */
[----:B------:R-:W-:Y:S02]  /*24e0*/  CS2R R104, SRZ ;  /* 0x0000000000687805 */ /* 0x000fe4000001ff00 */
[----:B------:R-:W-:Y:S01]  /*24f0*/  CS2R R102, SRZ ;  /* 0x0000000000667805 */ /* 0x000fe2000001ff00 */
[----:B------:R4:W-:Y:S01]  /*2500*/  @P5 STS.128 [R228], RZ ;  /* 0x000000ffe4005388 */ /* 0x0009e20000000c00 */
[----:B------:R-:W-:Y:S02]  /*2510*/  CS2R R100, SRZ ;  /* 0x0000000000647805 */ /* 0x000fe4000001ff00 */
[----:B------:R-:W-:-:S02]  /*2520*/  CS2R R62, SRZ ;  /* 0x00000000003e7805 */ /* 0x000fc4000001ff00 */
[----:B------:R-:W-:Y:S01]  /*2530*/  CS2R R60, SRZ ;  /* 0x00000000003c7805 */ /* 0x000fe2000001ff00 */
[----:B------:R4:W-:Y:S01]  /*2540*/  @P5 STS.128 [R228+0x2000], RZ ;  /* 0x002000ffe4005388 */ /* 0x0009e20000000c00 */
[----:B------:R-:W-:Y:S02]  /*2550*/  CS2R R66, SRZ ;  /* 0x0000000000427805 */ /* 0x000fe4000001ff00 */
[----:B------:R-:W-:Y:S02]  /*2560*/  CS2R R64, SRZ ;  /* 0x0000000000407805 */ /* 0x000fe4000001ff00 */
[----:B------:R-:W-:Y:S01]  /*2570*/  CS2R R58, SRZ ;  /* 0x00000000003a7805 */ /* 0x000fe2000001ff00 */
[----:B------:R4:W-:Y:S01]  /*2580*/  @P5 STS.128 [R228+0x4000], RZ ;  /* 0x004000ffe4005388 */ /* 0x0009e20000000c00 */
[----:B------:R-:W-:Y:S02]  /*2590*/  CS2R R56, SRZ ;  /* 0x0000000000387805 */ /* 0x000fe4000001ff00 */
[----:B------:R-:W-:-:S02]  /*25a0*/  CS2R R54, SRZ ;  /* 0x0000000000367805 */ /* 0x000fc4000001ff00 */
[C---:B---3--:R-:W-:Y:S01]  /*25b0*/  @!P2 LEA R30, P0, R24.reuse, R8, 0x1 ;  /* 0x00000008181ea211 */ /* 0x048fe200078008ff */
[----:B------:R-:W-:Y:S01]  /*25c0*/  @!P3 IMAD R8, R205, UR13, R23 ;  /* 0x0000000dcd08bc24 */ /* 0x000fe2000f8e0217 */
[----:B------:R4:W-:Y:S01]  /*25d0*/  @P4 STS.128 [R228+0x1000], RZ ;  /* 0x001000ffe4004388 */ /* 0x0009e20000000c00 */
[----:B------:R-:W-:Y:S02]  /*25e0*/  CS2R R52, SRZ ;  /* 0x0000000000347805 */ /* 0x000fe4000001ff00 */
[----:B------:R-:W-:Y:S02]  /*25f0*/  @!P2 LEA.HI.X R31, R24, R9, R16, 0x1, P0 ;  /* 0x00000009181fa211 */ /* 0x000fe400000f0c10 */
[----:B------:R-:W-:Y:S02]  /*2600*/  CS2R R46, SRZ ;  /* 0x00000000002e7805 */ /* 0x000fe4000001ff00 */
[----:B-1----:R-:W-:Y:S01]  /*2610*/  @!P2 LEA R16, P0, R20, R6, 0x1 ;  /* 0x000000061410a211 */ /* 0x002fe200078008ff */
[----:B------:R4:W-:Y:S01]  /*2620*/  @P4 STS.128 [R228+0x3000], RZ ;  /* 0x003000ffe4004388 */ /* 0x0009e20000000c00 */
[----:B------:R-:W-:-:S02]  /*2630*/  @!P3 LEA.HI.X R11, R22, R11, R8, 0x1, P1 ;  /* 0x0000000b160bb211 */ /* 0x000fc400008f0c08 */
[----:B------:R-:W-:Y:S02]  /*2640*/  CS2R R44, SRZ ;  /* 0x00000000002c7805 */ /* 0x000fe4000001ff00 */
[----:B------:R-:W-:Y:S01]  /*2650*/  @!P2 LEA.HI.X R17, R20, R7, R15, 0x1, P0 ;  /* 0x000000071411a211 */ /* 0x000fe200000f0c0f */
[----:B--2---:R-:W2:Y:S01]  /*2660*/  LDG.E.64 R220, desc[UR20][R18.64+0x8] ;  /* 0x0000081412dc7981 */ /* 0x004ea2000c1e1b00 */
[----:B------:R-:W-:Y:S02]  /*2670*/  CS2R R50, SRZ ;  /* 0x0000000000327805 */ /* 0x000fe4000001ff00 */
[----:B------:R-:W-:Y:S02]  /*2680*/  CS2R R48, SRZ ;  /* 0x0000000000307805 */ /* 0x000fe4000001ff00 */
[----:B------:R-:W-:Y:S01]  /*2690*/  CS2R R42, SRZ ;  /* 0x00000000002a7805 */ /* 0x000fe2000001ff00 */
[----:B------:R-:W3:Y:S01]  /*26a0*/  LDG.E.64 R6, desc[UR20][R18.64] ;  /* 0x0000001412067981 */ /* 0x000ee2000c1e1b00 */
[----:B------:R-:W-:-:S02]  /*26b0*/  CS2R R40, SRZ ;  /* 0x0000000000287805 */ /* 0x000fc4000001ff00 */
[----:B------:R-:W-:Y:S02]  /*26c0*/  CS2R R38, SRZ ;  /* 0x0000000000267805 */ /* 0x000fe4000001ff00 */
[----:B------:R-:W-:Y:S01]  /*26d0*/  CS2R R36, SRZ ;  /* 0x0000000000247805 */ /* 0x000fe2000001ff00 */
[----:B------:R4:W-:Y:S01]  /*26e0*/  @P4 STS.128 [R228+0x5000], RZ ;  /* 0x005000ffe4004388 */ /* 0x0009e20000000c00 */
[C---:B------:R-:W-:Y:S01]  /*26f0*/  VIADD R8, R202.reuse, 0x8 ;  /* 0x00000008ca087836 */ /* 0x040fe20000000000 */
[----:B------:R-:W-:Y:S02]  /*2700*/  CS2R R34, SRZ ;  /* 0x0000000000227805 */ /* 0x000fe4000001ff00 */
[----:B------:R-:W-:Y:S01]  /*2710*/  CS2R R32, SRZ ;  /* 0x0000000000207805 */ /* 0x000fe2000001ff00 */
[----:B------:R-:W-:Y:S01]  /*2720*/  @!PT LDS RZ, [RZ] ;  /* 0x00000000fffff984 */ /* 0x000fe20000000800 */
[----:B------:R-:W-:Y:S01]  /*2730*/  @!PT LDS RZ, [RZ] ;  /* 0x00000000fffff984 */ /* 0x000fe20000000800 */
[----:B------:R-:W-:Y:S01]  /*2740*/  @!PT LDS RZ, [RZ] ;  /* 0x00000000fffff984 */ /* 0x000fe20000000800 */
[----:B------:R-:W-:Y:S01]  /*2750*/  @!P4 LDGSTS.E.BYPASS.LTC128B.128 [R228+0x1000], desc[UR20][R28.64] ;  /* 0x010000001ce4cfae */ /* 0x000fe2000b981a14 */
[----:B------:R-:W-:Y:S01]  /*2760*/  SHF.R.U32.HI R222, RZ, 0x7, R212 ;  /* 0x00000007ffde7819 */ /* 0x000fe200000116d4 */
[----:B------:R-:W1:Y:S02]  /*2770*/  LDCU UR4, c[0x0][0x3e0] ;  /* 0x00007c00ff0477ac */ /* 0x000e640008000800 */
[----:B------:R-:W-:Y:S01]  /*2780*/  @!P4 LDGSTS.E.BYPASS.LTC128B.128 [R228+0x3000], desc[UR20][R28.64+0x80] ;  /* 0x030000801ce4cfae */ /* 0x000fe2000b981a14 */
[----:B------:R-:W1:Y:S03]  /*2790*/  LDCU UR7, c[0x0][0x45c] ;  /* 0x00008b80ff0777ac */ /* 0x000e660008000800 */
[----:B------:R-:W-:Y:S01]  /*27a0*/  @!P4 LDGSTS.E.BYPASS.LTC128B.128 [R228+0x5000], desc[UR20][R28.64+0x100] ;  /* 0x050001001ce4cfae */ /* 0x000fe2000b981a14 */
[----:B------:R-:W1:Y:S03]  /*27b0*/  LDCU.U8 UR6, c[0x0][0x4f8] ;  /* 0x00009f00ff0677ac */ /* 0x000e660008000000 */
[----:B------:R-:W-:Y:S04]  /*27c0*/  @!P3 LDGSTS.E.BYPASS.LTC128B.128 [R209+0x12000], desc[UR20][R12.64] ;  /* 0x120000000cd1bfae */ /* 0x000fe8000b981a14 */
[----:B------:R-:W-:Y:S01]  /*27d0*/  @!P3 LDGSTS.E.BYPASS.LTC128B.128 [R209+0x14000], desc[UR20][R12.64+0x80] ;  /* 0x140000800cd1bfae */ /* 0x000fe2000b981a14 */
[----:B------:R-:W-:-:S03]  /*27e0*/  ISETP.GE.AND P1, PT, R202, R5, PT ;  /* 0x00000005ca00720c */ /* 0x000fc60003f26270 */
[----:B------:R-:W-:Y:S01]  /*27f0*/  @!P3 LDGSTS.E.BYPASS.LTC128B.128 [R209+0x16000], desc[UR20][R12.64+0x100] ;  /* 0x160001000cd1bfae */ /* 0x000fe2000b981a14 */
[----:B------:R-:W-:-:S03]  /*2800*/  ISETP.GE.AND P0, PT, R8, R5, PT ;  /* 0x000000050800720c */ /* 0x000fc60003f06270 */
        /* <DEDUP_REMOVED lines=9> */
[----:B------:R-:W-:Y:S04]  /*28a0*/  @!P2 LDGSTS.E.BYPASS.LTC128B.128 [R209+0x13000], desc[UR20][R30.64] ;  /* 0x130000001ed1afae */ /* 0x000fe8000b981a14 */
[----:B------:R-:W-:Y:S04]  /*28b0*/  @!P2 LDGSTS.E.BYPASS.LTC128B.128 [R209+0x15000], desc[UR20][R30.64+0x80] ;  /* 0x150000801ed1afae */ /* 0x000fe8000b981a14 */
[----:B------:R-:W-:Y:S01]  /*28c0*/  @!P2 LDGSTS.E.BYPASS.LTC128B.128 [R209+0x17000], desc[UR20][R30.64+0x100] ;  /* 0x170001001ed1afae */ /* 0x000fe2000b981a14 */
[----:B------:R-:W-:-:S03]  /*28d0*/  IMAD R9, R201, UR26, R200 ;  /* 0x0000001ac9097c24 */ /* 0x000fc6000f8e02c8 */
        /* <DEDUP_REMOVED lines=8> */
[----:B------:R4:W-:Y:S01]  /*2960*/  @P2 STS.128 [R209+0x1d000], RZ ;  /* 0x01d000ffd1002388 */ /* 0x0009e20000000c00 */
[----:B------:R-:W-:-:S03]  /*2970*/  IMAD.SHL.U32 R9, R9, 0x20, RZ ;  /* 0x0000002009097824 */ /* 0x000fc600078e00ff */
[----:B------:R-:W-:Y:S01]  /*2980*/  @!PT LDS RZ, [RZ] ;  /* 0x00000000fffff984 */ /* 0x000fe20000000800 */
[----:B------:R-:W-:Y:S01]  /*2990*/  @!PT LDS RZ, [RZ] ;  /* 0x00000000fffff984 */ /* 0x000fe20000000800 */
[----:B------:R-:W-:Y:S01]  /*29a0*/  @!PT LDS RZ, [RZ] ;  /* 0x00000000fffff984 */ /* 0x000fe20000000800 */
[----:B------:R4:W-:Y:S01]  /*29b0*/  @!P2 LDGSTS.E.BYPASS.LTC128B.128 [R209+0x19000], desc[UR20][R16.64] ;  /* 0x1900000010d1afae */ /* 0x0009e2000b981a14 */
[----:B-1----:R-:W-:-:S03]  /*29c0*/  IMAD.WIDE.U32 R10, R202, 0x4, R244 ;  /* 0x00000004ca0a7825 */ /* 0x002fc600078e00f4 */
[----:B------:R4:W-:Y:S04]  /*29d0*/  @!P2 LDGSTS.E.BYPASS.LTC128B.128 [R209+0x1b000], desc[UR20][R16.64+0x80] ;  /* 0x1b00008010d1afae */ /* 0x0009e8000b981a14 */
[----:B------:R4:W-:Y:S04]  /*29e0*/  @!P2 LDGSTS.E.BYPASS.LTC128B.128 [R209+0x1d000], desc[UR20][R16.64+0x100] ;  /* 0x1d00010010d1afae */ /* 0x0009e8000b981a14 */
[----:B------:R-:W0:Y:S04]  /*29f0*/  LDGDEPBAR ;  /* 0x00000000000079af */ /* 0x000e280000000000 */
[----:B------:R4:W5:Y:S04]  /*2a00*/  @!P1 LDG.E R227, desc[UR20][R10.64] ;  /* 0x000000140ae39981 */ /* 0x000968000c1e1900 */
[----:B------:R4:W5:Y:S01]  /*2a10*/  @!P0 LDG.E R226, desc[UR20][R10.64+0x20] ;  /* 0x000020140ae28981 */ /* 0x000962000c1e1900 */
[----:B------:R-:W-:Y:S01]  /*2a20*/  IMAD.SHL.U32 R5, R14, 0x2, RZ ;  /* 0x000000020e057824 */ /* 0x000fe200078e00ff */
[----:B------:R-:W-:-:S04]  /*2a30*/  IADD3 R8, PT, PT, R229, R202, R230 ;  /* 0x000000cae5087210 */ /* 0x000fc80007ffe0e6 */
[----:B------:R-:W-:Y:S01]  /*2a40*/  LOP3.LUT R5, R5, 0x6, RZ, 0xc0, !PT ;  /* 0x0000000605057812 */ /* 0x000fe200078ec0ff */
[----:B------:R-:W-:-:S03]  /*2a50*/  IMAD.IADD R225, R8, 0x1, -R225 ;  /* 0x0000000108e17824 */ /* 0x000fc600078e0ae1 */
[----:B------:R-:W-:Y:S02]  /*2a60*/  LOP3.LUT R214, R5, 0xe0, R214, 0xf8, !PT ;  /* 0x000000e005d67812 */ /* 0x000fe400078ef8d6 */
[----:B------:R-:W-:Y:S02]  /*2a70*/  CS2R R30, SRZ ;  /* 0x00000000001e7805 */ /* 0x000fe4000001ff00 */
[----:B------:R-:W-:Y:S02]  /*2a80*/  CS2R R28, SRZ ;  /* 0x00000000001c7805 */ /* 0x000fe4000001ff00 */
[----:B------:R-:W-:Y:S02]  /*2a90*/  CS2R R26, SRZ ;  /* 0x00000000001a7805 */ /* 0x000fe4000001ff00 */
[----:B------:R-:W-:Y:S02]  /*2aa0*/  CS2R R24, SRZ ;  /* 0x0000000000187805 */ /* 0x000fe4000001ff00 */
[----:B------:R-:W-:-:S02]  /*2ab0*/  CS2R R22, SRZ ;  /* 0x0000000000167805 */ /* 0x000fc4000001ff00 */
[----:B------:R-:W-:Y:S01]  /*2ac0*/  CS2R R20, SRZ ;  /* 0x0000000000147805 */ /* 0x000fe2000001ff00 */
[----:B------:R-:W-:Y:S02]  /*2ad0*/  IMAD R224, R231, 0x4, R224 ;  /* 0x00000004e7e07824 */ /* 0x000fe400078e02e0 */
[--C-:B------:R-:W-:Y:S02]  /*2ae0*/  IMAD.IADD R188, R199, 0x1, R4.reuse ;  /* 0x00000001c7bc7824 */ /* 0x100fe400078e0204 */
[----:B------:R-:W-:Y:S01]  /*2af0*/  IMAD.IADD R187, R198, 0x1, R4 ;  /* 0x00000001c6bb7824 */ /* 0x000fe200078e0204 */
[----:B------:R-:W-:Y:S01]  /*2b00*/  UIADD3 UR5, UPT, UPT, UR23, 0x40, URZ ;  /* 0x0000004017057890 */ /* 0x000fe2000fffe0ff */
[----:B------:R-:W-:Y:S01]  /*2b10*/  VIADD R214, R214, UR23 ;  /* 0x00000017d6d67c36 */ /* 0x000fe20008000000 */
[----:B------:R-:W-:Y:S01]  /*2b20*/  USHF.L.U32 UR10, UR10, 0x6, URZ ;  /* 0x000000060a0a7899 */ /* 0x000fe200080006ff */
[----:B--2---:R-:W-:Y:S02]  /*2b30*/  IADD3 R236, P1, P0, R9, R220, R236 ;  /* 0x000000dc09ec7210 */ /* 0x004fe4000783e0ec */
[----:B------:R-:W-:-:S02]  /*2b40*/  SHF.R.S32.HI R220, RZ, 0x1f, R9 ;  /* 0x0000001fffdc7819 */ /* 0x000fc40000011409 */
[----:B---3--:R-:W-:Y:S02]  /*2b50*/  R2UR UR31, R7 ;  /* 0x00000000071f72ca */ /* 0x008fe400000e0000 */
[----:B------:R-:W-:Y:S02]  /*2b60*/  IADD3.X R220, PT, PT, R220, R221, RZ, P1, P0 ;  /* 0x000000dddcdc7210 */ /* 0x000fe40000fe04ff */
[----:B------:R-:W-:Y:S02]  /*2b70*/  R2UR UR32, R6 ;  /* 0x00000000062072ca */ /* 0x000fe400000e0000 */
[----:B------:R-:W-:-:S04]  /*2b80*/  LOP3.LUT P0, RZ, R212, 0x4, RZ, 0xc0, !PT ;  /* 0x00000004d4ff7812 */ /* 0x000fc8000780c0ff */
[----:B------:R-:W-:Y:S01]  /*2b90*/  SEL R223, R223, 0xfffffff0, !P0 ;  /* 0xfffffff0dfdf7807 */ /* 0x000fe20004000000 */
[----:B------:R-:W-:-:S04]  /*2ba0*/  IMAD.WIDE.U32 R236, R236, -0x2daee0ad, RZ ;  /* 0xd2511f53ecec7825 */ /* 0x000fc800078e00ff */
[----:B------:R-:W-:Y:S01]  /*2bb0*/  IMAD.IADD R221, R208, 0x1, R223 ;  /* 0x00000001d0dd7824 */ /* 0x000fe200078e02df */
        /* <DEDUP_REMOVED lines=11> */
[----:B----4-:R-:W-:-:S12]  /*2c70*/  UIADD3 UR23, UPT, UPT, UR31, 0x646e171e, URZ ;  /* 0x646e171e1f177890 */ /* 0x010fd8000fffe0ff */
.L_x_875:
[----:B------:R-:W0:Y:S01]  /*2c80*/  LDGDEPBAR ;  /* 0x00000000000079af */ /* 0x000e220000000000 */
[--C-:B------:R-:W-:Y:S01]  /*2c90*/  IMAD.IADD R150, R196, 0x1, R188.reuse ;  /* 0x00000001c4967824 */ /* 0x100fe200078e02bc */
[----:B------:R-:W-:Y:S01]  /*2ca0*/  LEA R172, P0, R202, R218, 0x2 ;  /* 0x000000dacaac7211 */ /* 0x000fe200078010ff */
[----:B------:R-:W-:Y:S01]  /*2cb0*/  IMAD.IADD R149, R194, 0x1, R188 ;  /* 0x00000001c2957824 */ /* 0x000fe200078e02bc */
[----:B-----5:R-:W-:Y:S01]  /*2cc0*/  FSETP.NEU.FTZ.AND P6, PT, R227, -INF , PT ;  /* 0xff800000e300780b */ /* 0x020fe20003fdd000 */
[----:B------:R-:W-:Y:S02]  /*2cd0*/  IMAD.MOV.U32 R219, RZ, RZ, R217 ;  /* 0x000000ffffdb7224 */ /* 0x000fe400078e00d9 */
[----:B------:R-:W-:Y:S01]  /*2ce0*/  FMUL.FTZ R165, R226, 1.4426950216293334961 ;  /* 0x3fb8aa3be2a57820 */ /* 0x000fe20000410000 */
[----:B------:R-:W-:Y:S01]  /*2cf0*/  IMAD.IADD R148, R196, 0x1, R149 ;  /* 0x00000001c4947824 */ /* 0x000fe200078e0295 */
[----:B------:R-:W-:Y:S01]  /*2d00*/  FSETP.NEU.FTZ.AND P1, PT, R226, -INF , PT ;  /* 0xff800000e200780b */ /* 0x000fe20003f3d000 */
[----:B------:R-:W-:Y:S01]  /*2d10*/  VIADD R229, R229, 0xffffffc0 ;  /* 0xffffffc0e5e57836 */ /* 0x000fe20000000000 */
[----:B------:R-:W-:Y:S01]  /*2d20*/  LEA.HI.X R173, R202, R219, RZ, 0x2, P0 ;  /* 0x000000dbcaad7211 */ /* 0x000fe200000f14ff */
[----:B------:R-:W-:Y:S01]  /*2d30*/  VIADD R224, R224, 0xfffffffc ;  /* 0xfffffffce0e07836 */ /* 0x000fe20000000000 */
[----:B------:R-:W-:Y:S01]  /*2d40*/  FSEL R165, R165, RZ, P1 ;  /* 0x000000ffa5a57208 */ /* 0x000fe20000800000 */
[----:B------:R-:W-:Y:S01]  /*2d50*/  IMAD.U32 R151, RZ, RZ, UR19 ;  /* 0x00000013ff977e24 */ /* 0x000fe2000f8e00ff */
[----:B------:R-:W-:Y:S01]  /*2d60*/  ISETP.GE.AND P5, PT, R229, R215, PT ;  /* 0x000000d7e500720c */ /* 0x000fe20003fa6270 */
[----:B------:R-:W-:Y:S03]  /*2d70*/  IMAD.WIDE.U32 R152, R224, -0x326172a9, RZ ;  /* 0xcd9e8d57e0987825 */ /* 0x000fe600078e00ff */
[----:B------:R-:W-:Y:S01]  /*2d80*/  ISETP.GT.AND P5, PT, R230, UR5, P5 ;  /* 0x00000005e6007c0c */ /* 0x000fe2000afa4270 */
[----:B------:R-:W-:Y:S01]  /*2d90*/  IMAD R151, R151, 0x2, R222 ;  /* 0x0000000297977824 */ /* 0x000fe200078e02de */
[----:B------:R-:W-:Y:S01]  /*2da0*/  LOP3.LUT R154, R220, UR32, R153, 0x96, !PT ;  /* 0x00000020dc9a7c12 */ /* 0x000fe2000f8e9699 */
[----:B------:R-:W-:Y:S01]  /*2db0*/  VIADD R231, R231, 0xffffffff ;  /* 0xffffffffe7e77836 */ /* 0x000fe20000000000 */
[----:B------:R-:W-:Y:S04]  /*2dc0*/  DEPBAR.LE SB0, 0x0 ;  /* 0x000080000000791a */ /* 0x000fe80000000000 */
[----:B------:R-:W-:Y:S01]  /*2dd0*/  BAR.SYNC.DEFER_BLOCKING 0x0 ;  /* 0x0000000000007b1d */ /* 0x000fe20000010000 */
[----:B------:R-:W-:Y:S01]  /*2de0*/  IMAD.WIDE.U32 R154, R154, -0x2daee0ad, RZ ;  /* 0xd2511f539a9a7825 */ /* 0x000fe200078e00ff */
[----:B------:R-:W-:Y:S03]  /*2df0*/  LOP3.LUT R151, R151, UR31, R237, 0x96, !PT ;  /* 0x0000001f97977c12 */ /* 0x000fe6000f8e96ed */
[--C-:B------:R-:W-:Y:S01]  /*2e00*/  @!P5 VIADDMNMX R153, R225, 0xffffffc1, R230.reuse, PT ;  /* 0xffffffc1e199d846 */ /* 0x100fe200038001e6 */
[----:B------:R-:W-:Y:S01]  /*2e10*/  @!P5 VIADD R160, R214, 0x1 ;  /* 0x00000001d6a0d836 */ /* 0x000fe20000000000 */
[----:B------:R-:W-:Y:S01]  /*2e20*/  LOP3.LUT R156, R236, UR29, R155, 0x96, !PT ;  /* 0x0000001dec9c7c12 */ /* 0x000fe2000f8e969b */
[----:B------:R-:W-:Y:S01]  /*2e30*/  IMAD.WIDE.U32 R158, R151, -0x326172a9, RZ ;  /* 0xcd9e8d57979e7825 */ /* 0x000fe200078e00ff */
[----:B------:R-:W-:Y:S02]  /*2e40*/  @!P5 VIADDMNMX R151, R225, 0xffffffc9, R230, PT ;  /* 0xffffffc9e197d846 */ /* 0x000fe400038001e6 */
[----:B------:R-:W-:Y:S01]  /*2e50*/  @!P5 ISETP.GE.AND P0, PT, R160, R153, PT ;  /* 0x00000099a000d20c */ /* 0x000fe20003f06270 */
[----:B------:R-:W-:Y:S01]  /*2e60*/  IMAD.WIDE.U32 R156, R156, -0x326172a9, RZ ;  /* 0xcd9e8d579c9c7825 */ /* 0x000fe200078e00ff */
[----:B------:R-:W-:Y:S02]  /*2e70*/  @!P5 ISETP.GE.AND P4, PT, R160, R151, PT ;  /* 0x00000097a000d20c */ /* 0x000fe40003f86270 */
[----:B------:R-:W-:Y:S01]  /*2e80*/  LOP3.LUT R155, R152, UR30, R159, 0x96, !PT ;  /* 0x0000001e989b7c12 */ /* 0x000fe2000f8e969f */
[----:B------:R-:W-:Y:S01]  /*2e90*/  @!P5 VIADD R160, R214, 0x9 ;  /* 0x00000009d6a0d836 */ /* 0x000fe20000000000 */
[----:B------:R-:W-:Y:S01]  /*2ea0*/  LOP3.LUT R152, R158, UR28, R157, 0x96, !PT ;  /* 0x0000001c9e987c12 */ /* 0x000fe2000f8e969d */
[----:B------:R-:W-:Y:S02]  /*2eb0*/  @!P5 VIADD R158, R214, 0x8 ;  /* 0x00000008d69ed836 */ /* 0x000fe40000000000 */
[----:B------:R-:W-:Y:S01]  /*2ec0*/  IMAD.WIDE.U32 R162, R155, -0x2daee0ad, RZ ;  /* 0xd2511f539ba27825 */ /* 0x000fe200078e00ff */
[-C--:B------:R-:W-:Y:S02]  /*2ed0*/  @!P5 ISETP.GE.AND P1, PT, R160, R153.reuse, PT ;  /* 0x00000099a000d20c */ /* 0x080fe40003f26270 */
[C---:B------:R-:W-:Y:S01]  /*2ee0*/  @!P5 ISETP.GE.AND P3, PT, R158.reuse, R153, PT ;  /* 0x000000999e00d20c */ /* 0x040fe20003f66270 */
[----:B------:R-:W-:Y:S01]  /*2ef0*/  LDSM.16.M88.4 R68, [R188] ;  /* 0x00000000bc44783b */ /* 0x000fe20000000200 */
[----:B------:R-:W-:Y:S01]  /*2f00*/  @!P5 ISETP.GE.AND P2, PT, R158, R151, PT ;  /* 0x000000979e00d20c */ /* 0x000fe20003f46270 */
[----:B------:R-:W-:Y:S01]  /*2f10*/  IMAD.WIDE.U32 R158, R152, -0x2daee0ad, RZ ;  /* 0xd2511f53989e7825 */ /* 0x000fe200078e00ff */
[----:B------:R-:W-:Y:S03]  /*2f20*/  LOP3.LUT R154, R154, UR26, R163, 0x96, !PT ;  /* 0x0000001a9a9a7c12 */ /* 0x000fe6000f8e96a3 */
[----:B------:R-:W-:Y:S01]  /*2f30*/  FMUL.FTZ R163, R227, 1.4426950216293334961 ;  /* 0x3fb8aa3be3a37820 */ /* 0x000fe20000410000 */
[----:B------:R-:W1:Y:S01]  /*2f40*/  LDSM.16.M88.4 R72, [R197] ;  /* 0x00000000c548783b */ /* 0x000e620000000200 */
[----:B------:R-:W-:Y:S01]  /*2f50*/  LOP3.LUT R152, R162, UR17, R159, 0x96, !PT ;  /* 0x00000011a2987c12 */ /* 0x000fe2000f8e969f */
[----:B------:R-:W-:Y:S03]  /*2f60*/  IMAD.WIDE.U32 R154, R154, -0x326172a9, RZ ;  /* 0xcd9e8d579a9a7825 */ /* 0x000fe600078e00ff */
[----:B------:R-:W-:Y:S01]  /*2f70*/  FSEL R163, R163, RZ, P6 ;  /* 0x000000ffa3a37208 */ /* 0x000fe20003000000 */
[----:B------:R-:W2:Y:S01]  /*2f80*/  LDSM.16.M88.4 R76, [R197+0x800] ;  /* 0x00080000c54c783b */ /* 0x000ea20000000200 */
[----:B------:R-:W-:Y:S01]  /*2f90*/  @!P5 ISETP.GE.AND P6, PT, R214, R153, PT ;  /* 0x00000099d600d20c */ /* 0x000fe20003fc6270 */
[----:B------:R-:W-:Y:S01]  /*2fa0*/  IMAD.WIDE.U32 R166, R152, -0x326172a9, RZ ;  /* 0xcd9e8d5798a67825 */ /* 0x000fe200078e00ff */
[----:B------:R-:W-:Y:S03]  /*2fb0*/  LOP3.LUT R156, R156, UR22, R155, 0x96, !PT ;  /* 0x000000169c9c7c12 */ /* 0x000fe6000f8e969b */
[----:B------:R-:W-:Y:S01]  /*2fc0*/  LDSM.16.M88.4 R80, [R150] ;  /* 0x000000009650783b */ /* 0x000fe20000000200 */
[----:B------:R-:W-:Y:S01]  /*2fd0*/  LOP3.LUT R152, R154, UR15, R167, 0x96, !PT ;  /* 0x0000000f9a987c12 */ /* 0x000fe2000f8e96a7 */
[----:B------:R-:W-:Y:S04]  /*2fe0*/  @!P5 VIADD R154, R214, 0x10 ;  /* 0x00000010d69ad836 */ /* 0x000fe80000000000 */
[----:B------:R-:W3:Y:S01]  /*2ff0*/  LDSM.16.M88.4 R84, [R195] ;  /* 0x00000000c354783b */ /* 0x000ee20000000200 */
[----:B------:R-:W-:Y:S05]  /*3000*/  IMAD.WIDE.U32 R168, R152, -0x2daee0ad, RZ ;  /* 0xd2511f5398a87825 */ /* 0x000fea00078e00ff */
[----:B------:R-:W4:Y:S06]  /*3010*/  LDSM.16.M88.4 R88, [R195+0x800] ;  /* 0x00080000c358783b */ /* 0x000f2c0000000200 */
[----:B------:R-:W-:Y:S06]  /*3020*/  LDSM.16.M88.4 R92, [R149] ;  /* 0x00000000955c783b */ /* 0x000fec0000000200 */
[----:B------:R-:W4:Y:S01]  /*3030*/  LDSM.16.M88.4 R96, [R193] ;  /* 0x00000000c160783b */ /* 0x000f220000000200 */
[C---:B-1----:R-:W-:Y:S08]  /*3040*/  HMMA.16816.F32 R4, R68.reuse, R72, RZ ;  /* 0x000000484404723c */ /* 0x042ff000000018ff */
        /* <DEDUP_REMOVED lines=34> */
[C---:B------:R-:W-:Y:S08]  /*3270*/  HMMA.16816.F32 R4, R92.reuse, R96, R4 ;  /* 0x000000605c04723c */ /* 0x040ff00000001804 */
[C---:B------:R-:W-:Y:S01]  /*3280*/  HMMA.16816.F32 R8, R92.reuse, R98, R8 ;  /* 0x000000625c08723c */ /* 0x040fe20000001808 */
[----:B------:R-:W-:Y:S07]  /*3290*/  LDSM.16.M88.4 R96, [R197+0x4000] ;  /* 0x00400000c560783b */ /* 0x000fee0000000200 */
[C---:B--2---:R-:W-:Y:S08]  /*32a0*/  HMMA.16816.F32 R12, R92.reuse, R72, R12 ;  /* 0x000000485c0c723c */ /* 0x044ff0000000180c */
[----:B------:R-:W-:Y:S01]  /*32b0*/  HMMA.16816.F32 R16, R92, R74, R16 ;  /* 0x0000004a5c10723c */ /* 0x000fe20000001810 */
[----:B------:R-:W2:Y:S06]  /*32c0*/  LDSM.16.M88.4 R72, [R192+0x2800] ;  /* 0x00280000c048783b */ /* 0x000eac0000000200 */
[----:B------:R-:W2:Y:S01]  /*32d0*/  LDSM.16.M88.4 R92, [R188+0x4000] ;  /* 0x00400000bc5c783b */ /* 0x000ea20000000200 */
        /* <DEDUP_REMOVED lines=12> */
[----:B------:R-:W2:Y:S06]  /*33a0*/  LDSM.16.M88.4 R72, [R195+0x4800] ;  /* 0x00480000c348783b */ /* 0x000eac0000000200 */
[----:B------:R-:W4:Y:S01]  /*33b0*/  LDSM.16.M88.4 R84, [R149+0x4000] ;  /* 0x004000009554783b */ /* 0x000f220000000200 */
[C---:B------:R-:W-:Y:S08]  /*33c0*/  HMMA.16816.F32 R4, R92.reuse, R96, R4 ;  /* 0x000000605c04723c */ /* 0x040ff00000001804 */
[C---:B------:R-:W-:Y:S08]  /*33d0*/  HMMA.16816.F32 R8, R92.reuse, R98, R8 ;  /* 0x000000625c08723c */ /* 0x040ff00000001808 */
[C---:B-1----:R-:W-:Y:S08]  /*33e0*/  HMMA.16816.F32 R12, R92.reuse, R68, R12 ;  /* 0x000000445c0c723c */ /* 0x042ff0000000180c */
[----:B------:R-:W-:Y:S01]  /*33f0*/  HMMA.16816.F32 R16, R92, R70, R16 ;  /* 0x000000465c10723c */ /* 0x000fe20000001810 */
[----:B------:R-:W1:Y:S07]  /*3400*/  LDSM.16.M88.4 R68, [R193+0x4800] ;  /* 0x00480000c144783b */ /* 0x000e6e0000000200 */
[C---:B---3--:R-:W-:Y:S08]  /*3410*/  HMMA.16816.F32 R4, R76.reuse, R80, R4 ;  /* 0x000000504c04723c */ /* 0x048ff00000001804 */
[C---:B------:R-:W-:Y:S08]  /*3420*/  HMMA.16816.F32 R8, R76.reuse, R82, R8 ;  /* 0x000000524c08723c */ /* 0x040ff00000001808 */
[C---:B--2---:R-:W-:Y:S08]  /*3430*/  HMMA.16816.F32 R12, R76.reuse, R72, R12 ;  /* 0x000000484c0c723c */ /* 0x044ff0000000180c */
[----:B------:R-:W-:Y:S01]  /*3440*/  HMMA.16816.F32 R16, R76, R74, R16 ;  /* 0x0000004a4c10723c */ /* 0x000fe20000001810 */
[----:B------:R-:W-:Y:S06]  /*3450*/  LDSM.16.M88.4 R72, [R148+0x4000] ;  /* 0x004000009448783b */ /* 0x000fec0000000200 */
[----:B------:R-:W2:Y:S01]  /*3460*/  LDSM.16.M88.4 R76, [R192+0x4000] ;  /* 0x00400000c04c783b */ /* 0x000ea20000000200 */
[C---:B----4-:R-:W-:Y:S08]  /*3470*/  HMMA.16816.F32 R4, R84.reuse, R88, R4 ;  /* 0x000000585404723c */ /* 0x050ff00000001804 */
[C---:B------:R-:W-:Y:S08]  /*3480*/  HMMA.16816.F32 R8, R84.reuse, R90, R8 ;  /* 0x0000005a5408723c */ /* 0x040ff00000001808 */
[C---:B-1----:R-:W-:Y:S08]  /*3490*/  HMMA.16816.F32 R12, R84.reuse, R68, R12 ;  /* 0x00000044540c723c */ /* 0x042ff0000000180c */
[----:B------:R-:W-:Y:S01]  /*34a0*/  HMMA.16816.F32 R16, R84, R70, R16 ;  /* 0x000000465410723c */ /* 0x000fe20000001810 */
[----:B------:R-:W1:Y:S07]  /*34b0*/  LDSM.16.M88.4 R68, [R192+0x4800] ;  /* 0x00480000c044783b */ /* 0x000e6e0000000200 */
[C---:B--2---:R-:W-:Y:S08]  /*34c0*/  HMMA.16816.F32 R4, R72.reuse, R76, R4 ;  /* 0x0000004c4804723c */ /* 0x044ff00000001804 */
[C---:B------:R-:W-:Y:S11]  /*34d0*/  HMMA.16816.F32 R8, R72.reuse, R78, R8 ;  /* 0x0000004e4808723c */ /* 0x040ff60000001808 */
[----:B------:R-:W-:Y:S02]  /*34e0*/  @!P5 FSEL R5, R5, -INF , !P0 ;  /* 0xff8000000505d808 */ /* 0x000fe40004000000 */
[----:B------:R-:W-:Y:S02]  /*34f0*/  @!P5 FSEL R7, R7, -INF , !P4 ;  /* 0xff8000000707d808 */ /* 0x000fe40006000000 */
[----:B------:R-:W-:Y:S01]  /*3500*/  @!P5 FSEL R4, R4, -INF , !P6 ;  /* 0xff8000000404d808 */ /* 0x000fe20007000000 */
[----:B------:R-:W-:Y:S01]  /*3510*/  FFMA.FTZ R161, R5, UR7, -R163 ;  /* 0x0000000705a17c23 */ /* 0x000fe200080108a3 */
[----:B------:R-:W-:Y:S01]  /*3520*/  @!P5 ISETP.GE.AND P0, PT, R214, R151, PT ;  /* 0x00000097d600d20c */ /* 0x000fe20003f06270 */
[C---:B-1----:R-:W-:Y:S03]  /*3530*/  HMMA.16816.F32 R12, R72.reuse, R68, R12 ;  /* 0x00000044480c723c */ /* 0x042fe6000000180c */
[----:B------:R-:W-:Y:S02]  /*3540*/  @!P5 FSEL R6, R6, -INF , !P0 ;  /* 0xff8000000606d808 */ /* 0x000fe40004000000 */
[C---:B------:R-:W-:Y:S02]  /*3550*/  @!P5 ISETP.GE.AND P0, PT, R154.reuse, R153, PT ;  /* 0x000000999a00d20c */ /* 0x040fe40003f06270 */
[-C--:B------:R-:W-:Y:S01]  /*3560*/  @!P5 ISETP.GE.AND P4, PT, R154, R151.reuse, PT ;  /* 0x000000979a00d20c */ /* 0x080fe20003f86270 */
[----:B------:R-:W-:Y:S03]  /*3570*/  HMMA.16816.F32 R16, R72, R70, R16 ;  /* 0x000000464810723c */ /* 0x000fe60000001810 */
[----:B------:R-:W-:Y:S01]  /*3580*/  IMAD.WIDE.U32 R154, R156, -0x2daee0ad, RZ ;  /* 0xd2511f539c9a7825 */ /* 0x000fe200078e00ff */
[----:B------:R-:W-:Y:S02]  /*3590*/  @!P5 ISETP.GE.AND P6, PT, R160, R151, PT ;  /* 0x00000097a000d20c */ /* 0x000fe40003fc6270 */
[----:B------:R-:W-:Y:S01]  /*35a0*/  @!P5 FSEL R8, R8, -INF , !P3 ;  /* 0xff8000000808d808 */ /* 0x000fe20005800000 */
[----:B------:R-:W-:Y:S01]  /*35b0*/  @!P5 VIADD R160, R214, 0x11 ;  /* 0x00000011d6a0d836 */ /* 0x000fe20000000000 */
[----:B------:R-:W-:Y:S01]  /*35c0*/  LOP3.LUT R152, R154, UR12, R169, 0x96, !PT ;  /* 0x0000000c9a987c12 */ /* 0x000fe2000f8e96a9 */
[----:B------:R-:W-:Y:S01]  /*35d0*/  @!P5 VIADD R156, R214, 0x18 ;  /* 0x00000018d69cd836 */ /* 0x000fe20000000000 */
[----:B------:R-:W-:Y:S01]  /*35e0*/  LOP3.LUT R158, R158, UR14, R155, 0x96, !PT ;  /* 0x0000000e9e9e7c12 */ /* 0x000fe2000f8e969b */
[----:B------:R-:W-:Y:S01]  /*35f0*/  @!P5 VIADD R154, R214, 0x19 ;  /* 0x00000019d69ad836 */ /* 0x000fe20000000000 */
[----:B------:R-:W-:Y:S01]  /*3600*/  @!P5 FSEL R10, R10, -INF , !P2 ;  /* 0xff8000000a0ad808 */ /* 0x000fe20005000000 */
[----:B------:R-:W-:Y:S01]  /*3610*/  FFMA.FTZ R162, R6, UR7, -R165 ;  /* 0x0000000706a27c23 */ /* 0x000fe200080108a5 */
[----:B------:R-:W-:Y:S01]  /*3620*/  @!P5 FSEL R12, R12, -INF , !P0 ;  /* 0xff8000000c0cd808 */ /* 0x000fe20004000000 */
[----:B------:R-:W-:Y:S01]  /*3630*/  IMAD.WIDE.U32 R158, R158, -0x326172a9, RZ ;  /* 0xcd9e8d579e9e7825 */ /* 0x000fe200078e00ff */
[-C--:B------:R-:W-:Y:S02]  /*3640*/  @!P5 ISETP.GE.AND P2, PT, R156, R153.reuse, PT ;  /* 0x000000999c00d20c */ /* 0x080fe40003f46270 */
[----:B------:R-:W-:Y:S02]  /*3650*/  @!P5 ISETP.GE.AND P3, PT, R160, R153, PT ;  /* 0x00000099a000d20c */ /* 0x000fe40003f66270 */
[-C--:B------:R-:W-:Y:S01]  /*3660*/  @!P5 ISETP.GE.AND P0, PT, R156, R151.reuse, PT ;  /* 0x000000979c00d20c */ /* 0x080fe20003f06270 */
[----:B------:R-:W-:Y:S01]  /*3670*/  IMAD.WIDE.U32 R156, R152, -0x326172a9, RZ ;  /* 0xcd9e8d57989c7825 */ /* 0x000fe200078e00ff */
[----:B------:R-:W-:Y:S02]  /*3680*/  @!P5 FSEL R9, R9, -INF , !P1 ;  /* 0xff8000000909d808 */ /* 0x000fe40004800000 */
[----:B------:R-:W-:Y:S02]  /*3690*/  @!P5 FSEL R11, R11, -INF , !P6 ;  /* 0xff8000000b0bd808 */ /* 0x000fe40007000000 */
[----:B------:R-:W-:Y:S02]  /*36a0*/  @!P5 FSEL R13, R13, -INF , !P3 ;  /* 0xff8000000d0dd808 */ /* 0x000fe40005800000 */
[----:B------:R-:W-:Y:S02]  /*36b0*/  @!P5 ISETP.GE.AND P1, PT, R160, R151, PT ;  /* 0x00000097a000d20c */ /* 0x000fe40003f26270 */
[C---:B------:R-:W-:Y:S02]  /*36c0*/  @!P5 ISETP.GE.AND P6, PT, R154.reuse, R153, PT ;  /* 0x000000999a00d20c */ /* 0x040fe40003fc6270 */
[----:B------:R-:W-:Y:S02]  /*36d0*/  @!P5 ISETP.GE.AND P3, PT, R154, R151, PT ;  /* 0x000000979a00d20c */ /* 0x000fe40003f66270 */
[----:B------:R-:W-:Y:S02]  /*36e0*/  LOP3.LUT R154, R158, UR11, R157, 0x96, !PT ;  /* 0x0000000b9e9a7c12 */ /* 0x000fe4000f8e969d */
[C---:B------:R-:W-:Y:S02]  /*36f0*/  PRMT R152, R156.reuse, 0x7770, RZ ;  /* 0x000077709c987816 */ /* 0x040fe400000000ff */
[----:B------:R-:W-:Y:S02]  /*3700*/  PRMT R151, R156, 0x7771, RZ ;  /* 0x000077719c977816 */ /* 0x000fe400000000ff */
[----:B------:R-:W-:Y:S02]  /*3710*/  @!P5 FSEL R14, R14, -INF , !P4 ;  /* 0xff8000000e0ed808 */ /* 0x000fe40006000000 */
[----:B------:R-:W-:Y:S02]  /*3720*/  @!P5 FSEL R15, R15, -INF , !P1 ;  /* 0xff8000000f0fd808 */ /* 0x000fe40004800000 */
[----:B------:R-:W-:Y:S01]  /*3730*/  ISETP.GT.U32.AND P1, PT, R151, UR6, PT ;  /* 0x0000000697007c0c */ /* 0x000fe2000bf24070 */
[--C-:B------:R-:W-:Y:S01]  /*3740*/  FFMA.FTZ R169, R14, UR7, -R165.reuse ;  /* 0x000000070ea97c23 */ /* 0x100fe200080108a5 */
[----:B------:R-:W-:Y:S01]  /*3750*/  ISETP.LE.U32.AND P4, PT, R152, UR6, PT ;  /* 0x0000000698007c0c */ /* 0x000fe2000bf83070 */
[----:B------:R-:W-:Y:S01]  /*3760*/  FFMA.FTZ R170, R15, UR7, -R165 ;  /* 0x000000070faa7c23 */ /* 0x000fe200080108a5 */
[C---:B------:R-:W-:Y:S02]  /*3770*/  LOP3.LUT R160, R154.reuse, 0xff, RZ, 0xc0, !PT ;  /* 0x000000ff9aa07812 */ /* 0x040fe400078ec0ff */
[C---:B------:R-:W-:Y:S02]  /*3780*/  PRMT R152, R154.reuse, 0x7632, R152 ;  /* 0x000076329a987816 */ /* 0x040fe40000000098 */
[----:B------:R-:W-:Y:S02]  /*3790*/  LOP3.LUT R151, R154, 0xffff, RZ, 0xc0, !PT ;  /* 0x0000ffff9a977812 */ /* 0x000fe400078ec0ff */
[----:B------:R-:W-:Y:S02]  /*37a0*/  @!P5 FSEL R16, R16, -INF , !P2 ;  /* 0xff8000001010d808 */ /* 0x000fe40005000000 */
[----:B------:R-:W-:Y:S02]  /*37b0*/  ISETP.LE.U32.AND P2, PT, R160, UR6, PT ;  /* 0x00000006a0007c0c */ /* 0x000fe4000bf43070 */
[----:B------:R-:W-:Y:S01]  /*37c0*/  LOP3.LUT R152, R152, 0xff, RZ, 0xc0, !PT ;  /* 0x000000ff98987812 */ /* 0x000fe200078ec0ff */
[----:B------:R-:W-:Y:S01]  /*37d0*/  FFMA.FTZ R171, R16, UR7, -R163 ;  /* 0x0000000710ab7c23 */ /* 0x000fe200080108a3 */
[----:B------:R-:W-:Y:S02]  /*37e0*/  SHF.R.U32.HI R160, RZ, 0x8, R151 ;  /* 0x00000008ffa07819 */ /* 0x000fe40000011697 */
[----:B------:R-:W-:Y:S02]  /*37f0*/  @!P5 FSEL R17, R17, -INF , !P6 ;  /* 0xff8000001111d808 */ /* 0x000fe40007000000 */
[----:B------:R-:W-:Y:S02]  /*3800*/  ISETP.LE.U32.AND P6, PT, R152, UR6, PT ;  /* 0x0000000698007c0c */ /* 0x000fe4000bfc3070 */
[----:B------:R-:W-:Y:S01]  /*3810*/  LOP3.LUT R160, R160, 0xffff, RZ, 0xc0, !PT ;  /* 0x0000ffffa0a07812 */ /* 0x000fe200078ec0ff */
[----:B------:R1:W-:Y:S01]  /*3820*/  MUFU.EX2 R152, R161 ;  /* 0x000000a100987308 */ /* 0x0003e20000000800 */
[----:B------:R-:W-:Y:S01]  /*3830*/  SHF.R.U32.HI R164, RZ, 0x18, R154 ;  /* 0x00000018ffa47819 */ /* 0x000fe2000001169a */
[----:B------:R-:W-:Y:S01]  /*3840*/  FFMA.FTZ R174, R17, UR7, -R163 ;  /* 0x0000000711ae7c23 */ /* 0x000fe200080108a3 */
[----:B------:R-:W-:Y:S07]  /*3850*/  @!P5 FSEL R18, R18, -INF , !P0 ;  /* 0xff8000001212d808 */ /* 0x000fee0004000000 */
[----:B------:R2:W3:Y:S01]  /*3860*/  MUFU.EX2 R154, R162 ;  /* 0x000000a2009a7308 */ /* 0x0004e20000000800 */
[----:B------:R-:W-:Y:S01]  /*3870*/  LOP3.LUT R166, R166, UR13, R159, 0x96, !PT ;  /* 0x0000000da6a67c12 */ /* 0x000fe2000f8e969f */
[----:B------:R-:W-:Y:S01]  /*3880*/  FFMA.FTZ R159, R4, UR7, -R163 ;  /* 0x00000007049f7c23 */ /* 0x000fe200080108a3 */
[----:B------:R-:W-:Y:S01]  /*3890*/  ISETP.LE.U32.AND P0, PT, R160, UR6, PT ;  /* 0x00000006a0007c0c */ /* 0x000fe2000bf03070 */
[----:B------:R-:W-:Y:S01]  /*38a0*/  FFMA.FTZ R160, R7, UR7, -R165 ;  /* 0x0000000707a07c23 */ /* 0x000fe200080108a5 */
[----:B------:R-:W-:Y:S01]  /*38b0*/  PRMT R153, R156, 0x7772, RZ ;  /* 0x000077729c997816 */ /* 0x000fe200000000ff */
[----:B------:R-:W-:Y:S01]  /*38c0*/  IMAD.WIDE.U32 R166, R166, -0x2daee0ad, RZ ;  /* 0xd2511f53a6a67825 */ /* 0x000fe200078e00ff */
[----:B------:R-:W-:Y:S03]  /*38d0*/  @!P5 FSEL R19, R19, -INF , !P3 ;  /* 0xff8000001313d808 */ /* 0x000fe60005800000 */
[----:B------:R4:W4:Y:S01]  /*38e0*/  MUFU.EX2 R151, R159 ;  /* 0x0000009f00977308 */ /* 0x0009220000000800 */
[----:B------:R-:W-:Y:S01]  /*38f0*/  ISETP.GT.U32.AND P3, PT, R153, UR6, PT ;  /* 0x0000000699007c0c */ /* 0x000fe2000bf64070 */
[----:B-1----:R-:W-:Y:S01]  /*3900*/  FFMA.FTZ R161, R9, UR7, -R163 ;  /* 0x0000000709a17c23 */ /* 0x002fe200080108a3 */
[----:B------:R-:W-:Y:S07]  /*3910*/  ISETP.LE.U32.AND P5, PT, R164, UR6, PT ;  /* 0x00000006a4007c0c */ /* 0x000fee000bfa3070 */
[----:B------:R-:W1:Y:S01]  /*3920*/  MUFU.EX2 R153, R160 ;  /* 0x000000a000997308 */ /* 0x000e620000000800 */
[----:B------:R-:W-:Y:S01]  /*3930*/  PRMT R155, R156, 0x7773, RZ ;  /* 0x000077739c9b7816 */ /* 0x000fe200000000ff */
[--C-:B--2---:R-:W-:Y:S01]  /*3940*/  FFMA.FTZ R162, R10, UR7, -R165.reuse ;  /* 0x000000070aa27c23 */ /* 0x104fe200080108a5 */
[----:B------:R-:W-:Y:S01]  /*3950*/  PRMT R156, R166, 0x7770, RZ ;  /* 0x00007770a69c7816 */ /* 0x000fe200000000ff */
[----:B---3--:R-:W-:Y:S01]  /*3960*/  @!P6 FADD.FTZ R154, -R154, -RZ ;  /* 0x800000ff9a9ae221 */ /* 0x008fe20000010100 */
[----:B------:R-:W-:Y:S01]  /*3970*/  PRMT R157, R166, 0x7771, RZ ;  /* 0x00007771a69d7816 */ /* 0x000fe200000000ff */
[----:B------:R-:W-:Y:S01]  /*3980*/  @!P0 FADD.FTZ R152, -R152, -RZ ;  /* 0x800000ff98988221 */ /* 0x000fe20000010100 */
[----:B------:R-:W-:Y:S01]  /*3990*/  ISETP.LE.U32.AND P0, PT, R156, UR6, PT ;  /* 0x000000069c007c0c */ /* 0x000fe2000bf03070 */
[----:B------:R-:W-:Y:S01]  /*39a0*/  FFMA.FTZ R164, R11, UR7, -R165 ;  /* 0x000000070ba47c23 */ /* 0x000fe200080108a5 */
[----:B------:R-:W-:Y:S01]  /*39b0*/  ISETP.GT.U32.AND P6, PT, R157, UR6, PT ;  /* 0x000000069d007c0c */ /* 0x000fe2000bfc4070 */
[----:B------:R2:W3:Y:S01]  /*39c0*/  MUFU.EX2 R156, R161 ;  /* 0x000000a1009c7308 */ /* 0x0004e20000000800 */
[----:B------:R-:W-:Y:S01]  /*39d0*/  PRMT R158, R166, 0x7772, RZ ;  /* 0x00007772a69e7816 */ /* 0x000fe200000000ff */
[--C-:B----4-:R-:W-:Y:S01]  /*39e0*/  FFMA.FTZ R159, R8, UR7, -R163.reuse ;  /* 0x00000007089f7c23 */ /* 0x110fe200080108a3 */
[----:B------:R-:W-:Y:S07]  /*39f0*/  @!P2 FADD.FTZ R151, -R151, -RZ ;  /* 0x800000ff9797a221 */ /* 0x000fee0000010100 */
[----:B------:R4:W4:Y:S01]  /*3a00*/  MUFU.EX2 R157, R162 ;  /* 0x000000a2009d7308 */ /* 0x0009220000000800 */
[----:B-1----:R-:W-:Y:S01]  /*3a10*/  @!P5 FADD.FTZ R153, -R153, -RZ ;  /* 0x800000ff9999d221 */ /* 0x002fe20000010100 */
[----:B------:R-:W-:Y:S01]  /*3a20*/  ISETP.GT.U32.AND P5, PT, R158, UR6, PT ;  /* 0x000000069e007c0c */ /* 0x000fe2000bfa4070 */
[----:B------:R-:W-:Y:S01]  /*3a30*/  FFMA.FTZ R160, R13, UR7, -R163 ;  /* 0x000000070da07c23 */ /* 0x000fe200080108a3 */
[----:B------:R-:W-:Y:S06]  /*3a40*/  ISETP.GT.U32.AND P2, PT, R155, UR6, PT ;  /* 0x000000069b007c0c */ /* 0x000fec000bf44070 */
[----:B------:R-:W1:Y:S01]  /*3a50*/  MUFU.EX2 R158, R164 ;  /* 0x000000a4009e7308 */ /* 0x000e620000000800 */
[----:B------:R-:W-:Y:S01]  /*3a60*/  LOP3.LUT R168, R168, UR23, R167, 0x96, !PT ;  /* 0x00000017a8a87c12 */ /* 0x000fe2000f8e96a7 */
[----:B------:R-:W-:Y:S01]  /*3a70*/  FFMA.FTZ R167, R12, UR7, -R163 ;  /* 0x000000070ca77c23 */ /* 0x000fe200080108a3 */
[----:B------:R-:W-:Y:S07]  /*3a80*/  F2FP.RELU.F16.F32.PACK_AB R175, R152, R151 ;  /* 0x0000009798af723e */ /* 0x000fee00000008ff */
[----:B------:R-:W1:Y:S01]  /*3a90*/  MUFU.EX2 R155, R159 ;  /* 0x0000009f009b7308 */ /* 0x000e620000000800 */
[----:B--2---:R-:W-:Y:S01]  /*3aa0*/  SHF.R.U32.HI R161, RZ, 0x18, R168 ;  /* 0x00000018ffa17819 */ /* 0x004fe200000116a8 */
[----:B---3--:R-:W-:Y:S01]  /*3ab0*/  @P1 FADD.FTZ R156, -R156, -RZ ;  /* 0x800000ff9c9c1221 */ /* 0x008fe20000010100 */
[----:B------:R-:W-:Y:S01]  /*3ac0*/  PRMT R166, R166, 0x7773, RZ ;  /* 0x00007773a6a67816 */ /* 0x000fe200000000ff */
[----:B------:R2:W-:Y:S01]  /*3ad0*/  STS [R208], R175 ;  /* 0x000000afd0007388 */ /* 0x0005e20000000800 */
[----:B----4-:R-:W-:Y:S01]  /*3ae0*/  LOP3.LUT R162, R168, 0xffff, RZ, 0xc0, !PT ;  /* 0x0000ffffa8a27812 */ /* 0x010fe200078ec0ff */
[----:B------:R-:W-:Y:S01]  /*3af0*/  @P3 FADD.FTZ R157, -R157, -RZ ;  /* 0x800000ff9d9d3221 */ /* 0x000fe20000010100 */
[----:B------:R-:W-:Y:S03]  /*3b00*/  ISETP.LE.U32.AND P1, PT, R161, UR6, PT ;  /* 0x00000006a1007c0c */ /* 0x000fe6000bf23070 */
[----:B------:R-:W-:Y:S01]  /*3b10*/  MUFU.EX2 R160, R160 ;  /* 0x000000a000a07308 */ /* 0x000fe20000000800 */
[----:B------:R-:W-:Y:S01]  /*3b20*/  SHF.R.U32.HI R162, RZ, 0x8, R162 ;  /* 0x00000008ffa27819 */ /* 0x000fe200000116a2 */
[----:B-1----:R-:W-:Y:S08]  /*3b30*/  @P2 FADD.FTZ R158, -R158, -RZ ;  /* 0x800000ff9e9e2221 */ /* 0x002ff00000010100 */
[----:B------:R1:W-:Y:S01]  /*3b40*/  MUFU.EX2 R161, R169 ;  /* 0x000000a900a17308 */ /* 0x0003e20000000800 */
[----:B------:R-:W-:Y:S01]  /*3b50*/  LOP3.LUT R164, R162, 0xffff, RZ, 0xc0, !PT ;  /* 0x0000ffffa2a47812 */ /* 0x000fe200078ec0ff */
[----:B------:R-:W-:Y:S01]  /*3b60*/  @!P4 FADD.FTZ R155, -R155, -RZ ;  /* 0x800000ff9b9bc221 */ /* 0x000fe20000010100 */
[C---:B------:R-:W-:Y:S07]  /*3b70*/  LOP3.LUT R159, R168.reuse, 0xff, RZ, 0xc0, !PT ;  /* 0x000000ffa89f7812 */ /* 0x040fee00078ec0ff */
[----:B------:R-:W3:Y:S01]  /*3b80*/  MUFU.EX2 R162, R170 ;  /* 0x000000aa00a27308 */ /* 0x000ee20000000800 */
[----:B------:R-:W-:Y:S02]  /*3b90*/  PRMT R168, R168, 0x7632, R168 ;  /* 0x00007632a8a87816 */ /* 0x000fe400000000a8 */
[----:B------:R-:W-:Y:S07]  /*3ba0*/  ISETP.LE.U32.AND P4, PT, R159, UR6, PT ;  /* 0x000000069f007c0c */ /* 0x000fee000bf83070 */
[----:B------:R-:W4:Y:S01]  /*3bb0*/  MUFU.EX2 R163, R171 ;  /* 0x000000ab00a37308 */ /* 0x000f220000000800 */
[----:B------:R-:W-:Y:S02]  /*3bc0*/  LOP3.LUT R168, R168, 0xff, RZ, 0xc0, !PT ;  /* 0x000000ffa8a87812 */ /* 0x000fe400078ec0ff */
[----:B------:R-:W-:Y:S07]  /*3bd0*/  ISETP.LE.U32.AND P3, PT, R164, UR6, PT ;  /* 0x00000006a4007c0c */ /* 0x000fee000bf63070 */
[----:B------:R2:W2:Y:S01]  /*3be0*/  MUFU.EX2 R159, R167 ;  /* 0x000000a7009f7308 */ /* 0x0004a20000000800 */
[----:B------:R-:W-:Y:S02]  /*3bf0*/  ISETP.LE.U32.AND P2, PT, R168, UR6, PT ;  /* 0x00000006a8007c0c */ /* 0x000fe4000bf43070 */
[----:B-1----:R-:W-:Y:S07]  /*3c00*/  F2FP.RELU.F16.F32.PACK_AB R169, R153, R154 ;  /* 0x0000009a99a9723e */ /* 0x002fee00000008ff */
[----:B------:R-:W1:Y:S01]  /*3c10*/  MUFU.EX2 R164, R174 ;  /* 0x000000ae00a47308 */ /* 0x000e620000000800 */
[----:B------:R-:W-:Y:S01]  /*3c20*/  F2FP.RELU.F16.F32.PACK_AB R168, R158, R157 ;  /* 0x0000009d9ea8723e */ /* 0x000fe200000008ff */
[----:B---3--:R-:W-:Y:S01]  /*3c30*/  @!P1 FADD.FTZ R162, -R162, -RZ ;  /* 0x800000ffa2a29221 */ /* 0x008fe20000010100 */
[----:B------:R-:W-:Y:S01]  /*3c40*/  F2FP.RELU.F16.F32.PACK_AB R170, R156, R155 ;  /* 0x0000009b9caa723e */ /* 0x000fe200000008ff */
[----:B------:R3:W-:Y:S01]  /*3c50*/  STS [R208+0x400], R169 ;  /* 0x000400a9d0007388 */ /* 0x0007e20000000800 */
[----:B------:R-:W-:Y:S01]  /*3c60*/  FSETP.GE.FTZ.AND P1, PT, R152, RZ, PT ;  /* 0x000000ff9800720b */ /* 0x000fe20003f36000 */
[----:B----4-:R-:W-:Y:S01]  /*3c70*/  @!P0 FADD.FTZ R163, -R163, -RZ ;  /* 0x800000ffa3a38221 */ /* 0x010fe20000010100 */
[----:B------:R-:W-:Y:S03]  /*3c80*/  FSETP.GE.FTZ.AND P0, PT, R155, RZ, PT ;  /* 0x000000ff9b00720b */ /* 0x000fe60003f16000 */
[----:B------:R4:W-:Y:S01]  /*3c90*/  STS [R221], R170 ;  /* 0x000000aadd007388 */ /* 0x0009e20000000800 */
[----:B------:R-:W-:Y:S01]  /*3ca0*/  @!P3 FADD.FTZ R160, -R160, -RZ ;  /* 0x800000ffa0a0b221 */ /* 0x000fe20000010100 */
[--C-:B--2---:R-:W-:Y:S01]  /*3cb0*/  FFMA.FTZ R167, R18, UR7, -R165.reuse ;  /* 0x0000000712a77c23 */ /* 0x104fe200080108a5 */
[----:B------:R-:W-:Y:S03]  /*3cc0*/  FFMA.FTZ R165, R19, UR7, -R165 ;  /* 0x0000000713a57c23 */ /* 0x000fe600080108a5 */
[----:B------:R2:W-:Y:S01]  /*3cd0*/  STS [R221+0x400], R168 ;  /* 0x000400a8dd007388 */ /* 0x0005e20000000800 */
[----:B------:R-:W-:Y:S01]  /*3ce0*/  @!P4 FADD.FTZ R159, -R159, -RZ ;  /* 0x800000ff9f9fc221 */ /* 0x000fe20000010100 */
[----:B------:R-:W-:Y:S01]  /*3cf0*/  ISETP.GT.U32.AND P4, PT, R166, UR6, PT ;  /* 0x00000006a6007c0c */ /* 0x000fe2000bf84070 */
[----:B------:R-:W-:Y:S01]  /*3d00*/  @!P2 FADD.FTZ R161, -R161, -RZ ;  /* 0x800000ffa1a1a221 */ /* 0x000fe20000010100 */
[----:B------:R-:W3:Y:S01]  /*3d10*/  MUFU.EX2 R166, R165 ;  /* 0x000000a500a67308 */ /* 0x000ee20000000800 */
[----:B-1----:R-:W-:Y:S01]  /*3d20*/  @P6 FADD.FTZ R164, -R164, -RZ ;  /* 0x800000ffa4a46221 */ /* 0x002fe20000010100 */
[----:B------:R-:W-:Y:S01]  /*3d30*/  F2FP.RELU.F16.F32.PACK_AB R177, R160, R159 ;  /* 0x0000009fa0b1723e */ /* 0x000fe200000008ff */
[----:B------:R-:W2:Y:S07]  /*3d40*/  LDG.E R171, desc[UR20][R172.64] ;  /* 0x00000014acab7981 */ /* 0x000eae000c1e1900 */
[----:B------:R-:W1:Y:S01]  /*3d50*/  MUFU.EX2 R167, R167 ;  /* 0x000000a700a77308 */ /* 0x000e620000000800 */
[----:B------:R-:W-:Y:S01]  /*3d60*/  F2FP.RELU.F16.F32.PACK_AB R175, R162, R161 ;  /* 0x000000a1a2af723e */ /* 0x000fe200000008ff */
[----:B------:R-:W-:Y:S01]  /*3d70*/  STS [R234], R177 ;  /* 0x000000b1ea007388 */ /* 0x000fe20000000800 */
[----:B------:R-:W-:Y:S02]  /*3d80*/  FSETP.GE.FTZ.AND P2, PT, R151, RZ, PT ;  /* 0x000000ff9700720b */ /* 0x000fe40003f56000 */
[----:B------:R-:W-:Y:S03]  /*3d90*/  FSETP.GE.FTZ.AND P3, PT, R153, RZ, PT ;  /* 0x000000ff9900720b */ /* 0x000fe60003f76000 */
[----:B------:R-:W-:Y:S01]  /*3da0*/  STS [R234+0x400], R175 ;  /* 0x000400afea007388 */ /* 0x000fe20000000800 */
[----:B---3--:R-:W-:Y:S01]  /*3db0*/  @P4 FADD.FTZ R166, -R166, -RZ ;  /* 0x800000ffa6a64221 */ /* 0x008fe20000010100 */
[----:B------:R-:W-:Y:S04]  /*3dc0*/  IMAD.IADD R165, R234, 0x1, R223 ;  /* 0x00000001eaa57824 */ /* 0x000fe800078e02df */
[----:B------:R3:W3:Y:S01]  /*3dd0*/  LDG.E R169, desc[UR20][R172.64+0x20] ;  /* 0x00002014aca97981 */ /* 0x0006e2000c1e1900 */
[----:B----4-:R-:W-:Y:S01]  /*3de0*/  F2FP.RELU.F16.F32.PACK_AB R170, R164, R163 ;  /* 0x000000a3a4aa723e */ /* 0x010fe200000008ff */
[----:B-1----:R-:W-:Y:S01]  /*3df0*/  @P5 FADD.FTZ R167, -R167, -RZ ;  /* 0x800000ffa7a75221 */ /* 0x002fe20000010100 */
[----:B------:R-:W-:Y:S03]  /*3e00*/  FSETP.GE.FTZ.AND P4, PT, R154, RZ, PT ;  /* 0x000000ff9a00720b */ /* 0x000fe60003f96000 */
[----:B------:R-:W-:Y:S01]  /*3e10*/  STS [R165], R170 ;  /* 0x000000aaa5007388 */ /* 0x000fe20000000800 */
[----:B--2---:R-:W-:Y:S05]  /*3e20*/  F2FP.RELU.F16.F32.PACK_AB R168, R166, R167 ;  /* 0x000000a7a6a8723e */ /* 0x004fea00000008ff */
[----:B------:R-:W-:Y:S06]  /*3e30*/  STS [R165+0x400], R168 ;  /* 0x000400a8a5007388 */ /* 0x000fec0000000800 */
[----:B------:R-:W-:Y:S06]  /*3e40*/  LDSM.16.M88.4 R68, [R199+0xc000] ;  /* 0x00c00000c744783b */ /* 0x000fec0000000200 */
[----:B------:R-:W1:Y:S06]  /*3e50*/  LDSM.16.M88.4 R72, [R197+0x6000] ;  /* 0x00600000c548783b */ /* 0x000e6c0000000200 */
[----:B------:R-:W2:Y:S06]  /*3e60*/  LDSM.16.M88.4 R76, [R197+0x6800] ;  /* 0x00680000c54c783b */ /* 0x000eac0000000200 */
[----:B------:R-:W-:Y:S06]  /*3e70*/  LDSM.16.M88.4 R80, [R186+0xc000] ;  /* 0x00c00000ba50783b */ /* 0x000fec0000000200 */
[----:B------:R-:W4:Y:S06]  /*3e80*/  LDSM.16.M88.4 R84, [R195+0x6000] ;  /* 0x00600000c354783b */ /* 0x000f2c0000000200 */
[----:B------:R-:W4:Y:S06]  /*3e90*/  LDSM.16.M88.4 R88, [R195+0x6800] ;  /* 0x00680000c358783b */ /* 0x000f2c0000000200 */
[----:B------:R-:W-:Y:S06]  /*3ea0*/  LDSM.16.M88.4 R92, [R185+0xc000] ;  /* 0x00c00000b95c783b */ /* 0x000fec0000000200 */
[----:B------:R-:W4:Y:S01]  /*3eb0*/  LDSM.16.M88.4 R96, [R193+0x6000] ;  /* 0x00600000c160783b */ /* 0x000f220000000200 */
[C---:B-1----:R-:W-:Y:S08]  /*3ec0*/  HMMA.16816.F32 R4, R68.reuse, R72, RZ ;  /* 0x000000484404723c */ /* 0x042ff000000018ff */
[C---:B------:R-:W-:Y:S01]  /*3ed0*/  HMMA.16816.F32 R8, R68.reuse, R74, RZ ;  /* 0x0000004a4408723c */ /* 0x040fe200000018ff */
[----:B------:R-:W-:Y:S07]  /*3ee0*/  LDSM.16.M88.4 R72, [R184+0xc000] ;  /* 0x00c00000b848783b */ /* 0x000fee0000000200 */
[C---:B--2---:R-:W-:Y:S08]  /*3ef0*/  HMMA.16816.F32 R12, R68.reuse, R76, RZ ;  /* 0x0000004c440c723c */ /* 0x044ff000000018ff */
[----:B------:R-:W-:Y:S01]  /*3f00*/  HMMA.16816.F32 R16, R68, R78, RZ ;  /* 0x0000004e4410723c */ /* 0x000fe200000018ff */
[----:B------:R-:W1:Y:S06]  /*3f10*/  LDSM.16.M88.4 R68, [R193+0x6800] ;  /* 0x00680000c144783b */ /* 0x000e6c0000000200 */
[----:B------:R-:W2:Y:S01]  /*3f20*/  LDSM.16.M88.4 R76, [R192+0x6000] ;  /* 0x00600000c04c783b */ /* 0x000ea20000000200 */
[C---:B----4-:R-:W-:Y:S08]  /*3f30*/  HMMA.16816.F32 R4, R80.reuse, R84, R4 ;  /* 0x000000545004723c */ /* 0x050ff00000001804 */
[C---:B------:R-:W-:Y:S01]  /*3f40*/  HMMA.16816.F32 R8, R80.reuse, R86, R8 ;  /* 0x000000565008723c */ /* 0x040fe20000001808 */
[----:B------:R-:W-:Y:S07]  /*3f50*/  LDSM.16.M88.4 R84, [R199+0xe000] ;  /* 0x00e00000c754783b */ /* 0x000fee0000000200 */
[C---:B------:R-:W-:Y:S08]  /*3f60*/  HMMA.16816.F32 R12, R80.reuse, R88, R12 ;  /* 0x00000058500c723c */ /* 0x040ff0000000180c */
[----:B------:R-:W-:Y:S01]  /*3f70*/  HMMA.16816.F32 R16, R80, R90, R16 ;  /* 0x0000005a5010723c */ /* 0x000fe20000001810 */
[----:B------:R-:W4:Y:S06]  /*3f80*/  LDSM.16.M88.4 R80, [R192+0x6800] ;  /* 0x00680000c050783b */ /* 0x000f2c0000000200 */
        /* <DEDUP_REMOVED lines=11> */
[C---:B----4-:R-:W-:Y:S08]  /*4040*/  HMMA.16816.F32 R12, R72.reuse, R80, R12 ;  /* 0x00000050480c723c */ /* 0x050ff0000000180c */
[----:B------:R-:W-:Y:S01]  /*4050*/  HMMA.16816.F32 R16, R72, R82, R16 ;  /* 0x000000524810723c */ /* 0x000fe20000001810 */
[----:B------:R-:W2:Y:S06]  /*4060*/  LDSM.16.M88.4 R72, [R195+0x8800] ;  /* 0x00880000c348783b */ /* 0x000eac0000000200 */
        /* <DEDUP_REMOVED lines=45> */
[C---:B---3--:R-:W-:Y:S08]  /*4340*/  HMMA.16816.F32 R4, R92.reuse, R96, R4 ;  /* 0x000000605c04723c */ /* 0x048ff00000001804 */
[C---:B------:R-:W-:Y:S08]  /*4350*/  HMMA.16816.F32 R8, R92.reuse, R98, R8 ;  /* 0x000000625c08723c */ /* 0x040ff00000001808 */
[C---:B--2---:R-:W-:Y:S03]  /*4360*/  HMMA.16816.F32 R12, R92.reuse, R72, R12 ;  /* 0x000000485c0c723c */ /* 0x044fe6000000180c */
[C---:B------:R-:W-:Y:S01]  /*4370*/  FADD.FTZ R168, -R171.reuse, R5 ;  /* 0x00000005aba87221 */ /* 0x040fe20000010100 */
[C---:B------:R-:W-:Y:S04]  /*4380*/  FADD.FTZ R172, -R171.reuse, R4 ;  /* 0x00000004abac7221 */ /* 0x040fe80000010100 */
[-C--:B------:R-:W-:Y:S01]  /*4390*/  FSEL R173, R168, R171.reuse, P1 ;  /* 0x000000aba8ad7208 */ /* 0x080fe20000800000 */
[----:B------:R-:W-:Y:S03]  /*43a0*/  HMMA.16816.F32 R16, R92, R74, R16 ;  /* 0x0000004a5c10723c */ /* 0x000fe60000001810 */
[----:B------:R-:W-:Y:S01]  /*43b0*/  FSEL R172, R172, R171, P2 ;  /* 0x000000abacac7208 */ /* 0x000fe20001000000 */
[----:B------:R-:W-:Y:S01]  /*43c0*/  FADD.FTZ R170, -R171, R8 ;  /* 0x00000008abaa7221 */ /* 0x000fe20000010100 */
[----:B------:R-:W-:Y:S01]  /*43d0*/  FSETP.GE.FTZ.AND P2, PT, R159, RZ, PT ;  /* 0x000000ff9f00720b */ /* 0x000fe20003f56000 */
[C---:B------:R-:W-:Y:S01]  /*43e0*/  FADD.FTZ R168, -R171.reuse, R9 ;  /* 0x00000009aba87221 */ /* 0x040fe20000010100 */
[----:B------:R-:W-:Y:S01]  /*43f0*/  FSETP.GE.FTZ.AND P1, PT, R160, RZ, PT ;  /* 0x000000ffa000720b */ /* 0x000fe20003f36000 */
[----:B------:R-:W-:Y:S01]  /*4400*/  FMUL.FTZ R173, R152, R173 ;  /* 0x000000ad98ad7220 */ /* 0x000fe20000410000 */
[-C--:B------:R-:W-:Y:S01]  /*4410*/  FSEL R170, R170, R171.reuse, P0 ;  /* 0x000000abaaaa7208 */ /* 0x080fe20000000000 */
[----:B------:R-:W-:Y:S01]  /*4420*/  FADD.FTZ R152, -R171, R12 ;  /* 0x0000000cab987221 */ /* 0x000fe20000010100 */
[----:B------:R-:W-:Y:S01]  /*4430*/  FSETP.GE.FTZ.AND P0, PT, R156, RZ, PT ;  /* 0x000000ff9c00720b */ /* 0x000fe20003f16000 */
[----:B------:R-:W-:Y:S02]  /*4440*/  FMUL.FTZ R172, R151, R172 ;  /* 0x000000ac97ac7220 */ /* 0x000fe40000410000 */
[----:B------:R-:W-:Y:S01]  /*4450*/  FMUL.FTZ R170, R155, R170 ;  /* 0x000000aa9baa7220 */ /* 0x000fe20000410000 */
[-C--:B------:R-:W-:Y:S01]  /*4460*/  FSEL R151, R168, R171.reuse, P0 ;  /* 0x000000aba8977208 */ /* 0x080fe20000000000 */
[----:B------:R-:W-:Y:S01]  /*4470*/  FADD.FTZ R168, -R171, R13 ;  /* 0x0000000daba87221 */ /* 0x000fe20000010100 */
[----:B------:R-:W-:Y:S02]  /*4480*/  FSETP.GE.FTZ.AND P0, PT, R164, RZ, PT ;  /* 0x000000ffa400720b */ /* 0x000fe40003f16000 */
[----:B------:R-:W-:Y:S01]  /*4490*/  FSEL R152, R152, R171, P2 ;  /* 0x000000ab98987208 */ /* 0x000fe20001000000 */
[----:B------:R-:W-:Y:S01]  /*44a0*/  FMUL.FTZ R151, R156, R151 ;  /* 0x000000979c977220 */ /* 0x000fe20000410000 */
[----:B------:R-:W-:Y:S01]  /*44b0*/  ISETP.GT.AND P2, PT, R231, R216, PT ;  /* 0x000000d8e700720c */ /* 0x000fe20003f44270 */
[----:B------:R-:W-:Y:S01]  /*44c0*/  FADD.FTZ R156, -R171, R16 ;  /* 0x00000010ab9c7221 */ /* 0x000fe20000010100 */
[----:B------:R-:W-:Y:S01]  /*44d0*/  FSEL R155, R168, R171, P1 ;  /* 0x000000aba89b7208 */ /* 0x000fe20000800000 */
[----:B------:R-:W-:Y:S01]  /*44e0*/  FMUL.FTZ R152, R159, R152 ;  /* 0x000000989f987220 */ /* 0x000fe20000410000 */
[----:B------:R-:W-:Y:S02]  /*44f0*/  FSETP.GE.FTZ.AND P1, PT, R163, RZ, PT ;  /* 0x000000ffa300720b */ /* 0x000fe40003f36000 */
[----:B------:R-:W-:Y:S01]  /*4500*/  F2FP.F16.F32.PACK_AB R173, R173, R172 ;  /* 0x000000acadad723e */ /* 0x000fe200000000ff */
[----:B------:R-:W-:Y:S01]  /*4510*/  FMUL.FTZ R155, R160, R155 ;  /* 0x0000009ba09b7220 */ /* 0x000fe20000410000 */
[----:B------:R-:W-:Y:S01]  /*4520*/  FSEL R156, R156, R171, P1 ;  /* 0x000000ab9c9c7208 */ /* 0x000fe20000800000 */
[----:B------:R-:W-:Y:S01]  /*4530*/  @P0 FADD.FTZ R171, -R171, R17 ;  /* 0x00000011abab0221 */ /* 0x000fe20000010100 */
[----:B------:R-:W-:Y:S01]  /*4540*/  F2FP.F16.F32.PACK_AB R170, R151, R170 ;  /* 0x000000aa97aa723e */ /* 0x000fe200000000ff */
[----:B------:R-:W-:Y:S01]  /*4550*/  FADD.FTZ R160, -R169, R7 ;  /* 0x00000007a9a07221 */ /* 0x000fe20000010100 */
[----:B------:R-:W-:Y:S01]  /*4560*/  F2FP.F16.F32.PACK_AB R155, R155, R152 ;  /* 0x000000989b9b723e */ /* 0x000fe200000000ff */
[----:B------:R-:W-:Y:S01]  /*4570*/  FMUL.FTZ R156, R163, R156 ;  /* 0x0000009ca39c7220 */ /* 0x000fe20000410000 */
[----:B------:R-:W-:Y:S01]  /*4580*/  FMUL.FTZ R171, R164, R171 ;  /* 0x000000aba4ab7220 */ /* 0x000fe20000410000 */
[----:B------:R-:W-:Y:S01]  /*4590*/  FADD.FTZ R152, -R169, R6 ;  /* 0x00000006a9987221 */ /* 0x000fe20000010100 */
[----:B------:R-:W-:Y:S06]  /*45a0*/  @!P2 BRA `(.L_x_873) ;  /* 0x000000000068a947 */ /* 0x000fec0003800000 */
[----:B------:R-:W1:Y:S01]  /*45b0*/  LDC R5, c[0x0][0x3b0] ;  /* 0x0000ec00ff057b82 */ /* 0x000e620000000800 */
[----:B------:R-:W-:Y:S02]  /*45c0*/  IADD3 R8, P0, PT, RZ, -UR24, RZ ;  /* 0x80000018ff087c10 */ /* 0x000fe4000ff1e0ff */
[----:B------:R-:W-:Y:S04]  /*45d0*/  LOP3.LUT R6, R231, 0x1, RZ, 0xc0, !PT ;  /* 0x00000001e7067812 */ /* 0x000fe800078ec0ff */
[----:B------:R-:W-:Y:S01]  /*45e0*/  ISETP.NE.U32.AND P1, PT, R6, 0x1, PT ;  /* 0x000000010600780c */ /* 0x000fe20003f25070 */
[----:B------:R-:W2:Y:S01]  /*45f0*/  LDC R4, c[0x0][0x3b4] ;  /* 0x0000ed00ff047b82 */ /* 0x000ea20000000800 */
[----:B------:R-:W-:Y:S02]  /*4600*/  IMAD.MOV.U32 R6, RZ, RZ, -0x6000 ;  /* 0xffffa000ff067424 */ /* 0x000fe400078e00ff */
[----:B-1----:R-:W-:Y:S04]  /*4610*/  IMAD.SHL.U32 R7, R5, 0x40, RZ ;  /* 0x0000004005077824 */ /* 0x002fe800078e00ff */
[----:B------:R-:W-:Y:S05]  /*4620*/  IMAD.X R7, RZ, RZ, ~R7, P0 ;  /* 0x000000ffff077224 */ /* 0x000fea00000e0e07 */
[----:B------:R-:W-:Y:S04]  /*4630*/  SHF.R.S64 R9, R8, 0x1f, R7 ;  /* 0x0000001f08097819 */ /* 0x000fe80000001007 */
[----:B------:R-:W-:Y:S02]  /*4640*/  IADD3 R242, P0, PT, R242, R9, RZ ;  /* 0x00000009f2f27210 */ /* 0x000fe40007f1e0ff */
[----:B------:R-:W-:Y:S02]  /*4650*/  SEL R9, R6, 0x6000, !P1 ;  /* 0x0000600006097807 */ /* 0x000fe40004800000 */
[----:B------:R-:W-:Y:S02]  /*4660*/  LEA.HI.X.SX32 R243, R7, R243, 0x1, P0 ;  /* 0x000000f307f37211 */ /* 0x000fe400000f0eff */
[C---:B------:R-:W-:Y:S01]  /*4670*/  LEA R6, P0, R5.reuse, R242, 0x6 ;  /* 0x000000f205067211 */ /* 0x040fe200078030ff */
[--C-:B------:R-:W-:Y:S02]  /*4680*/  IMAD.IADD R228, R228, 0x1, R9.reuse ;  /* 0x00000001e4e47824 */ /* 0x100fe400078e0209 */
[----:B------:R-:W-:Y:S01]  /*4690*/  IMAD.IADD R188, R188, 0x1, R9 ;  /* 0x00000001bcbc7824 */ /* 0x000fe200078e0209 */
[----:B--2---:R-:W-:Y:S02]  /*46a0*/  LEA.HI.X R7, R5, R243, R4, 0x6, P0 ;  /* 0x000000f305077211 */ /* 0x004fe400000f3404 */
        /* <DEDUP_REMOVED lines=9> */
[----:B------:R-:W0:Y:S02]  /*4740*/  LDGDEPBAR ;  /* 0x00000000000079af */ /* 0x000e240000000000 */
.L_x_873:
[----:B------:R-:W-:Y:S01]  /*4750*/  FADD.FTZ R10, -R169, R10 ;  /* 0x0000000aa90a7221 */ /* 0x000fe20000010100 */
[----:B------:R-:W-:Y:S01]  /*4760*/  FSETP.GE.FTZ.AND P0, PT, R157, RZ, PT ;  /* 0x000000ff9d00720b */ /* 0x000fe20003f16000 */
[C---:B------:R-:W-:Y:S01]  /*4770*/  FADD.FTZ R4, -R169.reuse, R11 ;  /* 0x0000000ba9047221 */ /* 0x040fe20000010100 */
[-C--:B------:R-:W-:Y:S01]  /*4780*/  FSEL R5, R152, R169.reuse, P4 ;  /* 0x000000a998057208 */ /* 0x080fe20002000000 */
[C---:B-1----:R-:W-:Y:S01]  /*4790*/  FADD.FTZ R6, -R169.reuse, R15 ;  /* 0x0000000fa9067221 */ /* 0x042fe20000010100 */
[-C--:B------:R-:W-:Y:S01]  /*47a0*/  FSEL R10, R10, R169.reuse, P0 ;  /* 0x000000a90a0a7208 */ /* 0x080fe20000000000 */
[C---:B------:R-:W-:Y:S01]  /*47b0*/  FADD.FTZ R14, -R169.reuse, R14 ;  /* 0x0000000ea90e7221 */ /* 0x040fe20000010100 */
[----:B------:R-:W-:Y:S01]  /*47c0*/  FSEL R160, R160, R169, P3 ;  /* 0x000000a9a0a07208 */ /* 0x000fe20001800000 */
[----:B------:R-:W-:Y:S01]  /*47d0*/  FMUL.FTZ R5, R154, R5 ;  /* 0x000000059a057220 */ /* 0x000fe20000410000 */
[----:B------:R-:W-:Y:S01]  /*47e0*/  FSETP.GE.FTZ.AND P1, PT, R158, RZ, PT ;  /* 0x000000ff9e00720b */ /* 0x000fe20003f36000 */
[----:B------:R-:W-:Y:S01]  /*47f0*/  FADD.FTZ R18, -R169, R18 ;  /* 0x00000012a9127221 */ /* 0x000fe20000010100 */
[----:B------:R-:W-:Y:S01]  /*4800*/  FSETP.GE.FTZ.AND P0, PT, R166, RZ, PT ;  /* 0x000000ffa600720b */ /* 0x000fe20003f16000 */
[----:B------:R-:W-:Y:S01]  /*4810*/  FMUL.FTZ R160, R153, R160 ;  /* 0x000000a099a07220 */ /* 0x000fe20000410000 */
[----:B------:R-:W-:Y:S01]  /*4820*/  FSEL R7, R4, R169, P1 ;  /* 0x000000a904077208 */ /* 0x000fe20000800000 */
[----:B------:R-:W-:Y:S01]  /*4830*/  FMUL.FTZ R10, R157, R10 ;  /* 0x0000000a9d0a7220 */ /* 0x000fe20000410000 */
[----:B------:R-:W-:Y:S01]  /*4840*/  FSETP.GE.FTZ.AND P3, PT, R162, RZ, PT ;  /* 0x000000ffa200720b */ /* 0x000fe20003f76000 */
[----:B------:R-:W-:Y:S01]  /*4850*/  STS [R208+-0x2000], R173 ;  /* 0xffe000add0007388 */ /* 0x000fe20000000800 */
[----:B------:R-:W-:Y:S01]  /*4860*/  FSETP.GE.FTZ.AND P4, PT, R161, RZ, PT ;  /* 0x000000ffa100720b */ /* 0x000fe20003f96000 */
[----:B------:R-:W-:Y:S01]  /*4870*/  FMUL.FTZ R7, R158, R7 ;  /* 0x000000079e077220 */ /* 0x000fe20000410000 */
[-C--:B------:R-:W-:Y:S01]  /*4880*/  FSEL R9, R6, R169.reuse, P3 ;  /* 0x000000a906097208 */ /* 0x080fe20001800000 */
[----:B------:R-:W-:Y:S01]  /*4890*/  IMAD R219, R211, UR4, RZ ;  /* 0x00000004d3db7c24 */ /* 0x000fe2000f8e02ff */
        /* <DEDUP_REMOVED lines=95> */
[----:B------:R-:W-:Y:S01]  /*4e90*/  IADD3 R4, P0, PT, RZ, -UR25, RZ ;  /* 0x80000019ff047c10 */ /* 0x000fe2000ff1e0ff */
[----:B------:R-:W-:Y:S04]  /*4ea0*/  IMAD.U32 R6, RZ, RZ, UR27 ;  /* 0x0000001bff067e24 */ /* 0x000fe8000f8e00ff */
[----:B------:R-:W-:Y:S05]  /*4eb0*/  IMAD.X R7, RZ, RZ, ~UR10, P0 ;  /* 0x8000000aff077e24 */ /* 0x000fea00080e06ff */
[----:B------:R-:W-:Y:S01]  /*4ec0*/  SHF.R.S64 R5, R4, 0x1f, R7 ;  /* 0x0000001f04057819 */ /* 0x000fe20000001007 */
[----:B------:R-:W-:Y:S03]  /*4ed0*/  IMAD.U32 R4, RZ, RZ, UR16 ;  /* 0x00000010ff047e24 */ /* 0x000fe6000f8e00ff */
[----:B------:R-:W-:Y:S01]  /*4ee0*/  IADD3 R240, P0, PT, R240, R5, RZ ;  /* 0x00000005f0f07210 */ /* 0x000fe20007f1e0ff */
[----:B------:R-:W-:Y:S03]  /*4ef0*/  IMAD.U32 R5, RZ, RZ, UR16 ;  /* 0x00000010ff057e24 */ /* 0x000fe6000f8e00ff */
[----:B------:R-:W-:Y:S02]  /*4f00*/  LEA.HI.X.SX32 R241, R7, R241, 0x1, P0 ;  /* 0x000000f107f17211 */ /* 0x000fe400000f0eff */
[----:B------:R-:W-:Y:S03]  /*4f10*/  LEA R8, P0, R5, R240, 0x1 ;  /* 0x000000f005087211 */ /* 0x000fe600078008ff */
        /* <DEDUP_REMOVED lines=11> */
.L_x_874:
        /* <DEDUP_REMOVED lines=98> */
[C---:B------:R-:W-:Y:S04]  /*55f0*/  IMAD.WIDE R174, R219.reuse, -0xc0, R166 ;  /* 0xffffff40dbae7825 */ /* 0x040fe800078e02a6 */
[-C--:B------:R-:W-:Y:S03]  /*5600*/  HMMA.16816.F32 R92, R160, R154.reuse, R92 ;  /* 0x0000009aa05c723c */ /* 0x080fe6000000185c */
[C---:B------:R-:W-:Y:S04]  /*5610*/  LEA R152, P0, R219.reuse, R174, 0x5 ;  /* 0x000000aedb987211 */ /* 0x040fe800078028ff */
[C---:B------:R-:W-:Y:S01]  /*5620*/  LEA.HI.X.SX32 R153, R219.reuse, R175, 0x5, P0 ;  /* 0x000000afdb997211 */ /* 0x040fe200000f2eff */
[----:B------:R-:W-:Y:S04]  /*5630*/  HMMA.16816.F32 R96, R148, R154, R96 ;  /* 0x0000009a9460723c */ /* 0x000fe80000001860 */
[----:B------:R-:W-:Y:S01]  /*5640*/  @P2 IMAD.WIDE.U32 R154, R202, 0x4, R244 ;  /* 0x00000004ca9a2825 */ /* 0x000fe200078e00f4 */
[C---:B------:R-:W-:Y:S04]  /*5650*/  LEA R162, P0, R219.reuse, R152, 0x5 ;  /* 0x00000098dba27211 */ /* 0x040fe800078028ff */
[----:B------:R-:W5:Y:S01]  /*5660*/  @P2 LDG.E R227, desc[UR20][R154.64+-0x100] ;  /* 0xffff00149ae32981 */ /* 0x000f62000c1e1900 */
[C---:B------:R-:W-:Y:S02]  /*5670*/  LEA.HI.X.SX32 R163, R219.reuse, R153, 0x5, P0 ;  /* 0x00000099dba37211 */ /* 0x040fe400000f2eff */
[C---:B------:R-:W-:Y:S01]  /*5680*/  LEA R160, P0, R219.reuse, R162, 0x5 ;  /* 0x000000a2dba07211 */ /* 0x040fe200078028ff */
[----:B------:R1:W5:Y:S03]  /*5690*/  @P2 LDG.E R226, desc[UR20][R154.64+-0xe0] ;  /* 0xffff20149ae22981 */ /* 0x000366000c1e1900 */
[C---:B------:R-:W-:Y:S01]  /*56a0*/  LEA.HI.X.SX32 R161, R219.reuse, R163, 0x5, P0 ;  /* 0x000000a3dba17211 */ /* 0x040fe200000f2eff */
[----:B------:R-:W-:Y:S01]  /*56b0*/  REDG.E.ADD.F32.FTZ.RN.STRONG.GPU desc[UR20][R238.64], R4 ;  /* 0x00000004ee0079a6 */ /* 0x000fe2000c12f314 */
[C---:B------:R-:W-:Y:S03]  /*56c0*/  LEA R148, P0, R219.reuse, R160, 0x5 ;  /* 0x000000a0db947211 */ /* 0x040fe600078028ff */
[----:B------:R2:W-:Y:S01]  /*56d0*/  REDG.E.ADD.F32.FTZ.RN.STRONG.GPU desc[UR20][R168.64], R5 ;  /* 0x00000005a80079a6 */ /* 0x0005e2000c12f314 */
[C---:B------:R-:W-:Y:S02]  /*56e0*/  LEA.HI.X.SX32 R149, R219.reuse, R161, 0x5, P0 ;  /* 0x000000a1db957211 */ /* 0x040fe400000f2eff */
[C---:B------:R-:W-:Y:S01]  /*56f0*/  LEA R150, P0, R219.reuse, R148, 0x5 ;  /* 0x00000094db967211 */ /* 0x040fe200078028ff */
[----:B------:R3:W-:Y:S03]  /*5700*/  REDG.E.ADD.F32.FTZ.RN.STRONG.GPU desc[UR20][R170.64], R6 ;  /* 0x00000006aa0079a6 */ /* 0x0007e6000c12f314 */
[C---:B------:R-:W-:Y:S01]  /*5710*/  LEA.HI.X.SX32 R151, R219.reuse, R149, 0x5, P0 ;  /* 0x00000095db977211 */ /* 0x040fe200000f2eff */
        /* <DEDUP_REMOVED lines=8> */
[----:B------:R2:W-:Y:S04]  /*57a0*/  REDG.E.ADD.F32.FTZ.RN.STRONG.GPU desc[UR20][R238.64+0x80], R16 ;  /* 0x00008010ee0079a6 */ /* 0x0005e8000c12f314 */
        /* <DEDUP_REMOVED lines=8> */
[C---:B------:R-:W-:Y:S03]  /*5830*/  LEA R6, P0, R219.reuse, R170, 0x5 ;  /* 0x000000aadb067211 */ /* 0x040fe600078028ff */
[----:B------:R3:W-:Y:S01]  /*5840*/  REDG.E.ADD.F32.FTZ.RN.STRONG.GPU desc[UR20][R158.64+0x80], R13 ;  /* 0x0000800d9e0079a6 */ /* 0x0007e2000c12f314 */
[C---:B----4-:R-:W-:Y:S02]  /*5850*/  LEA.HI.X.SX32 R7, R219.reuse, R171, 0x5, P0 ;  /* 0x000000abdb077211 */ /* 0x050fe400000f2eff */
[C---:B------:R-:W-:Y:S01]  /*5860*/  LEA R176, P0, R219.reuse, R6, 0x5 ;  /* 0x00000006dbb07211 */ /* 0x040fe200078028ff */
[----:B------:R4:W-:Y:S03]  /*5870*/  REDG.E.ADD.F32.FTZ.RN.STRONG.GPU desc[UR20][R164.64+0x80], R14 ;  /* 0x0000800ea40079a6 */ /* 0x0009e6000c12f314 */
        /* <DEDUP_REMOVED lines=12> */
[C---:B-1----:R-:W-:Y:S03]  /*5940*/  LEA R248, P0, R219.reuse, R8, 0x5 ;  /* 0x00000008dbf87211 */ /* 0x042fe600078028ff */
[----:B------:R-:W-:Y:S01]  /*5950*/  REDG.E.ADD.F32.FTZ.RN.STRONG.GPU desc[UR20][R148.64+0x100], R73 ;  /* 0x00010049940079a6 */ /* 0x000fe2000c12f314 */
[C---:B------:R-:W-:Y:S03]  /*5960*/  LEA.HI.X.SX32 R249, R219.reuse, R9, 0x5, P0 ;  /* 0x00000009dbf97211 */ /* 0x040fe600000f2eff */
        /* <DEDUP_REMOVED lines=19> */
[C---:B---3--:R-:W-:Y:S03]  /*5aa0*/  IMAD.WIDE R18, R219.reuse, -0xc0, R180 ;  /* 0xffffff40db127825 */ /* 0x048fe600078e02b4 */
        /* <DEDUP_REMOVED lines=11> */
[----:B------:R-:W-:Y:S01]  /*5b60*/  LDSM.16.MT88.4 R4, [R191+-0x2000] ;  /* 0xffe00000bf04783b */ /* 0x000fe20000004200 */
[C---:B----4-:R-:W-:Y:S03]  /*5b70*/  LEA R164, P0, R219.reuse, R158, 0x5 ;  /* 0x0000009edba47211 */ /* 0x050fe600078028ff */
[----:B------:R-:W2:Y:S01]  /*5b80*/  LDSM.16.MT88.4 R8, [R187] ;  /* 0x00000000bb08783b */ /* 0x000ea20000004200 */
[C---:B------:R-:W-:Y:S02]  /*5b90*/  LEA.HI.X.SX32 R165, R219.reuse, R159, 0x5, P0 ;  /* 0x0000009fdba57211 */ /* 0x040fe400000f2eff */
[C---:B------:R-:W-:Y:S01]  /*5ba0*/  LEA R152, P0, R219.reuse, R164, 0x5 ;  /* 0x000000a4db987211 */ /* 0x040fe200078028ff */
[----:B------:R-:W3:Y:S03]  /*5bb0*/  LDSM.16.MT88.4 R12, [R190+-0x2000] ;  /* 0xffe00000be0c783b */ /* 0x000ee60000004200 */
[C---:B------:R-:W-:Y:S01]  /*5bc0*/  LEA.HI.X.SX32 R153, R219.reuse, R165, 0x5, P0 ;  /* 0x000000a5db997211 */ /* 0x040fe200000f2eff */
[----:B------:R-:W-:Y:S01]  /*5bd0*/  REDG.E.ADD.F32.FTZ.RN.STRONG.GPU desc[UR20][R250.64+0x200], R88 ;  /* 0x00020058fa0079a6 */ /* 0x000fe2000c12f314 */
[C---:B-1----:R-:W-:Y:S03]  /*5be0*/  LEA R154, P0, R219.reuse, R152, 0x5 ;  /* 0x00000098db9a7211 */ /* 0x042fe600078028ff */
[----:B------:R-:W-:Y:S01]  /*5bf0*/  REDG.E.ADD.F32.FTZ.RN.STRONG.GPU desc[UR20][R16.64+0x200], R89 ;  /* 0x00020059100079a6 */ /* 0x000fe2000c12f314 */
[----:B------:R-:W-:Y:S03]  /*5c00*/  LEA.HI.X.SX32 R155, R219, R153, 0x5, P0 ;  /* 0x00000099db9b7211 */ /* 0x000fe600000f2eff */
[----:B------:R-:W-:Y:S04]  /*5c10*/  REDG.E.ADD.F32.FTZ.RN.STRONG.GPU desc[UR20][R182.64+0x200], R90 ;  /* 0x0002005ab60079a6 */ /* 0x000fe8000c12f314 */
[----:B------:R-:W-:Y:S04]  /*5c20*/  REDG.E.ADD.F32.FTZ.RN.STRONG.GPU desc[UR20][R180.64+0x200], R91 ;  /* 0x0002005bb40079a6 */ /* 0x000fe8000c12f314 */
        /* <DEDUP_REMOVED lines=269> */
[----:B------:R-:W-:Y:S01]  /*6d00*/  @P1 IADD3 R47, PT, PT, R232, R233, RZ ;  /* 0x000000e9e82f1210 */ /* 0x000fe20007ffe0ff */
        /* <DEDUP_REMOVED lines=13> */
[----:B-1----:R-:W-:-:S03]  /*6de0*/  @P1 IMAD R44, R47, R5, RZ ;  /* 0x000000052f2c1224 */ /* 0x002fc600078e02ff */
[----:B------:R3:W-:Y:S01]  /*6df0*/  STS [R207+0xb400], R58 ;  /* 0x00b4003acf007388 */ /* 0x0007e20000000800 */
[----:B--2---:R-:W-:-:S03]  /*6e00*/  @P1 IMAD.WIDE.U32 R46, R47, R4, RZ ;  /* 0x000000042f2e1225 */ /* 0x004fc600078e00ff */
        /* <DEDUP_REMOVED lines=13> */
.L_x_876:
        /* <DEDUP_REMOVED lines=11> */
.L_x_877:
[----:B------:R-:W1:Y:S01]  /*6f90*/  LDCU.64 UR6, c[0x0][0x5c8] ;  /* 0x0000b900ff0677ac */ /* 0x000e620008000a00 */
[----:B---3--:R-:W-:-:S05]  /*6fa0*/  IADD3 R56, PT, PT, R232, R233, RZ ;  /* 0x000000e9e8387210 */ /* 0x008fca0007ffe0ff */
[C---:B-1----:R-:W-:Y:S02]  /*6fb0*/  IMAD R6, R56.reuse, UR7, RZ ;  /* 0x0000000738067c24 */ /* 0x042fe4000f8e02ff */
[----:B------:R-:W-:-:S05]  /*6fc0*/  IMAD.WIDE.U32 R56, R56, UR6, RZ ;  /* 0x0000000638387c25 */ /* 0x000fca000f8e00ff */
[----:B------:R-:W-:-:S07]  /*6fd0*/  IADD3 R6, PT, PT, R57, R6, RZ ;  /* 0x0000000639067210 */ /* 0x000fce0007ffe0ff */
.L_x_878:
        /* <DEDUP_REMOVED lines=12> */
[----:B------:R-:W-:Y:S01]  /*70a0*/  IADD3.X R63, PT, PT, R44, R51, R7, P0, !PT ;  /* 0x000000332c3f7210 */ /* 0x000fe200007fe407 */
[----:B------:R-:W-:Y:S01]  /*70b0*/  IMAD.U32 R7, RZ, RZ, UR6 ;  /* 0x00000006ff077e24 */ /* 0x000fe2000f8e00ff */
        /* <DEDUP_REMOVED lines=17> */
[----:B------:R-:W2:Y:S01]  /*71d0*/  LDS.128 R44, [R209+0x12000] ;  /* 0x01200000d12c7984 */ /* 0x000ea20000000c00 */
[----:B------:R-:W-:-:S03]  /*71e0*/  MOV R61, R59 ;  /* 0x0000003b003d7202 */ /* 0x000fc60000000f00 */
[----:B------:R-:W1:Y:S01]  /*71f0*/  LDS.128 R52, [R209+0x16000] ;  /* 0x01600000d1347984 */ /* 0x000e620000000c00 */
[----:B------:R-:W-:-:S04]  /*7200*/  IMAD.WIDE.U32 R64, R205, R4, R60 ;  /* 0x00000004cd407225 */ /* 0x000fc800078e003c */
[----:B------:R-:W-:Y:S01]  /*7210*/  IMAD R60, R205, R5, R65 ;  /* 0x00000005cd3c7224 */ /* 0x000fe200078e0241 */
[----:B----4-:R-:W-:-:S04]  /*7220*/  LEA R66, P0, R64, UR4, 0x1 ;  /* 0x0000000440427c11 */ /* 0x010fc8000f8008ff */
[----:B------:R-:W-:-:S05]  /*7230*/  LEA.HI.X R67, R64, UR5, R60, 0x1, P0 ;  /* 0x0000000540437c11 */ /* 0x000fca00080f0c3c */
[----:B---3--:R3:W-:Y:S04]  /*7240*/  STG.E.128 desc[UR20][R66.64+0x80], R48 ;  /* 0x0000803042007986 */ /* 0x0087e8000c101d14 */
[----:B--2---:R3:W-:Y:S04]  /*7250*/  STG.E.128 desc[UR20][R66.64], R44 ;  /* 0x0000002c42007986 */ /* 0x0047e8000c101d14 */
[----:B-1----:R3:W-:Y:S02]  /*7260*/  STG.E.128 desc[UR20][R66.64+0x100], R52 ;  /* 0x0001003442007986 */ /* 0x0027e4000c101d14 */
.L_x_880:
[----:B------:R-:W-:Y:S05]  /*7270*/  BSYNC.RECONVERGENT B0 ;  /* 0x0000000000007941 */ /* 0x000fea0003800200 */
.L_x_879:
[----:B------:R-:W-:Y:S04]  /*7280*/  BSSY.RECONVERGENT B0, `(.L_x_881) ;  /* 0x000000e000007945 */ /* 0x000fe80003800200 */
[----:B------:R-:W-:Y:S05]  /*7290*/  @P2 BRA `(.L_x_882) ;  /* 0x0000000000302947 */ /* 0x000fea0003800000 */
[----:B------:R-:W4:Y:S01]  /*72a0*/  LDCU.64 UR4, c[0x0][0x560] ;  /* 0x0000ac00ff0477ac */ /* 0x000f220008000a00 */
[----:B---3--:R-:W-:Y:S01]  /*72b0*/  MOV R46, R62 ;  /* 0x0000003e002e7202 */ /* 0x008fe20000000f00 */
[----:B------:R-:W-:Y:S01]  /*72c0*/  IMAD R44, R57, R4, RZ ;  /* 0x00000004392c7224 */ /* 0x000fe200078e02ff */
[----:B------:R-:W-:-:S03]  /*72d0*/  MOV R47, R59 ;  /* 0x0000003b002f7202 */ /* 0x000fc60000000f00 */
[C---:B------:R-:W-:Y:S02]  /*72e0*/  IMAD R44, R58.reuse, R5, R44 ;  /* 0x000000053a2c7224 */ /* 0x040fe400078e022c */
[----:B------:R-:W-:-:S05]  /*72f0*/  IMAD.WIDE.U32 R46, R58, R4, R46 ;  /* 0x000000043a2e7225 */ /* 0x000fca00078e002e */
[----:B------:R-:W-:Y:S02]  /*7300*/  IADD3 R44, PT, PT, R44, R47, RZ ;  /* 0x0000002f2c2c7210 */ /* 0x000fe40007ffe0ff */
[----:B----4-:R-:W-:-:S04]  /*7310*/  LEA R4, P0, R46, UR4, 0x1 ;  /* 0x000000042e047c11 */ /* 0x010fc8000f8008ff */
[----:B------:R-:W-:-:S05]  /*7320*/  LEA.HI.X R5, R46, UR5, R44, 0x1, P0 ;  /* 0x000000052e057c11 */ /* 0x000fca00080f0c2c */
[----:B------:R3:W-:Y:S04]  /*7330*/  STG.E.128 desc[UR20][R4.64], R40 ;  /* 0x0000002804007986 */ /* 0x0007e8000c101d14 */
[----:B-1----:R3:W-:Y:S04]  /*7340*/  STG.E.128 desc[UR20][R4.64+0x80], R36 ;  /* 0x0000802404007986 */ /* 0x0027e8000c101d14 */
[----:B------:R3:W-:Y:S02]  /*7350*/  STG.E.128 desc[UR20][R4.64+0x100], R32 ;  /* 0x0001002004007986 */ /* 0x0007e4000c101d14 */
.L_x_882:
[----:B------:R-:W-:Y:S05]  /*7360*/  BSYNC.RECONVERGENT B0 ;  /* 0x0000000000007941 */ /* 0x000fea0003800200 */
.L_x_881:
[----:B------:R-:W-:Y:S01]  /*7370*/  MOV R211, RZ ;  /* 0x000000ff00d37202 */ /* 0x000fe20000000f00 */
[----:B------:R-:W2:Y:S01]  /*7380*/  LDCU.64 UR4, c[0x0][0x5e0] ;  /* 0x0000bc00ff0477ac */ /* 0x000ea20008000a00 */
[----:B------:R-:W-:Y:S01]  /*7390*/  BSSY.RECONVERGENT B0, `(.L_x_883) ;  /* 0x0000012000007945 */ /* 0x000fe20003800200 */
[----:B------:R-:W-:Y:S01]  /*73a0*/  UIMAD UR11, UR11, UR6, URZ ;  /* 0x000000060b0b72a4 */ /* 0x000fe2000f8e02ff */
[----:B---3--:R-:W-:-:S03]  /*73b0*/  IMAD.WIDE.U32 R4, R7, UR10, R210 ;  /* 0x0000000a07047c25 */ /* 0x008fc6000f8e00d2 */
[----:B------:R-:W-:Y:S01]  /*73c0*/  UIMAD UR11, UR10, UR7, UR11 ;  /* 0x000000070a0b72a4 */ /* 0x000fe2000f8e020b */
[----:B------:R-:W-:-:S05]  /*73d0*/  IADD3 R4, P0, PT, R56, R4, RZ ;  /* 0x0000000438047210 */ /* 0x000fca0007f1e0ff */
[----:B------:R-:W-:-:S03]  /*73e0*/  IADD3.X R5, PT, PT, R6, UR11, R5, P0, !PT ;  /* 0x0000000b06057c10 */ /* 0x000fc600087fe405 */
[----:B--2---:R-:W-:-:S04]  /*73f0*/  IMAD.WIDE.U32 R6, R200, UR4, R4 ;  /* 0x00000004c8067c25 */ /* 0x004fc8000f8e0004 */
[----:B------:R-:W-:Y:S01]  /*7400*/  IMAD R5, R200, UR5, R7 ;  /* 0x00000005c8057c24 */ /* 0x000fe2000f8e0207 */
[----:B------:R-:W-:Y:S06]  /*7410*/  @P1 BRA `(.L_x_884) ;  /* 0x0000000000241947 */ /* 0x000fec0003800000 */
[----:B------:R-:W2:Y:S01]  /*7420*/  LDCU.64 UR4, c[0x0][0x568] ;  /* 0x0000ad00ff0477ac */ /* 0x000ea20008000a00 */
[----:B------:R-:W-:-:S05]  /*7430*/  MOV R4, R6 ;  /* 0x0000000600047202 */ /* 0x000fca0000000f00 */
[----:B----4-:R-:W-:-:S04]  /*7440*/  IMAD.WIDE.U32 R32, R205, UR6, R4 ;  /* 0x00000006cd207c25 */ /* 0x010fc8000f8e0004 */
[----:B------:R-:W-:Y:S01]  /*7450*/  IMAD R4, R205, UR7, R33 ;  /* 0x00000007cd047c24 */ /* 0x000fe2000f8e0221 */
[----:B--2---:R-:W-:-:S04]  /*7460*/  LEA R34, P0, R32, UR4, 0x1 ;  /* 0x0000000420227c11 */ /* 0x004fc8000f8008ff */
[----:B------:R-:W-:-:S05]  /*7470*/  LEA.HI.X R35, R32, UR5, R4, 0x1, P0 ;  /* 0x0000000520237c11 */ /* 0x000fca00080f0c04 */
[----:B-1----:R2:W-:Y:S04]  /*7480*/  STG.E.128 desc[UR20][R34.64], R28 ;  /* 0x0000001c22007986 */ /* 0x0025e8000c101d14 */
[----:B------:R2:W-:Y:S04]  /*7490*/  STG.E.128 desc[UR20][R34.64+0x80], R20 ;  /* 0x0000801422007986 */ /* 0x0005e8000c101d14 */
[----:B------:R2:W-:Y:S02]  /*74a0*/  STG.E.128 desc[UR20][R34.64+0x100], R12 ;  /* 0x0001000c22007986 */ /* 0x0005e4000c101d14 */
.L_x_884:
[----:B------:R-:W-:Y:S05]  /*74b0*/  BSYNC.RECONVERGENT B0 ;  /* 0x0000000000007941 */ /* 0x000fea0003800200 */
.L_x_883:
[----:B------:R-:W-:Y:S05]  /*74c0*/  @P2 BRA `(.L_x_872) ;  /* 0x00000000002c2947 */ /* 0x000fea0003800000 */
[----:B------:R-:W3:Y:S01]  /*74d0*/  LDCU.64 UR4, c[0x0][0x568] ;  /* 0x0000ad00ff0477ac */ /* 0x000ee20008000a00 */
[----:B------:R-:W-:Y:S01]  /*74e0*/  MOV R4, R6 ;  /* 0x0000000600047202 */ /* 0x000fe20000000f00 */
[----:B------:R-:W-:-:S04]  /*74f0*/  IMAD R57, R57, UR6, RZ ;  /* 0x0000000639397c24 */ /* 0x000fc8000f8e02ff */
[----:B------:R-:W-:-:S04]  /*7500*/  IMAD.WIDE.U32 R4, R58, UR6, R4 ;  /* 0x000000063a047c25 */ /* 0x000fc8000f8e0004 */
[----:B------:R-:W-:-:S05]  /*7510*/  IMAD R57, R58, UR7, R57 ;  /* 0x000000073a397c24 */ /* 0x000fca000f8e0239 */
[----:B------:R-:W-:Y:S02]  /*7520*/  IADD3 R57, PT, PT, R57, R5, RZ ;  /* 0x0000000539397210 */ /* 0x000fe40007ffe0ff */
[----:B---3--:R-:W-:-:S04]  /*7530*/  LEA R6, P0, R4, UR4, 0x1 ;  /* 0x0000000404067c11 */ /* 0x008fc8000f8008ff */
[----:B------:R-:W-:-:S05]  /*7540*/  LEA.HI.X R7, R4, UR5, R57, 0x1, P0 ;  /* 0x0000000504077c11 */ /* 0x000fca00080f0c39 */
[----:B-1----:R3:W-:Y:S04]  /*7550*/  STG.E.128 desc[UR20][R6.64], R24 ;  /* 0x0000001806007986 */ /* 0x0027e8000c101d14 */
[----:B------:R3:W-:Y:S04]  /*7560*/  STG.E.128 desc[UR20][R6.64+0x80], R16 ;  /* 0x0000801006007986 */ /* 0x0007e8000c101d14 */
[----:B------:R3:W-:Y:S02]  /*7570*/  STG.E.128 desc[UR20][R6.64+0x100], R8 ;  /* 0x0001000806007986 */ /* 0x0007e4000c101d14 */
.L_x_872:
[----:B------:R-:W-:Y:S05]  /*7580*/  BSYNC.RECONVERGENT B1 ;  /* 0x0000000000017941 */ /* 0x000fea0003800200 */
.L_x_850:
        /* <DEDUP_REMOVED lines=11> */
.L_x_886:
        /* <DEDUP_REMOVED lines=12> */
.L_x_1098:


//--------------------- .text._ZN5flash44flash_bwd_dq_dk_dv_loop_seqk_parallel_kernelI23Flash_bwd_kernel_traitsILi192ELi64ELi64ELi8ELi4ELi2ELi2ELb0ELb0EN7cutlass6half_tE19Flash_kernel_traitsILi192ELi64ELi64ELi8ES3_EELb0ELb1ELb0ELb0ELb0ELb1ELb1EEEvNS_16Flash_bwd_paramsE --------------------------
	.section	.text._ZN5flash44flash_bwd_dq_dk_dv_loop_seqk_parallel_kernelI23Flash_bwd_kernel_traitsILi192ELi64ELi64ELi8ELi4ELi2ELi2ELb0ELb0EN7cutlass6half_tE19Flash_kernel_traitsILi192ELi64ELi64ELi8ES3_EELb0ELb1ELb0ELb0ELb0ELb1ELb1EEEvNS_16Flash_bwd_paramsE,"ax",@progbits
	.align	128
        .global         _ZN5flash44flash_bwd_dq_dk_dv_loop_seqk_parallel_kernelI23Flash_bwd_kernel_traitsILi192ELi64ELi64ELi8ELi4ELi2ELi2ELb0ELb0EN7cutlass6half_tE19Flash_kernel_traitsILi192ELi64ELi64ELi8ES3_EELb0ELb1ELb0ELb0ELb0ELb1ELb1EEEvNS_16Flash_bwd_paramsE
        .type           _ZN5flash44flash_bwd_dq_dk_dv_loop_seqk_parallel_kernelI23Flash_bwd_kernel_traitsILi192ELi64ELi64ELi8ELi4ELi2ELi2ELb0ELb0EN7cutlass6half_tE19Flash_kernel_traitsILi192ELi64ELi64ELi8ES3_EELb0ELb1ELb0ELb0ELb0ELb1ELb1EEEvNS_16Flash_bwd_paramsE,@function
        .size           _ZN5flash44flash_bwd_dq_dk_dv_loop_seqk_parallel_kernelI23Flash_bwd_kernel_traitsILi192ELi64ELi64ELi8ELi4ELi2ELi2ELb0ELb0EN7cutlass6half_tE19Flash_kernel_traitsILi192ELi64ELi64ELi8ES3_EELb0ELb1ELb0ELb0ELb0ELb1ELb1EEEvNS_16Flash_bwd_paramsE,(.L_x_1099 - _ZN5flash44flash_bwd_dq_dk_dv_loop_seqk_parallel_kernelI23Flash_bwd_kernel_traitsILi192ELi64ELi64ELi8ELi4ELi2ELi2ELb0ELb0EN7cutlass6half_tE19Flash_kernel_traitsILi192ELi64ELi64ELi8ES3_EELb0ELb1ELb0ELb0ELb0ELb1ELb1EEEvNS_16Flash_bwd_paramsE)
        .other          _ZN5flash44flash_bwd_dq_dk_dv_loop_seqk_parallel_kernelI23Flash_bwd_kernel_traitsILi192ELi64ELi64ELi8ELi4ELi2ELi2ELb0ELb0EN7cutlass6half_tE19Flash_kernel_traitsILi192ELi64ELi64ELi8ES3_EELb0ELb1ELb0ELb0ELb0ELb1ELb1EEEvNS_16Flash_bwd_paramsE,@"STO_CUDA_ENTRY STV_DEFAULT"
_ZN5flash44flash_bwd_dq_dk_dv_loop_seqk_parallel_kernelI23Flash_bwd_kernel_traitsILi192ELi64ELi64ELi8ELi4ELi2ELi2ELb0ELb0EN7cutlass6half_tE19Flash_kernel_traitsILi192ELi64ELi64ELi8ES3_EELb0ELb1ELb0ELb0ELb0ELb1ELb1EEEvNS_16Flash_bwd_paramsE:
.text._ZN5flash44flash_bwd_dq_dk_dv_loop_seqk_parallel_kernelI23Flash_bwd_kernel_traitsILi192ELi64ELi64ELi8ELi4ELi2ELi2ELb0ELb0EN7cutlass6half_tE19Flash_kernel_traitsILi192ELi64ELi64ELi8ES3_EELb0ELb1ELb0ELb0ELb0ELb1ELb1EEEvNS_16Flash_bwd_paramsE:
        /* <DEDUP_REMOVED lines=13> */
[----:B------:R-:W4:Y:S01]  /*00d0*/  S2R R193, SR_CTAID.Z ;  /* 0x0000000000c17919 */ /* 0x000f220000002700 */
[----:B------:R-:W-:Y:S01]  /*00e0*/  IMAD.MOV.U32 R185, RZ, RZ, 0x20 ;  /* 0x00000020ffb97424 */ /* 0x000fe200078e00ff */
[----:B------:R-:W-:Y:S01]  /*00f0*/  UMOV UR5, 0x400 ;  /* 0x0000040000057882 */ /* 0x000fe20000000000 */
[----:B------:R-:W1:Y:S02]  /*0100*/  LDCU.64 UR12, c[0x0][0x358] ;  /* 0x00006b00ff0c77ac */ /* 0x000e640008000a00 */
[----:B------:R-:W3:Y:S01]  /*0110*/  S2UR UR10, SR_CTAID.X ;  /* 0x00000000000a79c3 */ /* 0x000ee20000002500 */
[----:B------:R-:W-:Y:S01]  /*0120*/  UMOV UR16, URZ ;  /* 0x000000ff00107c82 */ /* 0x000fe20008000000 */
[----:B------:R-:W-:-:S06]  /*0130*/  UMOV UR17, URZ ;  /* 0x000000ff00117c82 */ /* 0x000fcc0008000000 */
[----:B------:R-:W4:Y:S01]  /*0140*/  LDC.U8 R192, c[0x0][0x532] ;  /* 0x00014c80ffc07b82 */ /* 0x000f220000000000 */
[----:B--2---:R-:W-:-:S04]  /*0150*/  ULEA UR6, UR6, UR5, 0x18 ;  /* 0x0000000506067291 */ /* 0x004fc8000f8ec0ff */
        /* <DEDUP_REMOVED lines=9> */
[----:B------:R-:W-:Y:S01]  /*01f0*/  VIADD R198, R197, 0x20 ;  /* 0x00000020c5c67836 */ /* 0x000fe20000000000 */
[----:B------:R-:W-:Y:S01]  /*0200*/  LOP3.LUT R11, R0, 0x20, R9, 0x78, !PT ;  /* 0x00000020000b7812 */ /* 0x000fe200078e7809 */
[----:B------:R-:W-:Y:S01]  /*0210*/  IMAD.SHL.U32 R0, R195, 0x40, RZ ;  /* 0x00000040c3007824 */ /* 0x000fe200078e00ff */
[----:B------:R-:W-:-:S02]  /*0220*/  LOP3.LUT R7, R7, 0x6, R2, 0xf8, !PT ;  /* 0x0000000607077812 */ /* 0x000fc400078ef802 */
[--C-:B------:R-:W-:Y:S02]  /*0230*/  LOP3.LUT R200, R11, 0x1c0, R4.reuse, 0xf8, !PT ;  /* 0x000001c00bc87812 */ /* 0x100fe400078ef804 */
[----:B------:R-:W-:Y:S02]  /*0240*/  SHF.R.U32.HI R3, RZ, 0x1, R195 ;  /* 0x00000001ff037819 */ /* 0x000fe400000116c3 */
[----:B------:R-:W-:Y:S02]  /*0250*/  LOP3.LUT R200, R7, R200, RZ, 0xfc, !PT ;  /* 0x000000c807c87212 */ /* 0x000fe400078efcff */
[C---:B------:R-:W-:Y:S02]  /*0260*/  LOP3.LUT R7, R5.reuse, 0x200, RZ, 0xc0, !PT ;  /* 0x0000020005077812 */ /* 0x040fe400078ec0ff */
[----:B------:R-:W-:Y:S02]  /*0270*/  LOP3.LUT R11, R5, 0x400, RZ, 0xc0, !PT ;  /* 0x00000400050b7812 */ /* 0x000fe400078ec0ff */
[----:B------:R-:W-:-:S02]  /*0280*/  LOP3.LUT R7, R7, 0x3800, R4, 0xf8, !PT ;  /* 0x0000380007077812 */ /* 0x000fc400078ef804 */
[----:B------:R-:W-:Y:S02]  /*0290*/  LOP3.LUT R4, R4, 0x1c0, RZ, 0xc0, !PT ;  /* 0x000001c004047812 */ /* 0x000fe400078ec0ff */
[----:B------:R-:W-:Y:S02]  /*02a0*/  LOP3.LUT R194, R3, 0x30, RZ, 0xc0, !PT ;  /* 0x0000003003c27812 */ /* 0x000fe400078ec0ff */
[----:B------:R-:W-:Y:S02]  /*02b0*/  LOP3.LUT R199, R4, 0x18, R197, 0xf8, !PT ;  /* 0x0000001804c77812 */ /* 0x000fe400078ef8c5 */
[--C-:B------:R-:W-:Y:S01]  /*02c0*/  LOP3.LUT R4, R11, 0x6, R2.reuse, 0xf8, !PT ;  /* 0x000000060b047812 */ /* 0x100fe200078ef802 */
[----:B---3--:R-:W-:Y:S01]  /*02d0*/  IMAD.U32 R11, RZ, RZ, UR4 ;  /* 0x00000004ff0b7e24 */ /* 0x008fe2000f8e00ff */
[----:B------:R-:W-:Y:S01]  /*02e0*/  LOP3.LUT R199, R199, 0x38, R2, 0x78, !PT ;  /* 0x00000038c7c77812 */ /* 0x000fe200078e7802 */
[----:B------:R-:W-:Y:S01]  /*02f0*/  UIADD3 UR4, UPT, UPT, UR6, 0x12000, URZ ;  /* 0x0001200006047890 */ /* 0x000fe2000fffe0ff */
        /* <DEDUP_REMOVED lines=9> */
[C---:B------:R-:W-:Y:S02]  /*0390*/  LOP3.LUT R3, R186.reuse, 0x8, R3, 0x78, !PT ;  /* 0x00000008ba037812 */ /* 0x040fe400078e7803 */
[----:B------:R-:W-:Y:S02]  /*03a0*/  LOP3.LUT R182, R9, R186, RZ, 0x3c, !PT ;  /* 0x000000ba09b67212 */ /* 0x000fe400078e3cff */
[----:B------:R-:W-:Y:S02]  /*03b0*/  LOP3.LUT R186, R186, 0x8, R195, 0x78, !PT ;  /* 0x00000008baba7812 */ /* 0x000fe400078e78c3 */
[----:B------:R-:W-:-:S02]  /*03c0*/  LOP3.LUT R190, R180, 0xc00, R5, 0xf8, !PT ;  /* 0x00000c00b4be7812 */ /* 0x000fc400078ef805 */
[----:B------:R-:W-:Y:S02]  /*03d0*/  LOP3.LUT R189, R189, 0x38, R196, 0x78, !PT ;  /* 0x00000038bdbd7812 */ /* 0x000fe400078e78c4 */
[----:B------:R-:W-:Y:S02]  /*03e0*/  R2P PR, R195, 0xe ;  /* 0x0000000ec3007804 */ /* 0x000fe40000000000 */
[----:B------:R-:W-:Y:S02]  /*03f0*/  LOP3.LUT R186, R7, R186, RZ, 0xfc, !PT ;  /* 0x000000ba07ba7212 */ /* 0x000fe400078efcff */
[----:B------:R-:W-:Y:S02]  /*0400*/  LOP3.LUT R180, R180, 0x400, R5, 0xf8, !PT ;  /* 0x00000400b4b47812 */ /* 0x000fe400078ef805 */
[----:B------:R-:W-:Y:S02]  /*0410*/  LOP3.LUT R190, R190, R3, RZ, 0xfc, !PT ;  /* 0x00000003bebe7212 */ /* 0x000fe400078efcff */
[----:B------:R-:W-:-:S02]  /*0420*/  LOP3.LUT R189, R189, 0x200, R0, 0xf8, !PT ;  /* 0x00000200bdbd7812 */ /* 0x000fc400078ef800 */
[----:B------:R-:W-:Y:S02]  /*0430*/  LOP3.LUT R0, R196, 0x1f8, RZ, 0xc0, !PT ;  /* 0x000001f8c4007812 */ /* 0x000fe400078ec0ff */
[----:B------:R-:W-:Y:S02]  /*0440*/  LOP3.LUT R182, R182, 0x200, R5, 0xf8, !PT ;  /* 0x00000200b6b67812 */ /* 0x000fe400078ef805 */
[----:B------:R-:W-:Y:S02]  /*0450*/  LOP3.LUT R180, R180, R3, RZ, 0xfc, !PT ;  /* 0x00000003b4b47212 */ /* 0x000fe400078efcff */
[----:B------:R-:W-:Y:S02]  /*0460*/  SEL R187, R187, 0xffffffc0, !P2 ;  /* 0xffffffc0bbbb7807 */ /* 0x000fe40005000000 */
[----:B------:R-:W-:Y:S02]  /*0470*/  LEA R186, R186, UR4, 0x1 ;  /* 0x00000004baba7c11 */ /* 0x000fe4000f8e08ff */
[----:B------:R-:W-:-:S02]  /*0480*/  LEA R190, R190, UR6, 0x1 ;  /* 0x00000006bebe7c11 */ /* 0x000fc4000f8e08ff */
[----:B------:R-:W-:Y:S01]  /*0490*/  LOP3.LUT R201, R0, 0x38, R195, 0x78, !PT ;  /* 0x0000003800c97812 */ /* 0x000fe200078e78c3 */
[----:B------:R-:W-:Y:S01]  /*04a0*/  IMAD.IADD R184, R187, 0x1, R186 ;  /* 0x00000001bbb87824 */ /* 0x000fe200078e02ba */
[----:B------:R-:W-:Y:S01]  /*04b0*/  LEA R200, R200, UR5, 0x1 ;  /* 0x00000005c8c87c11 */ /* 0x000fe2000f8e08ff */
[----:B------:R-:W-:Y:S01]  /*04c0*/  IMAD.IADD R188, R190, 0x1, R187 ;  /* 0x00000001bebc7824 */ /* 0x000fe200078e02bb */
[----:B------:R-:W-:Y:S02]  /*04d0*/  SEL R185, R185, 0xffffffe0, !P1 ;  /* 0xffffffe0b9b97807 */ /* 0x000fe40004800000 */
[----:B------:R-:W-:Y:S01]  /*04e0*/  LEA R182, R182, UR5, 0x1 ;  /* 0x00000005b6b67c11 */ /* 0x000fe2000f8e08ff */
[----:B------:R-:W-:Y:S01]  /*04f0*/  VIADD R224, R200, 0x20 ;  /* 0x00000020c8e07836 */ /* 0x000fe20000000000 */
[----:B------:R-:W-:Y:S01]  /*0500*/  LEA R180, R180, UR6, 0x1 ;  /* 0x00000006b4b47c11 */ /* 0x000fe2000f8e08ff */
[----:B------:R-:W-:Y:S01]  /*0510*/  @P3 VIADD R224, R200, 0xffffffe0 ;  /* 0xffffffe0c8e03836 */ /* 0x000fe20000000000 */
[----:B------:R-:W-:Y:S01]  /*0520*/  LOP3.LUT R199, R4, R199, RZ, 0xfc, !PT ;  /* 0x000000c704c77212 */ /* 0x000fe200078efcff */
[----:B------:R-:W-:Y:S01]  /*0530*/  IMAD.IADD R181, R187, 0x1, R182 ;  /* 0x00000001bbb57824 */ /* 0x000fe200078e02b6 */
[----:B------:R-:W-:Y:S01]  /*0540*/  LOP3.LUT R201, R201, 0x1e00, R196, 0xf8, !PT ;  /* 0x00001e00c9c97812 */ /* 0x000fe200078ef8c4 */
[--C-:B------:R-:W-:Y:S01]  /*0550*/  IMAD.IADD R3, R185, 0x1, R180.reuse ;  /* 0x00000001b9037824 */ /* 0x100fe200078e02b4 */
[----:B------:R-:W-:Y:S01]  /*0560*/  SHF.R.U32.HI R195, RZ, 0x5, R195 ;  /* 0x00000005ffc37819 */ /* 0x000fe200000116c3 */
[----:B------:R-:W-:Y:S01]  /*0570*/  IMAD.IADD R2, R187, 0x1, R180 ;  /* 0x00000001bb027824 */ /* 0x000fe200078e02b4 */
[----:B------:R-:W-:Y:S01]  /*0580*/  LOP3.LUT R202, R196, 0x38, RZ, 0xc0, !PT ;  /* 0x00000038c4ca7812 */ /* 0x000fe200078ec0ff */
[----:B------:R-:W-:Y:S01]  /*0590*/  IMAD.IADD R183, R185, 0x1, R184 ;  /* 0x00000001b9b77824 */ /* 0x000fe200078e02b8 */
[----:B------:R-:W-:Y:S01]  /*05a0*/  LEA R201, R201, UR6, 0x1 ;  /* 0x00000006c9c97c11 */ /* 0x000fe2000f8e08ff */
[----:B------:R-:W-:Y:S01]  /*05b0*/  IMAD.IADD R176, R188, 0x1, R185 ;  /* 0x00000001bcb07824 */ /* 0x000fe200078e02b9 */
[----:B------:R-:W-:-:S02]  /*05c0*/  LEA R199, R199, UR4, 0x1 ;  /* 0x00000004c7c77c11 */ /* 0x000fc4000f8e08ff */
[----:B----4-:R-:W-:-:S07]  /*05d0*/  LEA R189, R189, UR6, 0x1 ;  /* 0x00000006bdbd7c11 */ /* 0x010fce000f8e08ff */
.L_x_923:
[----:B-1----:R-:W1:Y:S01]  /*05e0*/  LDC.64 R8, c[0x0][0x478] ;  /* 0x00011e00ff087b82 */ /* 0x002e620000000a00 */
[----:B--2---:R-:W2:Y:S01]  /*05f0*/  S2R R14, SR_CTAID.Y ;  /* 0x00000000000e7919 */ /* 0x004ea20000002600 */
[----:B------:R-:W3:Y:S01]  /*0600*/  LDCU.64 UR4, c[0x0][0x470] ;  /* 0x00008e00ff0477ac */ /* 0x000ee20008000a00 */
[----:B------:R-:W-:-:S05]  /*0610*/  IMAD.MOV.U32 R222, RZ, RZ, RZ ;  /* 0x000000ffffde7224 */ /* 0x000fca00078e00ff */
[----:B------:R-:W4:Y:S08]  /*0620*/  LDC.64 R4, c[0x0][0x460] ;  /* 0x00011800ff047b82 */ /* 0x000f300000000a00 */
[----:B------:R-:W2:Y:S01]  /*0630*/  LDC.64 R16, c[0x0][0x460] ;  /* 0x00011800ff107b82 */ /* 0x000ea20000000a00 */
[----:B---3--:R-:W-:Y:S02]  /*0640*/  ISETP.NE.U32.AND P5, PT, RZ, UR4, PT ;  /* 0x00000004ff007c0c */ /* 0x008fe4000bfa5070 */
[----:B-1----:R-:W-:-:S05]  /*0650*/  ISETP.NE.U32.AND P4, PT, R8, RZ, PT ;  /* 0x000000ff0800720c */ /* 0x002fca0003f85070 */
[----:B------:R-:W1:Y:S01]  /*0660*/  LDC.64 R6, c[0x0][0x468] ;  /* 0x00011a00ff067b82 */ /* 0x000e620000000a00 */
[----:B------:R-:W-:Y:S02]  /*0670*/  ISETP.NE.AND.EX P5, PT, RZ, UR5, PT, P5 ;  /* 0x00000005ff007c0c */ /* 0x000fe4000bfa5350 */
[----:B------:R-:W-:Y:S02]  /*0680*/  ISETP.NE.AND.EX P4, PT, R9, RZ, PT, P4 ;  /* 0x000000ff0900720c */ /* 0x000fe40003f85340 */
[----:B----4-:R-:W-:Y:S01]  /*0690*/  ISETP.NE.U32.AND P3, PT, R4, RZ, PT ;  /* 0x000000ff0400720c */ /* 0x010fe20003f65070 */
[----:B--2---:R-:W-:Y:S01]  /*06a0*/  IMAD.SHL.U32 R13, R14, 0x4, RZ ;  /* 0x000000040e0d7824 */ /* 0x004fe200078e00ff */
[----:B------:R-:W-:Y:S02]  /*06b0*/  ISETP.NE.U32.AND P2, PT, R4, RZ, PT ;  /* 0x000000ff0400720c */ /* 0x000fe40003f45070 */
[----:B------:R-:W-:Y:S02]  /*06c0*/  SHF.R.U32.HI R10, RZ, 0x1e, R14 ;  /* 0x0000001eff0a7819 */ /* 0x000fe4000001160e */
[----:B------:R-:W-:-:S03]  /*06d0*/  ISETP.NE.AND.EX P3, PT, R5, RZ, PT, P3 ;  /* 0x000000ff0500720c */ /* 0x000fc60003f65330 */
[C---:B------:R-:W-:Y:S02]  /*06e0*/  @P5 IADD3 R18, P1, PT, R13.reuse, UR4, RZ ;  /* 0x000000040d125c10 */ /* 0x040fe4000ff3e0ff */
[----:B------:R-:W-:Y:S02]  /*06f0*/  @P4 IADD3 R20, P0, PT, R13, R8, RZ ;  /* 0x000000080d144210 */ /* 0x000fe40007f1e0ff */
[----:B------:R-:W-:Y:S01]  /*0700*/  ISETP.NE.AND.EX P2, PT, R5, RZ, PT, P2 ;  /* 0x000000ff0500720c */ /* 0x000fe20003f45320 */
[----:B------:R-:W-:Y:S01]  /*0710*/  IMAD.MOV.U32 R0, RZ, RZ, -0x1 ;  /* 0xffffffffff007424 */ /* 0x000fe200078e00ff */
[C---:B------:R-:W-:Y:S01]  /*0720*/  @P5 IADD3.X R19, PT, PT, R10.reuse, UR5, RZ, P1, !PT ;  /* 0x000000050a135c10 */ /* 0x040fe20008ffe4ff */
[----:B------:R-:W-:Y:S01]  /*0730*/  @P4 IMAD.X R21, R10, 0x1, R9, P0 ;  /* 0x000000010a154824 */ /* 0x000fe200000e0609 */
[----:B------:R-:W2:Y:S01]  /*0740*/  @!P4 LDC.64 R4, c[0x0][0x488] ;  /* 0x00012200ff04cb82 */ /* 0x000ea20000000a00 */
[----:B------:R-:W-:Y:S02]  /*0750*/  IMAD.WIDE.U32 R16, R14, 0x4, R16 ;  /* 0x000000040e107825 */ /* 0x000fe400078e0010 */
[----:B------:R-:W3:Y:S04]  /*0760*/  @P5 LDG.E R222, desc[UR12][R18.64] ;  /* 0x0000000c12de5981 */ /* 0x000ee8000c1e1900 */
[----:B------:R-:W3:Y:S01]  /*0770*/  @P4 LDG.E R223, desc[UR12][R20.64] ;  /* 0x0000000c14df4981 */ /* 0x000ee2000c1e1900 */
[----:B------:R-:W-:Y:S01]  /*0780*/  IMAD.MOV.U32 R225, RZ, RZ, -0x1 ;  /* 0xffffffffffe17424 */ /* 0x000fe200078e00ff */
[----:B------:R-:W4:Y:S02]  /*0790*/  @!P4 LDC R8, c[0x0][0x43c] ;  /* 0x00010f00ff08cb82 */ /* 0x000f240000000800 */
[----:B-----5:R2:W5:Y:S04]  /*07a0*/  @P3 LDG.E R0, desc[UR12][R16.64] ;  /* 0x0000000c10003981 */ /* 0x020568000c1e1900 */
[----:B------:R2:W5:Y:S01]  /*07b0*/  @P2 LDG.E R9, desc[UR12][R16.64+0x4] ;  /* 0x0000040c10092981 */ /* 0x000562000c1e1900 */
[----:B------:R-:W-:-:S02]  /*07c0*/  ISETP.NE.AND P5, PT, R192, RZ, PT ;  /* 0x000000ffc000720c */ /* 0x000fc40003fa5270 */
[----:B-1----:R-:W-:Y:S02]  /*07d0*/  ISETP.EQ.U32.AND P1, PT, R6, RZ, PT ;  /* 0x000000ff0600720c */ /* 0x002fe40003f22070 */
[----:B------:R-:W-:Y:S02]  /*07e0*/  IADD3 R12, P0, PT, R13, R6, RZ ;  /* 0x000000060d0c7210 */ /* 0x000fe40007f1e0ff */
[----:B------:R-:W-:-:S03]  /*07f0*/  ISETP.EQ.OR.EX P1, PT, R7, RZ, !P5, P1 ;  /* 0x000000ff0700720c */ /* 0x000fc60006f22710 */
[----:B------:R-:W-:Y:S01]  /*0800*/  IMAD.X R13, R10, 0x1, R7, P0 ;  /* 0x000000010a0d7824 */ /* 0x000fe200000e0607 */
[----:B------:R-:W1:Y:S09]  /*0810*/  @!P2 LDC R216, c[0x0][0x434] ;  /* 0x00010d00ffd8ab82 */ /* 0x000e720000000800 */
[----:B------:R1:W5:Y:S01]  /*0820*/  @!P1 LDG.E R225, desc[UR12][R12.64] ;  /* 0x0000000c0ce19981 */ /* 0x000362000c1e1900 */
[----:B------:R-:W-:Y:S01]  /*0830*/  ISETP.NE.U32.AND P1, PT, R6, RZ, PT ;  /* 0x000000ff0600720c */ /* 0x000fe20003f25070 */
[----:B------:R-:W-:Y:S01]  /*0840*/  USHF.L.U32 UR15, UR11, 0x6, URZ ;  /* 0x000000060b0f7899 */ /* 0x000fe200080006ff */
[----:B--2---:R-:W-:-:S02]  /*0850*/  @!P4 ISETP.NE.U32.AND P0, PT, R4, RZ, PT ;  /* 0x000000ff0400c20c */ /* 0x004fc40003f05070 */
[----:B------:R-:W-:Y:S02]  /*0860*/  ISETP.NE.AND.EX P1, PT, R7, RZ, PT, P1 ;  /* 0x000000ff0700720c */ /* 0x000fe40003f25310 */
[----:B------:R-:W-:-:S04]  /*0870*/  @!P4 ISETP.NE.AND.EX P0, PT, R5, RZ, PT, P0 ;  /* 0x000000ff0500c20c */ /* 0x000fc80003f05300 */
[----:B----4-:R-:W-:Y:S01]  /*0880*/  @!P4 SEL R8, R8, RZ, P0 ;  /* 0x000000ff0808c207 */ /* 0x010fe20000000000 */
[----:B---3--:R-:W-:-:S06]  /*0890*/  @P4 IMAD.IADD R223, R223, 0x1, -R222 ;  /* 0x00000001dfdf4824 */ /* 0x008fcc00078e0ade */
[----:B-1----:R-:W-:Y:S05]  /*08a0*/  @!P1 BRA `(.L_x_887) ;  /* 0x00000000000c9947 */ /* 0x002fea0003800000 */
[----:B------:R-:W2:Y:S02]  /*08b0*/  @P5 LDG.E R4, desc[UR12][R12.64+0x4] ;  /* 0x0000040c0c045981 */ /* 0x000ea4000c1e1900 */
[----:B--2--5:R-:W-:-:S06]  /*08c0*/  @P5 IADD3 R11, PT, PT, R4, -R225, RZ ;  /* 0x800000e1040b5210 */ /* 0x024fcc0007ffe0ff */
[----:B------:R1:W5:Y:S02]  /*08d0*/  @!P5 LDG.E R11, desc[UR12][R12.64] ;  /* 0x0000000c0c0bd981 */ /* 0x000364000c1e1900 */
.L_x_887:
        /* <DEDUP_REMOVED lines=31> */
[----:B------:R-:W-:Y:S01]  /*0ad0*/  IMAD R17, R14, UR7, R19 ;  /* 0x000000070e117c24 */ /* 0x000fe2000f8e0213 */
[----:B------:R-:W-:Y:S06]  /*0ae0*/  BRA `(.L_x_890) ;  /* 0x0000000000147947 */ /* 0x000fec0003800000 */
.L_x_889:
[----:B------:R-:W2:Y:S01]  /*0af0*/  LDC.64 R6, c[0x0][0x3b8] ;  /* 0x0000ee00ff067b82 */ /* 0x000ea20000000a00 */
[----:B------:R-:W-:-:S05]  /*0b00*/  IADD3 R18, PT, PT, R222, R225, RZ ;  /* 0x000000e1de127210 */ /* 0x000fca0007ffe0ff */
[C---:B--2---:R-:W-:Y:S02]  /*0b10*/  IMAD R17, R18.reuse, R7, RZ ;  /* 0x0000000712117224 */ /* 0x044fe400078e02ff */
[----:B------:R-:W-:-:S05]  /*0b20*/  IMAD.WIDE.U32 R18, R18, R6, RZ ;  /* 0x0000000612127225 */ /* 0x000fca00078e00ff */
[----:B------:R-:W-:Y:S02]  /*0b30*/  IADD3 R17, PT, PT, R19, R17, RZ ;  /* 0x0000001113117210 */ /* 0x000fe40007ffe0ff */
.L_x_890:
[----:B------:R-:W2:Y:S01]  /*0b40*/  LDC R4, c[0x0][0x3e8] ;  /* 0x0000fa00ff047b82 */ /* 0x000ea20000000800 */
[----:B------:R-:W-:Y:S01]  /*0b50*/  USHF.R.S32.HI UR14, URZ, 0x1f, UR15 ;  /* 0x0000001fff0e7899 */ /* 0x000fe2000801140f */
[----:B--2---:R-:W-:-:S04]  /*0b60*/  IABS R9, R4 ;  /* 0x0000000400097213 */ /* 0x004fc80000000000 */
[----:B-1----:R-:W1:Y:S08]  /*0b70*/  I2F.RP R12, R9 ;  /* 0x00000009000c7306 */ /* 0x002e700000209400 */
        /* <DEDUP_REMOVED lines=35> */
.L_x_891:
[----:B------:R-:W1:Y:S01]  /*0db0*/  LDC.64 R10, c[0x0][0x3c0] ;  /* 0x0000f000ff0a7b82 */ /* 0x000e620000000a00 */
[----:B------:R-:W-:-:S05]  /*0dc0*/  IADD3 R20, PT, PT, R222, R225, RZ ;  /* 0x000000e1de147210 */ /* 0x000fca0007ffe0ff */
[C---:B-1----:R-:W-:Y:S02]  /*0dd0*/  IMAD R19, R20.reuse, R11, RZ ;  /* 0x0000000b14137224 */ /* 0x042fe400078e02ff */
[----:B------:R-:W-:-:S05]  /*0de0*/  IMAD.WIDE.U32 R20, R20, R10, RZ ;  /* 0x0000000a14147225 */ /* 0x000fca00078e00ff */
[----:B------:R-:W-:Y:S02]  /*0df0*/  IADD3 R19, PT, PT, R21, R19, RZ ;  /* 0x0000001315137210 */ /* 0x000fe40007ffe0ff */
.L_x_892:
        /* <DEDUP_REMOVED lines=11> */
[----:B------:R-:W1:Y:S01]  /*0eb0*/  LDCU UR4, c[0x0][0x444] ;  /* 0x00008880ff0477ac */ /* 0x000e620008000800 */
[----:B------:R-:W-:Y:S01]  /*0ec0*/  SHF.R.S32.HI R5, RZ, 0x1f, R34 ;  /* 0x0000001fff057819 */ /* 0x000fe20000011422 */
[----:B-1----:R-:W-:Y:S01]  /*0ed0*/  USHF.R.S32.HI UR5, URZ, 0x1f, UR4 ;  /* 0x0000001fff057899 */ /* 0x002fe20008011404 */
[----:B------:R-:W-:Y:S01]  /*0ee0*/  IMAD.WIDE.U32 R30, R14, UR4, RZ ;  /* 0x000000040e1e7c25 */ /* 0x000fe2000f8e00ff */
[----:B------:R-:W-:-:S04]  /*0ef0*/  USHF.R.S32.HI UR4, URZ, 0x1f, UR6 ;  /* 0x0000001fff047899 */ /* 0x000fc80008011406 */
[----:B------:R-:W-:-:S05]  /*0f00*/  IMAD R13, R14, UR5, RZ ;  /* 0x000000050e0d7c24 */ /* 0x000fca000f8e02ff */
[----:B------:R-:W-:-:S05]  /*0f10*/  IADD3 R13, PT, PT, R31, R13, RZ ;  /* 0x0000000d1f0d7210 */ /* 0x000fca0007ffe0ff */
[-C--:B------:R-:W-:Y:S02]  /*0f20*/  IMAD R4, R13, R34.reuse, RZ ;  /* 0x000000220d047224 */ /* 0x080fe400078e02ff */
[----:B------:R-:W-:-:S04]  /*0f30*/  IMAD.WIDE.U32 R12, R30, R34, RZ ;  /* 0x000000221e0c7225 */ /* 0x000fc800078e00ff */
[----:B------:R-:W-:Y:S02]  /*0f40*/  IMAD R5, R5, R30, R4 ;  /* 0x0000001e05057224 */ /* 0x000fe400078e0204 */
[----:B------:R-:W-:-:S03]  /*0f50*/  IMAD.WIDE.U32 R32, R12, UR6, RZ ;  /* 0x000000060c207c25 */ /* 0x000fc6000f8e00ff */
[----:B------:R-:W-:-:S05]  /*0f60*/  IADD3 R5, PT, PT, R13, R5, RZ ;  /* 0x000000050d057210 */ /* 0x000fca0007ffe0ff */
[----:B------:R-:W-:-:S04]  /*0f70*/  IMAD R29, R5, UR6, RZ ;  /* 0x00000006051d7c24 */ /* 0x000fc8000f8e02ff */
[----:B------:R-:W-:-:S05]  /*0f80*/  IMAD R29, R12, UR4, R29 ;  /* 0x000000040c1d7c24 */ /* 0x000fca000f8e021d */
[----:B------:R-:W-:Y:S01]  /*0f90*/  IADD3 R29, PT, PT, R33, R29, RZ ;  /* 0x0000001d211d7210 */ /* 0x000fe20007ffe0ff */
[----:B------:R-:W-:Y:S06]  /*0fa0*/  BRA `(.L_x_894) ;  /* 0x00000000000c7947 */ /* 0x000fec0003800000 */
.L_x_893:
[-C--:B------:R-:W-:Y:S02]  /*0fb0*/  IMAD R29, R9, R0.reuse, RZ ;  /* 0x00000000091d7224 */ /* 0x080fe400078e02ff */
[----:B------:R-:W-:-:S05]  /*0fc0*/  IMAD.WIDE.U32 R32, R8, R0, RZ ;  /* 0x0000000008207225 */ /* 0x000fca00078e00ff */
[----:B------:R-:W-:Y:S02]  /*0fd0*/  IADD3 R29, PT, PT, R33, R29, RZ ;  /* 0x0000001d211d7210 */ /* 0x000fe40007ffe0ff */
.L_x_894:
[----:B------:R-:W1:Y:S01]  /*0fe0*/  LDCU.U8 UR4, c[0x0][0x548] ;  /* 0x0000a900ff0477ac */ /* 0x000e620008000000 */
[----:B------:R-:W-:Y:S01]  /*0ff0*/  SHF.L.U32 R13, R14, 0x7, RZ ;  /* 0x000000070e0d7819 */ /* 0x000fe200000006ff */
[----:B------:R-:W-:Y:S01]  /*1000*/  IMAD R31, R193, UR6, RZ ;  /* 0x00000006c11f7c24 */ /* 0x000fe2000f8e02ff */
        /* <DEDUP_REMOVED lines=17> */
.L_x_895:
[----:B------:R-:W1:Y:S01]  /*1120*/  LDC R22, c[0x0][0x434] ;  /* 0x00010d00ff167b82 */ /* 0x000e620000000800 */
[----:B------:R-:W-:-:S04]  /*1130*/  IMAD R5, R14, R34, R193 ;  /* 0x000000220e057224 */ /* 0x000fc800078e02c1 */
[----:B-1----:R-:W-:-:S03]  /*1140*/  IMAD R22, R5, R22, RZ ;  /* 0x0000001605167224 */ /* 0x002fc600078e02ff */
.L_x_896:
        /* <DEDUP_REMOVED lines=11> */
.L_x_897:
[----:B------:R-:W1:Y:S01]  /*1200*/  LDC R26, c[0x0][0x444] ;  /* 0x00011100ff1a7b82 */ /* 0x000e620000000800 */
[----:B------:R-:W-:-:S04]  /*1210*/  IMAD R5, R14, R34, R193 ;  /* 0x000000220e057224 */ /* 0x000fc800078e02c1 */
[----:B-1----:R-:W-:-:S07]  /*1220*/  IMAD R26, R5, R26, RZ ;  /* 0x0000001a051a7224 */ /* 0x002fce00078e02ff */
.L_x_898:
[----:B------:R-:W1:Y:S01]  /*1230*/  S2R R0, SR_TID.X ;  /* 0x0000000000007919 */ /* 0x000e620000002100 */
[----:B------:R-:W2:Y:S01]  /*1240*/  LDC.64 R12, c[0x0][0x5f8] ;  /* 0x00017e00ff0c7b82 */ /* 0x000ea20000000a00 */
[--C-:B------:R-:W-:Y:S01]  /*1250*/  IADD3 R38, P2, P1, R38, R32, R31.reuse ;  /* 0x0000002026267210 */ /* 0x100fe2000795e01f */
[----:B------:R-:W-:Y:S01]  /*1260*/  IMAD R34, R34, UR6, RZ ;  /* 0x0000000622227c24 */ /* 0x000fe2000f8e02ff */
[----:B------:R-:W-:Y:S01]  /*1270*/  ISETP.NE.AND P4, PT, RZ, UR5, PT ;  /* 0x00000005ff007c0c */ /* 0x000fe2000bf85270 */
[----:B------:R-:W3:Y:S01]  /*1280*/  LDCU.64 UR6, c[0x0][0x3c8] ;  /* 0x00007900ff0677ac */ /* 0x000ee20008000a00 */
[----:B------:R-:W-:Y:S01]  /*1290*/  IADD3 R36, P3, PT, R202, R36, RZ ;  /* 0x00000024ca247210 */ /* 0x000fe20007f7e0ff */
[----:B------:R-:W-:Y:S01]  /*12a0*/  IMAD.MOV.U32 R203, RZ, RZ, RZ ;  /* 0x000000ffffcb7224 */ /* 0x000fe200078e00ff */
[----:B------:R-:W-:Y:S01]  /*12b0*/  BSSY.RECONVERGENT B1, `(.L_x_888) ;  /* 0x00005d0000017945 */ /* 0x000fe20003800200 */
[----:B------:R-:W4:Y:S01]  /*12c0*/  LDC.64 R4, c[0x0][0x590] ;  /* 0x00016400ff047b82 */ /* 0x000f220000000a00 */
[----:B------:R-:W5:Y:S01]  /*12d0*/  LDCU.64 UR4, c[0x0][0x570] ;  /* 0x0000ae00ff0477ac */ /* 0x000f620008000a00 */
[----:B------:R-:W-:Y:S01]  /*12e0*/  IMAD.X R37, RZ, RZ, R28, P3 ;  /* 0x000000ffff257224 */ /* 0x000fe200018e061c */
[----:B------:R-:W5:Y:S05]  /*12f0*/  LDCU.64 UR8, c[0x0][0x380] ;  /* 0x00007000ff0877ac */ /* 0x000f6a0008000a00 */
[----:B------:R-:W3:Y:S01]  /*1300*/  LDC.64 R8, c[0x0][0x3b0] ;  /* 0x0000ec00ff087b82 */ /* 0x000ee20000000a00 */
[----:B--2---:R-:W-:Y:S01]  /*1310*/  IMAD.WIDE.U32 R40, R12, UR10, RZ ;  /* 0x0000000a0c287c25 */ /* 0x004fe2000f8e00ff */
[----:B------:R-:W-:-:S06]  /*1320*/  SHF.R.S32.HI R12, RZ, 0x1f, R31 ;  /* 0x0000001fff0c7819 */ /* 0x000fcc000001141f */
[----:B------:R-:W2:Y:S01]  /*1330*/  LDC.64 R232, c[0x0][0x420] ;  /* 0x00010800ffe87b82 */ /* 0x000ea20000000a00 */
[----:B------:R-:W-:Y:S01]  /*1340*/  IMAD R32, R13, UR10, R41 ;  /* 0x0000000a0d207c24 */ /* 0x000fe2000f8e0229 */
[----:B------:R-:W-:Y:S02]  /*1350*/  IADD3.X R30, PT, PT, R30, R29, R12, P2, P1 ;  /* 0x0000001d1e1e7210 */ /* 0x000fe400017e240c */
[----:B-1----:R-:W-:Y:S01]  /*1360*/  LOP3.LUT R33, R0, 0x1f, RZ, 0xc0, !PT ;  /* 0x0000001f00217812 */ /* 0x002fe200078ec0ff */
[----:B----4-:R-:W-:Y:S01]  /*1370*/  IMAD.WIDE.U32 R36, R25, R4, R36 ;  /* 0x0000000419247225 */ /* 0x010fe200078e0024 */
[----:B------:R-:W-:Y:S02]  /*1380*/  SEL R32, R32, RZ, P4 ;  /* 0x000000ff20207207 */ /* 0x000fe40002000000 */
[----:B------:R-:W1:Y:S01]  /*1390*/  LDC.64 R12, c[0x0][0x598] ;  /* 0x00016600ff0c7b82 */ /* 0x000e620000000a00 */
[----:B------:R-:W-:Y:S01]  /*13a0*/  SHF.L.U64.HI R209, R4, 0x5, R5 ;  /* 0x0000000504d17819 */ /* 0x000fe20000010205 */
[----:B------:R-:W-:Y:S01]  /*13b0*/  IMAD R31, R195, R34, R33 ;  /* 0x00000022c31f7224 */ /* 0x000fe200078e0221 */
[----:B------:R-:W-:Y:S01]  /*13c0*/  SEL R33, R40, RZ, P4 ;  /* 0x000000ff28217207 */ /* 0x000fe20002000000 */
[----:B------:R-:W-:-:S02]  /*13d0*/  IMAD.SHL.U32 R34, R34, 0x40, RZ ;  /* 0x0000004022227824 */ /* 0x000fc400078e00ff */
[----:B---3--:R-:W-:Y:S01]  /*13e0*/  IMAD R28, R27, R8, RZ ;  /* 0x000000081b1c7224 */ /* 0x008fe200078e02ff */
[----:B------:R-:W-:Y:S01]  /*13f0*/  IADD3 R33, P2, P1, R31, R38, R33 ;  /* 0x000000261f217210 */ /* 0x000fe2000795e021 */
[----:B------:R-:W3:Y:S01]  /*1400*/  LDC R29, c[0x0][0x508] ;  /* 0x00014200ff1d7b82 */ /* 0x000ee20000000800 */
[----:B------:R-:W-:Y:S01]  /*1410*/  IMAD R38, R27, R4, RZ ;  /* 0x000000041b267224 */ /* 0x000fe200078e02ff */
[----:B------:R-:W-:Y:S01]  /*1420*/  SHF.R.S32.HI R31, RZ, 0x1f, R31 ;  /* 0x0000001fff1f7819 */ /* 0x000fe2000001141f */
[----:B------:R-:W-:-:S03]  /*1430*/  IMAD.WIDE.U32 R40, R25, R8, R202 ;  /* 0x0000000819287225 */ /* 0x000fc600078e00ca */
[----:B------:R-:W-:Y:S01]  /*1440*/  IADD3.X R31, PT, PT, R31, R30, R32, P2, P1 ;  /* 0x0000001e1f1f7210 */ /* 0x000fe200017e2420 */
[C---:B------:R-:W-:Y:S01]  /*1450*/  IMAD R38, R25.reuse, R5, R38 ;  /* 0x0000000519267224 */ /* 0x040fe200078e0226 */
[----:B------:R-:W-:Y:S01]  /*1460*/  IADD3 R24, P3, PT, R24, R40, RZ ;  /* 0x0000002818187210 */ /* 0x000fe20007f7e0ff */
[----:B------:R-:W-:Y:S01]  /*1470*/  IMAD R28, R25, R9, R28 ;  /* 0x00000009191c7224 */ /* 0x000fe200078e021c */
[----:B------:R-:W-:Y:S01]  /*1480*/  IADD3 R33, P1, PT, R34, R33, RZ ;  /* 0x0000002122217210 */ /* 0x000fe20007f3e0ff */
[----:B------:R-:W-:-:S03]  /*1490*/  IMAD.IADD R37, R37, 0x1, R38 ;  /* 0x0000000125257824 */ /* 0x000fc600078e0226 */
[----:B------:R-:W-:Y:S01]  /*14a0*/  IADD3.X R25, PT, PT, R23, R41, R28, P3, !PT ;  /* 0x0000002917197210 */ /* 0x000fe20001ffe41c */
[C---:B-1----:R-:W-:Y:S01]  /*14b0*/  IMAD.WIDE.U32 R38, R193.reuse, R12, R36 ;  /* 0x0000000cc1267225 */ /* 0x042fe200078e0024 */
[----:B------:R-:W-:Y:S02]  /*14c0*/  IADD3 R12, PT, PT, R216, UR15, RZ ;  /* 0x0000000fd80c7c10 */ /* 0x000fe4000fffe0ff */
[----:B------:R-:W-:Y:S01]  /*14d0*/  LEA.HI.X.SX32 R34, R34, R31, 0x1, P1 ;  /* 0x0000001f22227211 */ /* 0x000fe200008f0eff */
[----:B------:R-:W-:Y:S01]  /*14e0*/  IMAD.WIDE.U32 R24, R193, UR6, R24 ;  /* 0x00000006c1187c25 */ /* 0x000fe2000f8e0018 */
[C---:B-----5:R-:W-:Y:S01]  /*14f0*/  LEA R226, P1, R33.reuse, UR4, 0x2 ;  /* 0x0000000421e27c11 */ /* 0x060fe2000f8210ff */
[----:B------:R-:W1:Y:S01]  /*1500*/  LDC.64 R30, c[0x0][0x5e8] ;  /* 0x00017a00ff1e7b82 */ /* 0x000e620000000a00 */
[----:B---3--:R-:W-:Y:S01]  /*1510*/  IADD3 R29, PT, PT, R12, -R29, -R223 ;  /* 0x8000001d0c1d7210 */ /* 0x008fe20007ffe8df */
[----:B------:R-:W-:Y:S01]  /*1520*/  IMAD.MOV.U32 R36, RZ, RZ, R24 ;  /* 0x000000ffff247224 */ /* 0x000fe200078e0018 */
[----:B------:R-:W-:Y:S01]  /*1530*/  LEA.HI.X R227, R33, UR5, R34, 0x2, P1 ;  /* 0x0000000521e37c11 */ /* 0x000fe200088f1422 */
[C---:B------:R-:W-:Y:S01]  /*1540*/  IMAD R37, R193.reuse, UR7, R25 ;  /* 0x00000007c1257c24 */ /* 0x040fe2000f8e0219 */
[----:B------:R-:W-:Y:S01]  /*1550*/  SHF.R.S32.HI R24, RZ, 0x1f, R29 ;  /* 0x0000001fff187819 */ /* 0x000fe2000001141d */
[----:B------:R-:W3:Y:S01]  /*1560*/  LDCU.64 UR6, c[0x0][0x550] ;  /* 0x0000aa00ff0677ac */ /* 0x000ee20008000a00 */
[----:B------:R-:W-:-:S02]  /*1570*/  IMAD R35, R193, R13, R39 ;  /* 0x0000000dc1237224 */ /* 0x000fc400078e0227 */
[----:B------:R-:W-:Y:S01]  /*1580*/  LEA.HI R23, R24, R29, RZ, 0x6 ;  /* 0x0000001d18177211 */ /* 0x000fe200078f30ff */
[----:B------:R-:W-:-:S03]  /*1590*/  IMAD.WIDE.U32 R32, R197, R8, R36 ;  /* 0x00000008c5207225 */ /* 0x000fc600078e0024 */
[----:B------:R-:W-:Y:S01]  /*15a0*/  SHF.R.S32.HI R23, RZ, 0x6, R23 ;  /* 0x00000006ff177819 */ /* 0x000fe20000011417 */
[----:B------:R-:W-:Y:S01]  /*15b0*/  IMAD R13, R197, R9, R33 ;  /* 0x00000009c50d7224 */ /* 0x000fe200078e0221 */
[C---:B------:R-:W-:Y:S01]  /*15c0*/  LEA R230, P2, R32.reuse, UR8, 0x1 ;  /* 0x0000000820e67c11 */ /* 0x040fe2000f8408ff */
[----:B------:R-:W-:Y:S01]  /*15d0*/  IMAD.MOV.U32 R34, RZ, RZ, R38 ;  /* 0x000000ffff227224 */ /* 0x000fe200078e0026 */
[----:B------:R-:W-:Y:S01]  /*15e0*/  VIMNMX R208, PT, PT, RZ, R23, !PT ;  /* 0x00000017ffd07248 */ /* 0x000fe20007fe0100 */
[----:B------:R-:W-:Y:S01]  /*15f0*/  IMAD R25, R21, 0x40, R26 ;  /* 0x0000004015197824 */ /* 0x000fe200078e021a */
[----:B------:R-:W-:Y:S01]  /*1600*/  LEA.HI.X R231, R32, UR9, R13, 0x1, P2 ;  /* 0x0000000920e77c11 */ /* 0x000fe200090f0c0d */
[----:B------:R-:W-:Y:S01]  /*1610*/  IMAD.WIDE.U32 R26, R197, R4, R34 ;  /* 0x00000004c51a7225 */ /* 0x000fe200078e0022 */
[----:B------:R-:W-:Y:S02]  /*1620*/  ISETP.GT.AND P2, PT, R221, R208, PT ;  /* 0x000000d0dd00720c */ /* 0x000fe40003f44270 */
[----:B------:R-:W-:Y:S01]  /*1630*/  LEA R13, R21, R22, 0x6 ;  /* 0x00000016150d7211 */ /* 0x000fe200078e30ff */
[----:B------:R-:W-:Y:S01]  /*1640*/  IMAD R24, R197, R5, R27 ;  /* 0x00000005c5187224 */ /* 0x000fe200078e021b */
[----:B---3--:R-:W-:Y:S01]  /*1650*/  LEA R228, P1, R26, UR6, 0x1 ;  /* 0x000000061ae47c11 */ /* 0x008fe2000f8208ff */
[----:B-1----:R-:W-:Y:S01]  /*1660*/  IMAD.WIDE R210, R25, 0x4, R30 ;  /* 0x0000000419d27825 */ /* 0x002fe200078e021e */
[----:B------:R-:W-:-:S02]  /*1670*/  SHF.L.U64.HI R23, R8, 0x5, R9 ;  /* 0x0000000508177819 */ /* 0x000fc40000010209 */
[----:B------:R-:W-:Y:S01]  /*1680*/  LEA.HI.X R229, R26, UR7, R24, 0x1, P1 ;  /* 0x000000071ae57c11 */ /* 0x000fe200088f0c18 */
[----:B--2---:R-:W-:Y:S01]  /*1690*/  IMAD.WIDE R232, R13, 0x4, R232 ;  /* 0x000000040de87825 */ /* 0x004fe200078e02e8 */
[----:B------:R-:W-:-:S03]  /*16a0*/  IADD3 R13, P1, PT, R197, 0x20, RZ ;  /* 0x00000020c50d7810 */ /* 0x000fc60007f3e0ff */
[----:B------:R-:W-:Y:S01]  /*16b0*/  IMAD.MOV.U32 R212, RZ, RZ, R210 ;  /* 0x000000ffffd47224 */ /* 0x000fe200078e00d2 */
[----:B------:R-:W-:Y:S01]  /*16c0*/  SHF.L.U32 R210, R4, 0x5, RZ ;  /* 0x0000000504d27819 */ /* 0x000fe200000006ff */
[----:B------:R-:W-:Y:S02]  /*16d0*/  IMAD.SHL.U32 R25, R8, 0x20, RZ ;  /* 0x0000002008197824 */ /* 0x000fe400078e00ff */
[----:B------:R-:W-:Y:S01]  /*16e0*/  IMAD.X R9, RZ, RZ, RZ, P1 ;  /* 0x000000ffff097224 */ /* 0x000fe200008e06ff */
[----:B------:R-:W-:Y:S06]  /*16f0*/  @P2 BRA `(.L_x_899) ;  /* 0x0000000400b42947 */ /* 0x000fec0003800000 */
        /* <DEDUP_REMOVED lines=12> */
[----:B------:R-:W-:Y:S01]  /*17c0*/  MOV R8, R4 ;  /* 0x0000000400087202 */ /* 0x000fe20000000f00 */
[----:B------:R-:W-:Y:S05]  /*17d0*/  BRA `(.L_x_901) ;  /* 0x0000000000187947 */ /* 0x000fea0003800000 */
.L_x_900:
[----:B------:R-:W1:Y:S01]  /*17e0*/  LDC.64 R6, c[0x0][0x5c0] ;  /* 0x00017000ff067b82 */ /* 0x000e620000000a00 */
[----:B------:R-:W-:-:S05]  /*17f0*/  IADD3 R0, PT, PT, R222, R225, RZ ;  /* 0x000000e1de007210 */ /* 0x000fca0007ffe0ff */
[C---:B-1----:R-:W-:Y:S02]  /*1800*/  IMAD R4, R0.reuse, R7, RZ ;  /* 0x0000000700047224 */ /* 0x042fe400078e02ff */
[----:B------:R-:W-:-:S05]  /*1810*/  IMAD.WIDE.U32 R10, R0, R6, RZ ;  /* 0x00000006000a7225 */ /* 0x000fca00078e00ff */
[----:B------:R-:W-:Y:S02]  /*1820*/  IADD3 R0, PT, PT, R11, R4, RZ ;  /* 0x000000040b007210 */ /* 0x000fe40007ffe0ff */
[----:B------:R-:W-:Y:S02]  /*1830*/  MOV R8, R10 ;  /* 0x0000000a00087202 */ /* 0x000fe40000000f00 */
.L_x_901:
        /* <DEDUP_REMOVED lines=13> */
.L_x_902:
[----:B------:R-:W1:Y:S01]  /*1910*/  LDC.64 R4, c[0x0][0x5c8] ;  /* 0x00017200ff047b82 */ /* 0x000e620000000a00 */
[----:B------:R-:W-:-:S05]  /*1920*/  IADD3 R222, PT, PT, R222, R225, RZ ;  /* 0x000000e1dede7210 */ /* 0x000fca0007ffe0ff */
[C---:B-1----:R-:W-:Y:S02]  /*1930*/  IMAD R14, R222.reuse, R5, RZ ;  /* 0x00000005de0e7224 */ /* 0x042fe400078e02ff */
[----:B------:R-:W-:-:S05]  /*1940*/  IMAD.WIDE.U32 R10, R222, R4, RZ ;  /* 0x00000004de0a7225 */ /* 0x000fca00078e00ff */
[----:B------:R-:W-:-:S07]  /*1950*/  IADD3 R14, PT, PT, R11, R14, RZ ;  /* 0x0000000e0b0e7210 */ /* 0x000fce0007ffe0ff */
.L_x_903:
        /* <DEDUP_REMOVED lines=14> */
[----:B------:R-:W-:Y:S02]  /*1a40*/  MOV R18, R16 ;  /* 0x0000001000127202 */ /* 0x000fe40000000f00 */
[----:B------:R-:W-:-:S03]  /*1a50*/  MOV R19, R11 ;  /* 0x0000000b00137202 */ /* 0x000fc60000000f00 */
[----:B------:R-:W-:-:S04]  /*1a60*/  IMAD.WIDE.U32 R18, R197, R6, R18 ;  /* 0x00000006c5127225 */ /* 0x000fc800078e0012 */
[----:B------:R-:W-:Y:S01]  /*1a70*/  IMAD R0, R197, R7, R19 ;  /* 0x00000007c5007224 */ /* 0x000fe200078e0213 */
[----:B-1----:R-:W-:-:S04]  /*1a80*/  LEA R20, P0, R18, UR4, 0x1 ;  /* 0x0000000412147c11 */ /* 0x002fc8000f8008ff */
[----:B------:R-:W-:-:S05]  /*1a90*/  LEA.HI.X R21, R18, UR5, R0, 0x1, P0 ;  /* 0x0000000512157c11 */ /* 0x000fca00080f0c00 */
[----:B------:R1:W-:Y:S04]  /*1aa0*/  STG.E.128 desc[UR12][R20.64], RZ ;  /* 0x000000ff14007986 */ /* 0x0003e8000c101d0c */
[----:B------:R1:W-:Y:S04]  /*1ab0*/  STG.E.128 desc[UR12][R20.64+0x80], RZ ;  /* 0x000080ff14007986 */ /* 0x0003e8000c101d0c */
[----:B------:R1:W-:Y:S02]  /*1ac0*/  STG.E.128 desc[UR12][R20.64+0x100], RZ ;  /* 0x000100ff14007986 */ /* 0x0003e4000c101d0c */
.L_x_905:
[----:B------:R-:W-:Y:S05]  /*1ad0*/  BSYNC.RECONVERGENT B0 ;  /* 0x0000000000007941 */ /* 0x000fea0003800200 */
.L_x_904:
[----:B------:R-:W-:Y:S04]  /*1ae0*/  BSSY.RECONVERGENT B0, `(.L_x_906) ;  /* 0x000000d000007945 */ /* 0x000fe80003800200 */
[----:B------:R-:W-:Y:S05]  /*1af0*/  @P1 BRA `(.L_x_907) ;  /* 0x00000000002c1947 */ /* 0x000fea0003800000 */
[----:B------:R-:W2:Y:S01]  /*1b00*/  LDCU.64 UR4, c[0x0][0x560] ;  /* 0x0000ac00ff0477ac */ /* 0x000ea20008000a00 */
[----:B------:R-:W-:Y:S01]  /*1b10*/  MOV R17, R11 ;  /* 0x0000000b00117202 */ /* 0x000fe20000000f00 */
[-C--:B------:R-:W-:Y:S02]  /*1b20*/  IMAD R0, R9, R6.reuse, RZ ;  /* 0x0000000609007224 */ /* 0x080fe400078e02ff */
        /* <DEDUP_REMOVED lines=8> */
.L_x_907:
[----:B------:R-:W-:Y:S05]  /*1bb0*/  BSYNC.RECONVERGENT B0 ;  /* 0x0000000000007941 */ /* 0x000fea0003800200 */
.L_x_906:
[----:B------:R-:W3:Y:S01]  /*1bc0*/  LDCU.64 UR4, c[0x0][0x5e0] ;  /* 0x0000bc00ff0477ac */ /* 0x000ee20008000a00 */
[C---:B------:R-:W-:Y:S01]  /*1bd0*/  IMAD.WIDE.U32 R16, R4.reuse, UR15, R202 ;  /* 0x0000000f04107c25 */ /* 0x040fe2000f8e00ca */
[----:B------:R-:W-:Y:S03]  /*1be0*/  BSSY.RECONVERGENT B0, `(.L_x_908) ;  /* 0x0000011000007945 */ /* 0x000fe60003800200 */
[----:B------:R-:W-:Y:S01]  /*1bf0*/  IMAD R0, R4, UR14, RZ ;  /* 0x0000000e04007c24 */ /* 0x000fe2000f8e02ff */
[----:B------:R-:W-:-:S03]  /*1c00*/  IADD3 R10, P0, PT, R10, R16, RZ ;  /* 0x000000100a0a7210 */ /* 0x000fc60007f1e0ff */
[----:B--2---:R-:W-:-:S05]  /*1c10*/  IMAD R7, R5, UR15, R0 ;  /* 0x0000000f05077c24 */ /* 0x004fca000f8e0200 */
        /* <DEDUP_REMOVED lines=13> */
.L_x_909:
[----:B------:R-:W-:Y:S05]  /*1cf0*/  BSYNC.RECONVERGENT B0 ;  /* 0x0000000000007941 */ /* 0x000fea0003800200 */
.L_x_908:
        /* <DEDUP_REMOVED lines=13> */
.L_x_899:
[----:B------:R-:W1:Y:S01]  /*1dd0*/  LDCU.64 UR6, c[0x0][0x3d0] ;  /* 0x00007a00ff0677ac */ /* 0x000e620008000a00 */
[C---:B------:R-:W-:Y:S01]  /*1de0*/  IMAD R8, R6.reuse, UR14, RZ ;  /* 0x0000000e06087c24 */ /* 0x040fe2000f8e02ff */
[----:B------:R-:W-:Y:S01]  /*1df0*/  LOP3.LUT R4, R21, 0x80000001, RZ, 0xc0, !PT ;  /* 0x8000000115047812 */ /* 0x000fe200078ec0ff */
[----:B------:R-:W-:Y:S01]  /*1e00*/  IMAD.WIDE.U32 R26, R6, UR15, R202 ;  /* 0x0000000f061a7c25 */ /* 0x000fe2000f8e00ca */
[----:B------:R-:W2:Y:S02]  /*1e10*/  LDCU.64 UR4, c[0x0][0x3d8] ;  /* 0x00007b00ff0477ac */ /* 0x000ea40008000a00 */
[----:B------:R-:W-:Y:S01]  /*1e20*/  ISETP.NE.AND P0, PT, R4, 0x1, PT ;  /* 0x000000010400780c */ /* 0x000fe20003f05270 */
[----:B------:R-:W-:Y:S01]  /*1e30*/  IMAD R8, R7, UR15, R8 ;  /* 0x0000000f07087c24 */ /* 0x000fe2000f8e0208 */
[----:B------:R-:W-:Y:S01]  /*1e40*/  IADD3 R26, P2, PT, R18, R26, RZ ;  /* 0x0000001a121a7210 */ /* 0x000fe20007f5e0ff */
[----:B------:R-:W-:Y:S01]  /*1e50*/  VIADD R205, R223, -UR15 ;  /* 0x8000000fdfcd7c36 */ /* 0x000fe20008000000 */
[----:B------:R-:W-:Y:S01]  /*1e60*/  SEL R178, RZ, 0x6000, P0 ;  /* 0x00006000ffb27807 */ /* 0x000fe20000000000 */
[----:B------:R-:W-:Y:S01]  /*1e70*/  IMAD.WIDE.U32 R28, R10, UR15, R202 ;  /* 0x0000000f0a1c7c25 */ /* 0x000fe2000f8e00ca */
[----:B------:R-:W-:-:S03]  /*1e80*/  IADD3.X R27, PT, PT, R17, R27, R8, P2, !PT ;  /* 0x0000001b111b7210 */ /* 0x000fc600017fe408 */
[----:B------:R-:W-:Y:S01]  /*1e90*/  IMAD R14, R10, UR14, RZ ;  /* 0x0000000e0a0e7c24 */ /* 0x000fe2000f8e02ff */
[----:B------:R-:W-:Y:S01]  /*1ea0*/  ISETP.GE.AND P2, PT, R197, R205, PT ;  /* 0x000000cdc500720c */ /* 0x000fe20003f46270 */
[----:B------:R-:W-:Y:S01]  /*1eb0*/  IMAD R21, R21, -0x40, R216 ;  /* 0xffffffc015157824 */ /* 0x000fe200078e02d8 */
[----:B------:R-:W-:Y:S01]  /*1ec0*/  IADD3 R18, P1, PT, R20, R28, RZ ;  /* 0x0000001c14127210 */ /* 0x000fe20007f3e0ff */
[----:B------:R-:W-:Y:S02]  /*1ed0*/  IMAD R14, R11, UR15, R14 ;  /* 0x0000000f0b0e7c24 */ /* 0x000fe4000f8e020e */
[----:B------:R-:W-:Y:S01]  /*1ee0*/  VIADD R22, R194, 0x8 ;  /* 0x00000008c2167836 */ /* 0x000fe20000000000 */
[----:B------:R-:W-:Y:S01]  /*1ef0*/  ISETP.GE.AND P5, PT, R198, R21, PT ;  /* 0x00000015c600720c */ /* 0x000fe20003fa6270 */
[----:B-1----:R-:W-:Y:S01]  /*1f00*/  IMAD R5, R15, UR6, RZ ;  /* 0x000000060f057c24 */ /* 0x002fe2000f8e02ff */
[----:B------:R-:W-:Y:S01]  /*1f10*/  IADD3.X R19, PT, PT, R19, R29, R14, P1, !PT ;  /* 0x0000001d13137210 */ /* 0x000fe20000ffe40e */
[----:B------:R-:W-:Y:S01]  /*1f20*/  IMAD.WIDE.U32 R28, R16, UR6, R26 ;  /* 0x00000006101c7c25 */ /* 0x000fe2000f8e001a */
[----:B------:R-:W-:-:S03]  /*1f30*/  ISETP.GE.AND P1, PT, R198, R205, PT ;  /* 0x000000cdc600720c */ /* 0x000fc60003f26270 */
[----:B------:R-:W-:Y:S01]  /*1f40*/  IMAD.MOV.U32 R218, RZ, RZ, 0x7f800000 ;  /* 0x7f800000ffda7424 */ /* 0x000fe200078e00ff */
[-C--:B------:R-:W-:Y:S01]  /*1f50*/  ISETP.GE.AND P3, PT, R22, R21.reuse, PT ;  /* 0x000000151600720c */ /* 0x080fe20003f66270 */
[C---:B------:R-:W-:Y:S01]  /*1f60*/  IMAD R4, R16.reuse, UR7, R5 ;  /* 0x0000000710047c24 */ /* 0x040fe2000f8e0205 */
[----:B------:R-:W-:Y:S01]  /*1f70*/  ISETP.GE.AND P6, PT, R197, R21, PT ;  /* 0x00000015c500720c */ /* 0x000fe20003fc6270 */
[----:B--2---:R-:W-:Y:S01]  /*1f80*/  IMAD R15, R15, UR4, RZ ;  /* 0x000000040f0f7c24 */ /* 0x004fe2000f8e02ff */
[----:B------:R-:W-:Y:S01]  /*1f90*/  @P4 BAR.SYNC.DEFER_BLOCKING 0x0 ;  /* 0x0000000000004b1d */ /* 0x000fe20000010000 */
[----:B------:R-:W-:Y:S02]  /*1fa0*/  IMAD.IADD R29, R29, 0x1, R4 ;  /* 0x000000011d1d7824 */ /* 0x000fe400078e0204 */
[C---:B------:R-:W-:Y:S02]  /*1fb0*/  IMAD R26, R16.reuse, UR5, R15 ;  /* 0x00000005101a7c24 */ /* 0x040fe4000f8e020f */
[----:B------:R-:W-:-:S03]  /*1fc0*/  IMAD.WIDE.U32 R14, R16, UR4, R18 ;  /* 0x00000004100e7c25 */ /* 0x000fc6000f8e0012 */
[----:B------:R-:W1:Y:S01]  /*1fd0*/  @!P2 LDC.64 R4, c[0x0][0x388] ;  /* 0x0000e200ff04ab82 */ /* 0x000e620000000a00 */
[C---:B------:R-:W-:Y:S01]  /*1fe0*/  @!P5 LEA R18, P4, R210.reuse, R228, 0x1 ;  /* 0x000000e4d212d211 */ /* 0x040fe200078808ff */
[----:B------:R-:W-:Y:S01]  /*1ff0*/  IMAD.MOV.U32 R217, RZ, RZ, 0x7f800000 ;  /* 0x7f800000ffd97424 */ /* 0x000fe200078e00ff */
[----:B------:R-:W-:Y:S01]  /*2000*/  @!P5 LEA R16, P0, R25, R230, 0x1 ;  /* 0x000000e61910d211 */ /* 0x000fe200078008ff */
[----:B------:R-:W-:Y:S01]  /*2010*/  IMAD.IADD R27, R15, 0x1, R26 ;  /* 0x000000010f1b7824 */ /* 0x000fe200078e021a */
[----:B------:R-:W-:Y:S01]  /*2020*/  @!P5 LEA.HI.X R19, R210, R229, R209, 0x1, P4 ;  /* 0x000000e5d213d211 */ /* 0x000fe200020f0cd1 */
[--C-:B------:R-:W-:Y:S01]  /*2030*/  @!P2 IMAD.MOV.U32 R26, RZ, RZ, R14.reuse ;  /* 0x000000ffff1aa224 */ /* 0x100fe200078e000e */
[----:B------:R-:W-:Y:S01]  /*2040*/  @!P5 LEA.HI.X R17, R25, R231, R23, 0x1, P0 ;  /* 0x000000e71911d211 */ /* 0x000fe200000f0c17 */
[----:B------:R-:W-:Y:S01]  /*2050*/  @!P1 IMAD.MOV.U32 R24, RZ, RZ, R14 ;  /* 0x000000ffff189224 */ /* 0x000fe200078e000e */
[----:B------:R-:W-:Y:S01]  /*2060*/  ISETP.GE.AND P4, PT, R194, R21, PT ;  /* 0x00000015c200720c */ /* 0x000fe20003f86270 */
[----:B------:R-:W-:Y:S01]  /*2070*/  @!P1 IMAD.MOV.U32 R25, RZ, RZ, R27 ;  /* 0x000000ffff199224 */ /* 0x000fe200078e001b */
[----:B------:R-:W2:Y:S01]  /*2080*/  S2R R204, SR_TID.X ;  /* 0x0000000000cc7919 */ /* 0x000ea20000002100 */
[--C-:B------:R-:W-:Y:S01]  /*2090*/  @!P1 IMAD.MOV.U32 R20, RZ, RZ, R28.reuse ;  /* 0x000000ffff149224 */ /* 0x100fe200078e001c */
[----:B------:R-:W3:Y:S01]  /*20a0*/  LDC R203, c[0x0][0x44c] ;  /* 0x00011300ffcb7b82 */ /* 0x000ee20000000800 */
[--C-:B------:R-:W-:Y:S01]  /*20b0*/  @!P1 IMAD.MOV.U32 R21, RZ, RZ, R29.reuse ;  /* 0x000000ffff159224 */ /* 0x100fe200078e001d */
[----:B------:R-:W4:Y:S01]  /*20c0*/  LDCU UR4, c[0x0][0x590] ;  /* 0x0000b200ff0477ac */ /* 0x000f220008000800 */
[-C--:B------:R-:W-:Y:S01]  /*20d0*/  @!P1 IMAD R8, R9, R6.reuse, RZ ;  /* 0x0000000609089224 */ /* 0x080fe200078e02ff */
[----:B------:R-:W-:Y:S01]  /*20e0*/  @!PT LDS RZ, [RZ] ;  /* 0x00000000fffff984 */ /* 0x000fe20000000800 */
[----:B------:R-:W-:Y:S01]  /*20f0*/  @!PT LDS RZ, [RZ] ;  /* 0x00000000fffff984 */ /* 0x000fe20000000800 */
[----:B------:R-:W-:Y:S01]  /*2100*/  @!PT LDS RZ, [RZ] ;  /* 0x00000000fffff984 */ /* 0x000fe20000000800 */
[----:B------:R-:W-:Y:S01]  /*2110*/  @!P6 LDGSTS.E.BYPASS.LTC128B.128 [R201+0xc000], desc[UR12][R228.64] ;  /* 0x0c000000e4c9efae */ /* 0x000fe2000b981a0c */
[----:B------:R-:W-:Y:S01]  /*2120*/  @!P2 IMAD.WIDE.U32 R22, R197, R6, R28 ;  /* 0x00000006c516a225 */ /* 0x000fe200078e001c */
[----:B------:R-:W-:Y:S01]  /*2130*/  SHF.R.U32.HI R206, RZ, 0x2, R0 ;  /* 0x00000002ffce7819 */ /* 0x000fe20000011600 */
[----:B------:R-:W1:Y:S01]  /*2140*/  LDCU UR8, c[0x0][0x50c] ;  /* 0x0000a180ff0877ac */ /* 0x000e620008000800 */
[----:B------:R-:W-:Y:S01]  /*2150*/  @!P6 LDGSTS.E.BYPASS.LTC128B.128 [R201+0xe000], desc[UR12][R228.64+0x80] ;  /* 0x0e000080e4c9efae */ /* 0x000fe2000b981a0c */
[----:B------:R-:W-:Y:S01]  /*2160*/  @!P1 IMAD R14, R9, R10, RZ ;  /* 0x0000000a090e9224 */ /* 0x000fe200078e02ff */
[----:B-1----:R-:W-:Y:S01]  /*2170*/  @!P2 LEA R28, P0, R22, R4, 0x1 ;  /* 0x00000004161ca211 */ /* 0x002fe200078008ff */
[-C--:B------:R-:W-:Y:S01]  /*2180*/  @!P1 IMAD.WIDE.U32 R24, R13, R10.reuse, R24 ;  /* 0x0000000a0d189225 */ /* 0x080fe200078e0018 */
[----:B------:R-:W-:Y:S03]  /*2190*/  @!P6 LDGSTS.E.BYPASS.LTC128B.128 [R201+0x10000], desc[UR12][R228.64+0x100] ;  /* 0x10000100e4c9efae */ /* 0x000fe6000b981a0c */
[----:B------:R-:W-:Y:S01]  /*21a0*/  IMAD.MOV.U32 R215, RZ, RZ, 0x10 ;  /* 0x00000010ffd77424 */ /* 0x000fe200078e00ff */
[----:B------:R1:W-:Y:S01]  /*21b0*/  @P6 STS.128 [R201+0xc000], RZ ;  /* 0x00c000ffc9006388 */ /* 0x0003e20000000c00 */
[----:B------:R-:W-:Y:S01]  /*21c0*/  @!P2 IMAD.WIDE.U32 R26, R197, R10, R26 ;  /* 0x0000000ac51aa225 */ /* 0x000fe200078e001a */
[----:B------:R-:W-:-:S02]  /*21d0*/  IADD3 R207, PT, PT, R12, 0x40, -R223 ;  /* 0x000000400ccf7810 */ /* 0x000fc40007ffe8df */
[----:B------:R-:W-:Y:S01]  /*21e0*/  CS2R R142, SRZ ;  /* 0x00000000008e7805 */ /* 0x000fe2000001ff00 */
[----:B------:R1:W-:Y:S01]  /*21f0*/  @P6 STS.128 [R201+0xe000], RZ ;  /* 0x00e000ffc9006388 */ /* 0x0003e20000000c00 */
[C---:B------:R-:W-:Y:S01]  /*2200*/  @!P1 IMAD.WIDE.U32 R20, R13.reuse, R6, R20 ;  /* 0x000000060d149225 */ /* 0x040fe200078e0014 */
[----:B------:R-:W-:Y:S02]  /*2210*/  CS2R R140, SRZ ;  /* 0x00000000008c7805 */ /* 0x000fe4000001ff00 */
[----:B------:R-:W-:Y:S01]  /*2220*/  CS2R R146, SRZ ;  /* 0x0000000000927805 */ /* 0x000fe2000001ff00 */
[----:B------:R1:W-:Y:S01]  /*2230*/  @P6 STS.128 [R201+0x10000], RZ ;  /* 0x010000ffc9006388 */ /* 0x0003e20000000c00 */
[-C--:B------:R-:W-:Y:S01]  /*2240*/  @!P1 IMAD R15, R13, R7.reuse, R8 ;  /* 0x000000070d0f9224 */ /* 0x080fe200078e0208 */
[----:B------:R-:W-:Y:S01]  /*2250*/  CS2R R144, SRZ ;  /* 0x0000000000907805 */ /* 0x000fe2000001ff00 */
[----:B------:R-:W-:Y:S01]  /*2260*/  @!P2 IMAD R10, R197, R7, R23 ;  /* 0x00000007c50aa224 */ /* 0x000fe200078e0217 */
[----:B------:R-:W4:Y:S01]  /*2270*/  @!P2 LDC.64 R8, c[0x0][0x390] ;  /* 0x0000e400ff08ab82 */ /* 0x000f220000000a00 */
[----:B------:R-:W-:Y:S01]  /*2280*/  @!P1 IMAD.IADD R15, R21, 0x1, R15 ;  /* 0x00000001150f9824 */ /* 0x000fe200078e020f */
[----:B------:R1:W-:Y:S01]  /*2290*/  @P5 STS.128 [R201+0xd000], RZ ;  /* 0x00d000ffc9005388 */ /* 0x0003e20000000c00 */
[----:B------:R-:W-:Y:S01]  /*22a0*/  @!P1 IMAD R14, R13, R11, R14 ;  /* 0x0000000b0d0e9224 */ /* 0x000fe200078e020e */
[----:B------:R-:W-:Y:S01]  /*22b0*/  @!P2 LEA.HI.X R29, R22, R5, R10, 0x1, P0 ;  /* 0x00000005161da211 */ /* 0x000fe200000f0c0a */
[----:B------:R-:W-:Y:S01]  /*22c0*/  @!P2 IMAD R11, R197, R11, R27 ;  /* 0x0000000bc50ba224 */ /* 0x000fe200078e021b */
[----:B------:R1:W-:Y:S01]  /*22d0*/  @P5 STS.128 [R201+0xf000], RZ ;  /* 0x00f000ffc9005388 */ /* 0x0003e20000000c00 */
[----:B------:R-:W-:Y:S01]  /*22e0*/  @!P1 IMAD.IADD R14, R25, 0x1, R14 ;  /* 0x00000001190e9824 */ /* 0x000fe200078e020e */
[----:B------:R-:W2:Y:S01]  /*22f0*/  @!P1 LDC.64 R6, c[0x0][0x388] ;  /* 0x0000e200ff069b82 */ /* 0x000ea20000000a00 */
[--C-:B------:R-:W-:Y:S01]  /*2300*/  IMAD.IADD R219, R201, 0x1, R178.reuse ;  /* 0x00000001c9db7824 */ /* 0x100fe200078e02b2 */
[----:B------:R1:W-:Y:S01]  /*2310*/  @P5 STS.128 [R201+0x11000], RZ ;  /* 0x011000ffc9005388 */ /* 0x0003e20000000c00 */
[----:B------:R-:W-:Y:S01]  /*2320*/  IMAD.IADD R179, R190, 0x1, R178 ;  /* 0x00000001beb37824 */ /* 0x000fe200078e02b2 */
[----:B------:R-:W-:Y:S01]  /*2330*/  CS2R R138, SRZ ;  /* 0x00000000008a7805 */ /* 0x000fe2000001ff00 */
[--C-:B------:R-:W-:Y:S01]  /*2340*/  IMAD.IADD R191, R186, 0x1, R185.reuse ;  /* 0x00000001babf7824 */ /* 0x100fe200078e02b9 */
[----:B------:R-:W-:Y:S01]  /*2350*/  @!PT LDS RZ, [RZ] ;  /* 0x00000000fffff984 */ /* 0x000fe20000000800 */
[----:B------:R-:W-:Y:S01]  /*2360*/  @!PT LDS RZ, [RZ] ;  /* 0x00000000fffff984 */ /* 0x000fe20000000800 */
[----:B------:R-:W-:Y:S01]  /*2370*/  @!PT LDS RZ, [RZ] ;  /* 0x00000000fffff984 */ /* 0x000fe20000000800 */
[----:B------:R-:W-:Y:S01]  /*2380*/  @!P5 LDGSTS.E.BYPASS.LTC128B.128 [R201+0xd000], desc[UR12][R18.64] ;  /* 0x0d00000012c9dfae */ /* 0x000fe2000b981a0c */
[----:B------:R-:W-:Y:S01]  /*2390*/  IMAD.IADD R177, R190, 0x1, R185 ;  /* 0x00000001beb17824 */ /* 0x000fe200078e02b9 */
[----:B------:R-:W3:Y:S01]  /*23a0*/  @!P1 LDC.64 R4, c[0x0][0x390] ;  /* 0x0000e400ff049b82 */ /* 0x000ee20000000a00 */
[----:B------:R-:W-:Y:S01]  /*23b0*/  CS2R R136, SRZ ;  /* 0x0000000000887805 */ /* 0x000fe2000001ff00 */
[----:B------:R-:W-:Y:S01]  /*23c0*/  @!P5 LDGSTS.E.BYPASS.LTC128B.128 [R201+0xf000], desc[UR12][R18.64+0x80] ;  /* 0x0f00008012c9dfae */ /* 0x000fe2000b981a0c */
[----:B------:R-:W-:-:S02]  /*23d0*/  CS2R R134, SRZ ;  /* 0x0000000000867805 */ /* 0x000fc4000001ff00 */
[----:B------:R-:W-:Y:S02]  /*23e0*/  CS2R R132, SRZ ;  /* 0x0000000000847805 */ /* 0x000fe4000001ff00 */
[----:B------:R-:W-:Y:S01]  /*23f0*/  CS2R R126, SRZ ;  /* 0x00000000007e7805 */ /* 0x000fe2000001ff00 */
[----:B------:R-:W-:Y:S01]  /*2400*/  @!P5 LDGSTS.E.BYPASS.LTC128B.128 [R201+0x11000], desc[UR12][R18.64+0x100] ;  /* 0x1100010012c9dfae */ /* 0x000fe2000b981a0c */
[----:B------:R-:W-:Y:S02]  /*2410*/  CS2R R124, SRZ ;  /* 0x00000000007c7805 */ /* 0x000fe4000001ff00 */
[----:B------:R-:W-:Y:S02]  /*2420*/  CS2R R130, SRZ ;  /* 0x0000000000827805 */ /* 0x000fe4000001ff00 */
[----:B------:R-:W-:Y:S01]  /*2430*/  CS2R R128, SRZ ;  /* 0x0000000000807805 */ /* 0x000fe2000001ff00 */
[----:B------:R-:W-:Y:S01]  /*2440*/  @!P6 LDGSTS.E.BYPASS.LTC128B.128 [R219], desc[UR12][R230.64] ;  /* 0x00000000e6dbefae */ /* 0x000fe2000b981a0c */
[----:B------:R-:W-:-:S02]  /*2450*/  CS2R R122, SRZ ;  /* 0x00000000007a7805 */ /* 0x000fc4000001ff00 */
[----:B------:R-:W-:Y:S02]  /*2460*/  CS2R R120, SRZ ;  /* 0x0000000000787805 */ /* 0x000fe4000001ff00 */
[----:B------:R-:W-:Y:S01]  /*2470*/  CS2R R118, SRZ ;  /* 0x0000000000767805 */ /* 0x000fe2000001ff00 */
[----:B------:R-:W-:Y:S01]  /*2480*/  @!P6 LDGSTS.E.BYPASS.LTC128B.128 [R219+0x2000], desc[UR12][R230.64+0x80] ;  /* 0x02000080e6dbefae */ /* 0x000fe2000b981a0c */
[----:B------:R-:W-:Y:S02]  /*2490*/  CS2R R116, SRZ ;  /* 0x0000000000747805 */ /* 0x000fe4000001ff00 */
[----:B--2---:R-:W-:Y:S02]  /*24a0*/  @!P1 LEA R6, P0, R20, R6, 0x1 ;  /* 0x0000000614069211 */ /* 0x004fe400078008ff */
[----:B------:R-:W-:Y:S01]  /*24b0*/  CS2R R110, SRZ ;  /* 0x00000000006e7805 */ /* 0x000fe2000001ff00 */
[----:B------:R-:W-:Y:S01]  /*24c0*/  @!P6 LDGSTS.E.BYPASS.LTC128B.128 [R219+0x4000], desc[UR12][R230.64+0x100] ;  /* 0x04000100e6dbefae */ /* 0x000fe2000b981a0c */
[----:B------:R-:W-:-:S02]  /*24d0*/  CS2R R108, SRZ ;  /* 0x00000000006c7805 */ /* 0x000fc4000001ff00 */
[----:B------:R-:W-:Y:S02]  /*24e0*/  @!P1 LEA.HI.X R7, R20, R7, R15, 0x1, P0 ;  /* 0x0000000714079211 */ /* 0x000fe400000f0c0f */
[----:B------:R-:W-:Y:S02]  /*24f0*/  CS2R R114, SRZ ;  /* 0x0000000000727805 */ /* 0x000fe4000001ff00 */
[C---:B----4-:R-:W-:Y:S01]  /*2500*/  @!P2 LEA R8, P0, R26.reuse, R8, 0x1 ;  /* 0x000000081a08a211 */ /* 0x050fe200078008ff */
[----:B------:R1:W-:Y:S01]  /*2510*/  @P6 STS.128 [R219], RZ ;  /* 0x000000ffdb006388 */ /* 0x0003e20000000c00 */
[----:B------:R-:W-:Y:S02]  /*2520*/  CS2R R112, SRZ ;  /* 0x0000000000707805 */ /* 0x000fe4000001ff00 */
[----:B------:R-:W-:Y:S02]  /*2530*/  CS2R R106, SRZ ;  /* 0x00000000006a7805 */ /* 0x000fe4000001ff00 */
[----:B------:R-:W-:Y:S01]  /*2540*/  @!P2 LEA.HI.X R9, R26, R9, R11, 0x1, P0 ;  /* 0x000000091a09a211 */ /* 0x000fe200000f0c0b */
[----:B------:R1:W-:Y:S01]  /*2550*/  @P6 STS.128 [R219+0x2000], RZ ;  /* 0x002000ffdb006388 */ /* 0x0003e20000000c00 */
[----:B---3--:R-:W-:-:S02]  /*2560*/  @!P1 LEA R10, P0, R24, R4, 0x1 ;  /* 0x00000004180a9211 */ /* 0x008fc400078008ff */
[----:B------:R-:W-:Y:S02]  /*2570*/  CS2R R104, SRZ ;  /* 0x0000000000687805 */ /* 0x000fe4000001ff00 */
[----:B------:R-:W-:Y:S01]  /*2580*/  CS2R R102, SRZ ;  /* 0x0000000000667805 */ /* 0x000fe2000001ff00 */
[----:B------:R1:W-:Y:S01]  /*2590*/  @P6 STS.128 [R219+0x4000], RZ ;  /* 0x004000ffdb006388 */ /* 0x0003e20000000c00 */
[----:B------:R-:W-:Y:S01]  /*25a0*/  @!P1 LEA.HI.X R11, R24, R5, R14, 0x1, P0 ;  /* 0x00000005180b9211 */ /* 0x000fe200000f0c0e */
[----:B------:R-:W-:Y:S01]  /*25b0*/  IMAD.WIDE.U32 R14, R194, 0x4, R232 ;  /* 0x00000004c20e7825 */ /* 0x000fe200078e00e8 */
[----:B------:R-:W-:Y:S01]  /*25c0*/  CS2R R100, SRZ ;  /* 0x0000000000647805 */ /* 0x000fe2000001ff00 */
[----:B------:R1:W-:Y:S01]  /*25d0*/  @P5 STS.128 [R219+0x1000], RZ ;  /* 0x001000ffdb005388 */ /* 0x0003e20000000c00 */
[----:B------:R-:W-:Y:S02]  /*25e0*/  CS2R R62, SRZ ;  /* 0x00000000003e7805 */ /* 0x000fe4000001ff00 */
[----:B------:R-:W-:-:S02]  /*25f0*/  CS2R R60, SRZ ;  /* 0x00000000003c7805 */ /* 0x000fc4000001ff00 */
[----:B------:R-:W-:Y:S01]  /*2600*/  CS2R R66, SRZ ;  /* 0x0000000000427805 */ /* 0x000fe2000001ff00 */
[----:B------:R-:W5:Y:S01]  /*2610*/  @!P4 LDG.E R218, desc[UR12][R14.64] ;  /* 0x0000000c0edac981 */ /* 0x000f62000c1e1900 */
[----:B------:R-:W-:Y:S02]  /*2620*/  CS2R R64, SRZ ;  /* 0x0000000000407805 */ /* 0x000fe4000001ff00 */
[----:B------:R-:W-:Y:S02]  /*2630*/  CS2R R58, SRZ ;  /* 0x00000000003a7805 */ /* 0x000fe4000001ff00 */
[----:B------:R-:W-:Y:S01]  /*2640*/  CS2R R56, SRZ ;  /* 0x0000000000387805 */ /* 0x000fe2000001ff00 */
[----:B------:R-:W5:Y:S01]  /*2650*/  @!P3 LDG.E R217, desc[UR12][R14.64+0x20] ;  /* 0x0000200c0ed9b981 */ /* 0x000f62000c1e1900 */
        /* <DEDUP_REMOVED lines=10> */
[----:B------:R-:W-:Y:S01]  /*2700*/  CS2R R38, SRZ ;  /* 0x0000000000267805 */ /* 0x000fe2000001ff00 */
        /* <DEDUP_REMOVED lines=8> */
[----:B------:R-:W-:Y:S01]  /*2790*/  CS2R R32, SRZ ;  /* 0x0000000000207805 */ /* 0x000fe2000001ff00 */
[----:B------:R-:W2:Y:S02]  /*27a0*/  LDCU UR5, c[0x0][0x3e0] ;  /* 0x00007c00ff0577ac */ /* 0x000ea40008000800 */
[----:B------:R-:W-:Y:S01]  /*27b0*/  @!P5 LDGSTS.E.BYPASS.LTC128B.128 [R219+0x5000], desc[UR12][R16.64+0x100] ;  /* 0x0500010010dbdfae */ /* 0x000fe2000b981a0c */
[----:B------:R-:W3:Y:S03]  /*27c0*/  LDCU UR7, c[0x0][0x45c] ;  /* 0x00008b80ff0777ac */ /* 0x000ee60008000800 */
[----:B------:R-:W-:Y:S04]  /*27d0*/  @!P2 LDGSTS.E.BYPASS.LTC128B.128 [R201+0x12000], desc[UR12][R28.64] ;  /* 0x120000001cc9afae */ /* 0x000fe8000b981a0c */
[----:B------:R-:W-:Y:S04]  /*27e0*/  @!P2 LDGSTS.E.BYPASS.LTC128B.128 [R201+0x14000], desc[UR12][R28.64+0x80] ;  /* 0x140000801cc9afae */ /* 0x000fe8000b981a0c */
[----:B------:R-:W-:Y:S04]  /*27f0*/  @!P2 LDGSTS.E.BYPASS.LTC128B.128 [R201+0x16000], desc[UR12][R28.64+0x100] ;  /* 0x160001001cc9afae */ /* 0x000fe8000b981a0c */
        /* <DEDUP_REMOVED lines=29> */
[----:B------:R-:W-:-:S04]  /*29d0*/  LOP3.LUT P0, RZ, R204, 0x4, RZ, 0xc0, !PT ;  /* 0x00000004ccff7812 */ /* 0x000fc8000780c0ff */
[----:B------:R-:W-:Y:S02]  /*29e0*/  LOP3.LUT R5, R5, 0x6, RZ, 0xc0, !PT ;  /* 0x0000000605057812 */ /* 0x000fe400078ec0ff */
[----:B----4-:R-:W-:Y:S02]  /*29f0*/  IADD3 R7, PT, PT, R220, R194, R223 ;  /* 0x000000c2dc077210 */ /* 0x010fe40007ffe0df */
[----:B------:R-:W-:Y:S02]  /*2a00*/  LOP3.LUT R206, R5, 0xe0, R206, 0xf8, !PT ;  /* 0x000000e005ce7812 */ /* 0x000fe400078ef8ce */
[----:B------:R-:W-:Y:S01]  /*2a10*/  SEL R215, R215, 0xfffffff0, !P0 ;  /* 0xfffffff0d7d77807 */ /* 0x000fe20004000000 */
[----:B------:R-:W-:Y:S01]  /*2a20*/  IMAD.IADD R216, R7, 0x1, -R216 ;  /* 0x0000000107d87824 */ /* 0x000fe200078e0ad8 */
[----:B------:R-:W-:Y:S01]  /*2a30*/  CS2R R28, SRZ ;  /* 0x00000000001c7805 */ /* 0x000fe2000001ff00 */
[----:B------:R-:W-:Y:S01]  /*2a40*/  IMAD.IADD R0, R185, 0x1, R2 ;  /* 0x00000001b9007824 */ /* 0x000fe200078e0202 */
[----:B------:R-:W-:-:S02]  /*2a50*/  CS2R R26, SRZ ;  /* 0x00000000001a7805 */ /* 0x000fc4000001ff00 */
[----:B------:R-:W-:Y:S02]  /*2a60*/  CS2R R24, SRZ ;  /* 0x0000000000187805 */ /* 0x000fe4000001ff00 */
[----:B------:R-:W-:Y:S02]  /*2a70*/  CS2R R22, SRZ ;  /* 0x0000000000167805 */ /* 0x000fe4000001ff00 */
[----:B------:R-:W-:Y:S01]  /*2a80*/  CS2R R20, SRZ ;  /* 0x0000000000147805 */ /* 0x000fe2000001ff00 */
[----:B------:R-:W-:Y:S02]  /*2a90*/  VIADD R206, R206, UR15 ;  /* 0x0000000fcece7c36 */ /* 0x000fe40008000000 */
[----:B------:R-:W-:Y:S02]  /*2aa0*/  IMAD.IADD R178, R189, 0x1, R178 ;  /* 0x00000001bdb27824 */ /* 0x000fe400078e02b2 */
[----:B------:R-:W-:Y:S01]  /*2ab0*/  IMAD.IADD R214, R200, 0x1, R215 ;  /* 0x00000001c8d67824 */ /* 0x000fe200078e02d7 */
[----:B------:R-:W-:-:S02]  /*2ac0*/  UIADD3 UR6, UPT, UPT, UR15, 0x40, URZ ;  /* 0x000000400f067890 */ /* 0x000fc4000fffe0ff */
[----:B-123--:R-:W-:-:S12]  /*2ad0*/  USHF.L.U32 UR4, UR4, 0x6, URZ ;  /* 0x0000000604047899 */ /* 0x00efd800080006ff */
.L_x_913:
[----:B------:R-:W0:Y:S01]  /*2ae0*/  LDGDEPBAR ;  /* 0x00000000000079af */ /* 0x000e220000000000 */
[-C--:B------:R-:W-:Y:S01]  /*2af0*/  IADD3 R149, PT, PT, R185, R179.reuse, RZ ;  /* 0x000000b3b9957210 */ /* 0x080fe20007ffe0ff */
[----:B-----5:R-:W-:Y:S01]  /*2b00*/  FMUL.FTZ R166, R217, 1.4426950216293334961 ;  /* 0x3fb8aa3bd9a67820 */ /* 0x020fe20000410000 */
[----:B------:R-:W-:Y:S01]  /*2b10*/  IADD3 R150, PT, PT, R187, R179, RZ ;  /* 0x000000b3bb967210 */ /* 0x000fe20007ffe0ff */
[----:B------:R-:W-:Y:S01]  /*2b20*/  FMUL.FTZ R168, R218, 1.4426950216293334961 ;  /* 0x3fb8aa3bdaa87820 */ /* 0x000fe20000410000 */
[----:B------:R-:W-:Y:S02]  /*2b30*/  FSETP.NEU.FTZ.AND P0, PT, R217, -INF , PT ;  /* 0xff800000d900780b */ /* 0x000fe40003f1d000 */
[----:B------:R-:W-:Y:S02]  /*2b40*/  IADD3 R148, PT, PT, R185, R150, RZ ;  /* 0x00000096b9947210 */ /* 0x000fe40007ffe0ff */
[----:B------:R-:W-:Y:S02]  /*2b50*/  FSEL R166, R166, RZ, P0 ;  /* 0x000000ffa6a67208 */ /* 0x000fe40000000000 */
[----:B------:R-:W-:Y:S02]  /*2b60*/  IADD3 R220, PT, PT, R220, -0x40, RZ ;  /* 0xffffffc0dcdc7810 */ /* 0x000fe40007ffe0ff */
[----:B------:R-:W-:Y:S02]  /*2b70*/  FSETP.NEU.FTZ.AND P1, PT, R218, -INF , PT ;  /* 0xff800000da00780b */ /* 0x000fe40003f3d000 */
[----:B------:R-:W-:Y:S02]  /*2b80*/  ISETP.GE.AND P6, PT, R220, R207, PT ;  /* 0x000000cfdc00720c */ /* 0x000fe40003fc6270 */
[----:B------:R-:W-:Y:S02]  /*2b90*/  FSEL R168, R168, RZ, P1 ;  /* 0x000000ffa8a87208 */ /* 0x000fe40000800000 */
[----:B------:R-:W-:Y:S02]  /*2ba0*/  ISETP.GT.AND P6, PT, R223, UR6, P6 ;  /* 0x00000006df007c0c */ /* 0x000fe4000b7c4270 */
[----:B------:R-:W-:Y:S01]  /*2bb0*/  IADD3 R221, PT, PT, R221, -0x1, RZ ;  /* 0xffffffffdddd7810 */ /* 0x000fe20007ffe0ff */
[----:B------:R-:W-:Y:S04]  /*2bc0*/  DEPBAR.LE SB0, 0x0 ;  /* 0x000080000000791a */ /* 0x000fe80000000000 */
[----:B------:R-:W-:Y:S06]  /*2bd0*/  BAR.SYNC.DEFER_BLOCKING 0x0 ;  /* 0x0000000000007b1d */ /* 0x000fec0000010000 */
[----:B------:R-:W-:Y:S02]  /*2be0*/  @!P6 IADD3 R162, PT, PT, R206, 0x1, RZ ;  /* 0x00000001cea2e810 */ /* 0x000fe40007ffe0ff */
[C-C-:B------:R-:W-:Y:S02]  /*2bf0*/  @!P6 VIADDMNMX R171, R216.reuse, 0xffffffc1, R223.reuse, PT ;  /* 0xffffffc1d8abe846 */ /* 0x140fe400038001df */
[----:B------:R-:W-:Y:S02]  /*2c00*/  @!P6 VIADDMNMX R169, R216, 0xffffffc9, R223, PT ;  /* 0xffffffc9d8a9e846 */ /* 0x000fe400038001df */
[----:B------:R-:W-:Y:S02]  /*2c10*/  @!P6 ISETP.GE.AND P5, PT, R162, R171, PT ;  /* 0x000000aba200e20c */ /* 0x000fe40003fa6270 */
[----:B------:R-:W-:Y:S02]  /*2c20*/  @!P6 IADD3 R172, PT, PT, R206, 0x18, RZ ;  /* 0x00000018ceace810 */ /* 0x000fe40007ffe0ff */
[----:B------:R-:W-:Y:S02]  /*2c30*/  @!P6 ISETP.GE.AND P3, PT, R162, R169, PT ;  /* 0x000000a9a200e20c */ /* 0x000fe40003f66270 */
[CC--:B------:R-:W-:Y:S02]  /*2c40*/  @!P6 ISETP.GE.AND P0, PT, R206.reuse, R171.reuse, PT ;  /* 0x000000abce00e20c */ /* 0x0c0fe40003f06270 */
[C---:B------:R-:W-:Y:S02]  /*2c50*/  @!P6 IADD3 R164, PT, PT, R206.reuse, 0x8, RZ ;  /* 0x00000008cea4e810 */ /* 0x040fe40007ffe0ff */
[----:B------:R-:W-:Y:S02]  /*2c60*/  @!P6 IADD3 R170, PT, PT, R206, 0x10, RZ ;  /* 0x00000010ceaae810 */ /* 0x000fe40007ffe0ff */
[C---:B------:R-:W-:Y:S01]  /*2c70*/  @!P6 ISETP.GE.AND P4, PT, R164.reuse, R171, PT ;  /* 0x000000aba400e20c */ /* 0x040fe20003f86270 */
[----:B------:R-:W-:Y:S01]  /*2c80*/  LDSM.16.M88.4 R68, [R179] ;  /* 0x00000000b344783b */ /* 0x000fe20000000200 */
[----:B------:R-:W-:Y:S02]  /*2c90*/  @!P6 ISETP.GE.AND P2, PT, R164, R169, PT ;  /* 0x000000a9a400e20c */ /* 0x000fe40003f46270 */
[----:B------:R-:W-:Y:S03]  /*2ca0*/  @!P6 IADD3 R164, PT, PT, R206, 0x9, RZ ;  /* 0x00000009cea4e810 */ /* 0x000fe60007ffe0ff */
[----:B------:R-:W1:Y:S01]  /*2cb0*/  LDSM.16.M88.4 R72, [R186] ;  /* 0x00000000ba48783b */ /* 0x000e620000000200 */
[----:B------:R-:W-:Y:S05]  /*2cc0*/  @!P6 ISETP.GE.AND P1, PT, R164, R171, PT ;  /* 0x000000aba400e20c */ /* 0x000fea0003f26270 */
[----:B------:R-:W2:Y:S06]  /*2cd0*/  LDSM.16.M88.4 R76, [R186+0x800] ;  /* 0x00080000ba4c783b */ /* 0x000eac0000000200 */
[----:B------:R-:W-:Y:S06]  /*2ce0*/  LDSM.16.M88.4 R80, [R149] ;  /* 0x000000009550783b */ /* 0x000fec0000000200 */
[----:B------:R-:W3:Y:S06]  /*2cf0*/  LDSM.16.M88.4 R84, [R191] ;  /* 0x00000000bf54783b */ /* 0x000eec0000000200 */
        /* <DEDUP_REMOVED lines=59> */
[C---:B------:R-:W-:Y:S08]  /*30b0*/  HMMA.16816.F32 R4, R92.reuse, R96, R4 ;  /* 0x000000605c04723c */ /* 0x040ff00000001804 */
[C---:B------:R-:W-:Y:S01]  /*30c0*/  HMMA.16816.F32 R8, R92.reuse, R98, R8 ;  /* 0x000000625c08723c */ /* 0x040fe20000001808 */
[----:B------:R-:W-:Y:S07]  /*30d0*/  LDSM.16.M88.4 R96, [R183+0x4000] ;  /* 0x00400000b760783b */ /* 0x000fee0000000200 */
[C---:B-1----:R-:W-:Y:S03]  /*30e0*/  HMMA.16816.F32 R12, R92.reuse, R68, R12 ;  /* 0x000000445c0c723c */ /* 0x042fe6000000180c */
[----:B--2---:R-:W-:Y:S05]  /*30f0*/  IADD3 R191, PT, PT, R186, R185, RZ ;  /* 0x000000b9babf7210 */ /* 0x004fea0007ffe0ff */
[----:B------:R-:W-:Y:S01]  /*3100*/  HMMA.16816.F32 R16, R92, R70, R16 ;  /* 0x000000465c10723c */ /* 0x000fe20000001810 */
[----:B------:R-:W1:Y:S06]  /*3110*/  LDSM.16.M88.4 R68, [R184+0x4800] ;  /* 0x00480000b844783b */ /* 0x000e6c0000000200 */
[----:B------:R-:W2:Y:S01]  /*3120*/  LDSM.16.M88.4 R92, [R148+0x4000] ;  /* 0x00400000945c783b */ /* 0x000ea20000000200 */
[C---:B---3--:R-:W-:Y:S08]  /*3130*/  HMMA.16816.F32 R4, R76.reuse, R80, R4 ;  /* 0x000000504c04723c */ /* 0x048ff00000001804 */
[C---:B------:R-:W-:Y:S08]  /*3140*/  HMMA.16816.F32 R8, R76.reuse, R82, R8 ;  /* 0x000000524c08723c */ /* 0x040ff00000001808 */
[C---:B----4-:R-:W-:Y:S08]  /*3150*/  HMMA.16816.F32 R12, R76.reuse, R72, R12 ;  /* 0x000000484c0c723c */ /* 0x050ff0000000180c */
[----:B------:R-:W-:Y:S08]  /*3160*/  HMMA.16816.F32 R16, R76, R74, R16 ;  /* 0x0000004a4c10723c */ /* 0x000ff00000001810 */
[C---:B------:R-:W-:Y:S08]  /*3170*/  HMMA.16816.F32 R4, R84.reuse, R88, R4 ;  /* 0x000000585404723c */ /* 0x040ff00000001804 */
[C---:B------:R-:W-:Y:S08]  /*3180*/  HMMA.16816.F32 R8, R84.reuse, R90, R8 ;  /* 0x0000005a5408723c */ /* 0x040ff00000001808 */
[C---:B-1----:R-:W-:Y:S08]  /*3190*/  HMMA.16816.F32 R12, R84.reuse, R68, R12 ;  /* 0x00000044540c723c */ /* 0x042ff0000000180c */
[----:B------:R-:W-:Y:S01]  /*31a0*/  HMMA.16816.F32 R16, R84, R70, R16 ;  /* 0x000000465410723c */ /* 0x000fe20000001810 */
[----:B------:R-:W1:Y:S07]  /*31b0*/  LDSM.16.M88.4 R68, [R183+0x4800] ;  /* 0x00480000b744783b */ /* 0x000e6e0000000200 */
[C---:B--2---:R-:W-:Y:S08]  /*31c0*/  HMMA.16816.F32 R4, R92.reuse, R96, R4 ;  /* 0x000000605c04723c */ /* 0x044ff00000001804 */
        /* <DEDUP_REMOVED lines=20> */
[----:B------:R-:W-:Y:S01]  /*3310*/  FMUL.FTZ R160, R13, UR8 ;  /* 0x000000080da07c20 */ /* 0x000fe20008410000 */
[----:B------:R-:W-:Y:S01]  /*3320*/  FMUL.FTZ R159, R12, UR8 ;  /* 0x000000080c9f7c20 */ /* 0x000fe20008410000 */
[----:B------:R-:W-:Y:S01]  /*3330*/  FMUL.FTZ R162, R15, UR8 ;  /* 0x000000080fa27c20 */ /* 0x000fe20008410000 */
[----:B------:R-:W-:Y:S01]  /*3340*/  FMUL.FTZ R161, R14, UR8 ;  /* 0x000000080ea17c20 */ /* 0x000fe20008410000 */
[----:B-1----:R-:W-:Y:S01]  /*3350*/  MOV R213, R153 ;  /* 0x0000009900d57202 */ /* 0x002fe20000000f00 */
[----:B------:R-:W-:Y:S03]  /*3360*/  FMUL.FTZ R151, R151, UR8 ;  /* 0x0000000897977c20 */ /* 0x000fe60008410000 */
[----:B------:R-:W1:Y:S01]  /*3370*/  MUFU.TANH R156, R156 ;  /* 0x0000009c009c7308 */ /* 0x000e620000002400 */
[----:B------:R-:W-:Y:S01]  /*3380*/  FMUL.FTZ R163, R16, UR8 ;  /* 0x0000000810a37c20 */ /* 0x000fe20008410000 */
[----:B---3--:R-:W-:Y:S01]  /*3390*/  MOV R237, R152 ;  /* 0x0000009800ed7202 */ /* 0x008fe20000000f00 */
[----:B------:R-:W-:Y:S01]  /*33a0*/  FMUL.FTZ R164, R17, UR8 ;  /* 0x0000000811a47c20 */ /* 0x000fe20008410000 */
[----:B------:R-:W-:Y:S01]  /*33b0*/  @!P6 FSEL R237, R152, -INF , !P5 ;  /* 0xff80000098ede808 */ /* 0x000fe20006800000 */
[----:B------:R-:W-:Y:S01]  /*33c0*/  FMUL.FTZ R165, R18, UR8 ;  /* 0x0000000812a57c20 */ /* 0x000fe20008410000 */
[----:B------:R-:W-:Y:S04]  /*33d0*/  @!P6 ISETP.GE.AND P5, PT, R206, R169, PT ;  /* 0x000000a9ce00e20c */ /* 0x000fe80003fa6270 */
[----:B------:R-:W3:Y:S01]  /*33e0*/  MUFU.TANH R155, R155 ;  /* 0x0000009b009b7308 */ /* 0x000ee20000002400 */
[----:B------:R-:W-:Y:S01]  /*33f0*/  FMUL.FTZ R236, R19, UR8 ;  /* 0x0000000813ec7c20 */ /* 0x000fe20008410000 */
[----:B--2---:R-:W-:Y:S01]  /*3400*/  MOV R235, R154 ;  /* 0x0000009a00eb7202 */ /* 0x004fe20000000f00 */
[----:B------:R-:W-:Y:S01]  /*3410*/  FFMA.FTZ R242, R237, UR7, -R168 ;  /* 0x00000007edf27c23 */ /* 0x000fe200080108a8 */
[C---:B------:R-:W-:Y:S01]  /*3420*/  @!P6 FSEL R213, R153.reuse, -INF , !P5 ;  /* 0xff80000099d5e808 */ /* 0x040fe20006800000 */
[----:B------:R-:W-:Y:S01]  /*3430*/  FFMA.FTZ R152, -R152, R152, 1 ;  /* 0x3f80000098987423 */ /* 0x000fe20000010198 */
[----:B------:R-:W-:Y:S01]  /*3440*/  @!P6 FSEL R235, R154, -INF , !P3 ;  /* 0xff8000009aebe808 */ /* 0x000fe20005800000 */
[----:B------:R-:W-:Y:S03]  /*3450*/  FFMA.FTZ R153, -R153, R153, 1 ;  /* 0x3f80000099997423 */ /* 0x000fe60000010199 */
[----:B------:R-:W2:Y:S01]  /*3460*/  MUFU.TANH R157, R157 ;  /* 0x0000009d009d7308 */ /* 0x000ea20000002400 */
[C---:B------:R-:W-:Y:S01]  /*3470*/  @!P6 ISETP.GE.AND P5, PT, R170.reuse, R171, PT ;  /* 0x000000abaa00e20c */ /* 0x040fe20003fa6270 */
[--C-:B------:R-:W-:Y:S01]  /*3480*/  FFMA.FTZ R174, R213, UR7, -R166.reuse ;  /* 0x00000007d5ae7c23 */ /* 0x100fe200080108a6 */
[----:B------:R-:W-:Y:S01]  /*3490*/  @!P6 ISETP.GE.AND P3, PT, R170, R169, PT ;  /* 0x000000a9aa00e20c */ /* 0x000fe20003f66270 */
[----:B------:R-:W-:Y:S01]  /*34a0*/  FFMA.FTZ R234, R235, UR7, -R166 ;  /* 0x00000007ebea7c23 */ /* 0x000fe200080108a6 */
[----:B------:R-:W-:Y:S01]  /*34b0*/  @!P6 IADD3 R170, PT, PT, R206, 0x11, RZ ;  /* 0x00000011ceaae810 */ /* 0x000fe20007ffe0ff */
[----:B------:R-:W-:Y:S01]  /*34c0*/  FMUL.FTZ R152, R152, UR8 ;  /* 0x0000000898987c20 */ /* 0x000fe20008410000 */
[-C--:B-1----:R-:W-:Y:S03]  /*34d0*/  MOV R175, R156.reuse ;  /* 0x0000009c00af7202 */ /* 0x082fe60000000f00 */
[----:B------:R-:W1:Y:S01]  /*34e0*/  MUFU.TANH R158, R158 ;  /* 0x0000009e009e7308 */ /* 0x000e620000002400 */
[C---:B------:R-:W-:Y:S01]  /*34f0*/  @!P6 FSEL R175, R156.reuse, -INF , !P1 ;  /* 0xff8000009cafe808 */ /* 0x040fe20004800000 */
[----:B------:R-:W-:Y:S01]  /*3500*/  FFMA.FTZ R156, -R156, R156, 1 ;  /* 0x3f8000009c9c7423 */ /* 0x000fe2000001019c */
[----:B---3--:R-:W-:Y:S01]  /*3510*/  MOV R239, R155 ;  /* 0x0000009b00ef7202 */ /* 0x008fe20000000f00 */
[----:B------:R-:W-:Y:S01]  /*3520*/  FFMA.FTZ R154, -R154, R154, 1 ;  /* 0x3f8000009a9a7423 */ /* 0x000fe2000001019a */
[----:B------:R-:W-:Y:S01]  /*3530*/  @!P6 FSEL R239, R155, -INF , !P4 ;  /* 0xff8000009befe808 */ /* 0x000fe20006000000 */
[--C-:B------:R-:W-:Y:S01]  /*3540*/  FFMA.FTZ R240, R175, UR7, -R168.reuse ;  /* 0x00000007aff07c23 */ /* 0x100fe200080108a8 */
[C---:B------:R-:W-:Y:S03]  /*3550*/  @!P6 ISETP.GE.AND P4, PT, R170.reuse, R171, PT ;  /* 0x000000abaa00e20c */ /* 0x040fe60003f86270 */
[----:B------:R-:W3:Y:S01]  /*3560*/  MUFU.TANH R160, R160 ;  /* 0x000000a000a07308 */ /* 0x000ee20000002400 */
[----:B------:R-:W-:Y:S01]  /*3570*/  @!P6 ISETP.GE.AND P1, PT, R170, R169, PT ;  /* 0x000000a9aa00e20c */ /* 0x000fe20003f26270 */
[----:B------:R-:W-:Y:S01]  /*3580*/  FFMA.FTZ R241, R239, UR7, -R168 ;  /* 0x00000007eff17c23 */ /* 0x000fe200080108a8 */
[----:B------:R-:W-:Y:S01]  /*3590*/  @!P6 IADD3 R170, PT, PT, R206, 0x19, RZ ;  /* 0x00000019ceaae810 */ /* 0x000fe20007ffe0ff */
[----:B------:R-:W-:Y:S01]  /*35a0*/  FFMA.FTZ R155, -R155, R155, 1 ;  /* 0x3f8000009b9b7423 */ /* 0x000fe2000001019b */
[----:B--2---:R-:W-:Y:S01]  /*35b0*/  MOV R173, R157 ;  /* 0x0000009d00ad7202 */ /* 0x004fe20000000f00 */
[----:B------:R-:W-:Y:S01]  /*35c0*/  FMUL.FTZ R156, R156, UR8 ;  /* 0x000000089c9c7c20 */ /* 0x000fe20008410000 */
[----:B------:R-:W-:Y:S03]  /*35d0*/  @!P6 FSEL R173, R157, -INF , !P2 ;  /* 0xff8000009dade808 */ /* 0x000fe60005000000 */
[----:B------:R-:W2:Y:S01]  /*35e0*/  MUFU.TANH R159, R159 ;  /* 0x0000009f009f7308 */ /* 0x000ea20000002400 */
[-C--:B------:R-:W-:Y:S01]  /*35f0*/  @!P6 ISETP.GE.AND P2, PT, R172, R171.reuse, PT ;  /* 0x000000abac00e20c */ /* 0x080fe20003f46270 */
[----:B------:R-:W-:Y:S01]  /*3600*/  FMUL.FTZ R155, R155, UR8 ;  /* 0x000000089b9b7c20 */ /* 0x000fe20008410000 */
[----:B-1----:R-:W-:Y:S01]  /*3610*/  MOV R237, R158 ;  /* 0x0000009e00ed7202 */ /* 0x002fe20000000f00 */
[----:B------:R-:W-:Y:S01]  /*3620*/  FFMA.FTZ R175, R173, UR7, -R166 ;  /* 0x00000007adaf7c23 */ /* 0x000fe200080108a6 */
[----:B------:R-:W-:Y:S01]  /*3630*/  @!P6 FSEL R237, R158, -INF , !P0 ;  /* 0xff8000009eede808 */ /* 0x000fe20004000000 */
[----:B------:R-:W-:Y:S01]  /*3640*/  FMUL.FTZ R153, R153, UR8 ;  /* 0x0000000899997c20 */ /* 0x000fe20008410000 */
[----:B------:R-:W-:Y:S03]  /*3650*/  @!P6 ISETP.GE.AND P0, PT, R170, R171, PT ;  /* 0x000000abaa00e20c */ /* 0x000fe60003f06270 */
[----:B------:R-:W1:Y:S01]  /*3660*/  MUFU.TANH R163, R163 ;  /* 0x000000a300a37308 */ /* 0x000e620000002400 */
[----:B------:R-:W-:Y:S01]  /*3670*/  FMUL.FTZ R154, R154, UR8 ;  /* 0x000000089a9a7c20 */ /* 0x000fe20008410000 */
[-C--:B---3--:R-:W-:Y:S01]  /*3680*/  MOV R171, R160.reuse ;  /* 0x000000a000ab7202 */ /* 0x088fe20000000f00 */
[----:B------:R-:W-:Y:S01]  /*3690*/  FFMA.FTZ R157, -R157, R157, 1 ;  /* 0x3f8000009d9d7423 */ /* 0x000fe2000001019d */
[C---:B------:R-:W-:Y:S01]  /*36a0*/  @!P6 FSEL R171, R160.reuse, -INF , !P4 ;  /* 0xff800000a0abe808 */ /* 0x040fe20006000000 */
[----:B------:R-:W-:Y:S01]  /*36b0*/  FFMA.FTZ R160, -R160, R160, 1 ;  /* 0x3f800000a0a07423 */ /* 0x000fe200000101a0 */
[----:B------:R-:W-:Y:S01]  /*36c0*/  @!P6 ISETP.GE.AND P4, PT, R170, R169, PT ;  /* 0x000000a9aa00e20c */ /* 0x000fe20003f86270 */
[----:B------:R-:W-:Y:S03]  /*36d0*/  FFMA.FTZ R158, -R158, R158, 1 ;  /* 0x3f8000009e9e7423 */ /* 0x000fe6000001019e */
[----:B------:R-:W3:Y:S01]  /*36e0*/  MUFU.TANH R164, R164 ;  /* 0x000000a400a47308 */ /* 0x000ee20000002400 */
[--C-:B------:R-:W-:Y:S01]  /*36f0*/  FFMA.FTZ R238, R171, UR7, -R168.reuse ;  /* 0x00000007abee7c23 */ /* 0x100fe200080108a8 */
[-C--:B--2---:R-:W-:Y:S01]  /*3700*/  MOV R213, R159.reuse ;  /* 0x0000009f00d57202 */ /* 0x084fe20000000f00 */
[----:B------:R-:W-:Y:S01]  /*3710*/  FMUL.FTZ R160, R160, UR8 ;  /* 0x00000008a0a07c20 */ /* 0x000fe20008410000 */
[C---:B------:R-:W-:Y:S01]  /*3720*/  @!P6 FSEL R213, R159.reuse, -INF , !P5 ;  /* 0xff8000009fd5e808 */ /* 0x040fe20006800000 */
[----:B------:R-:W-:Y:S01]  /*3730*/  FFMA.FTZ R159, -R159, R159, 1 ;  /* 0x3f8000009f9f7423 */ /* 0x000fe2000001019f */
[----:B------:R-:W-:Y:S01]  /*3740*/  @!P6 ISETP.GE.AND P5, PT, R172, R169, PT ;  /* 0x000000a9ac00e20c */ /* 0x000fe20003fa6270 */
[----:B------:R-:W-:Y:S03]  /*3750*/  FMUL.FTZ R157, R157, UR8 ;  /* 0x000000089d9d7c20 */ /* 0x000fe60008410000 */
[----:B------:R-:W2:Y:S01]  /*3760*/  MUFU.TANH R162, R162 ;  /* 0x000000a200a27308 */ /* 0x000ea20000002400 */
[----:B------:R-:W-:Y:S01]  /*3770*/  FFMA.FTZ R239, R213, UR7, -R168 ;  /* 0x00000007d5ef7c23 */ /* 0x000fe200080108a8 */
[-C--:B-1----:R-:W-:Y:S01]  /*3780*/  MOV R245, R163.reuse ;  /* 0x000000a300f57202 */ /* 0x082fe20000000f00 */
[----:B------:R-:W-:Y:S01]  /*3790*/  FMUL.FTZ R159, R159, UR8 ;  /* 0x000000089f9f7c20 */ /* 0x000fe20008410000 */
[C---:B------:R-:W-:Y:S01]  /*37a0*/  @!P6 FSEL R245, R163.reuse, -INF , !P2 ;  /* 0xff800000a3f5e808 */ /* 0x040fe20005000000 */
[----:B------:R-:W-:Y:S01]  /*37b0*/  FFMA.FTZ R163, -R163, R163, 1 ;  /* 0x3f800000a3a37423 */ /* 0x000fe200000101a3 */
[----:B------:R-:W-:Y:S01]  /*37c0*/  ISETP.GT.AND P2, PT, R221, R208, PT ;  /* 0x000000d0dd00720c */ /* 0x000fe20003f44270 */
[----:B------:R-:W-:Y:S03]  /*37d0*/  FMUL.FTZ R158, R158, UR8 ;  /* 0x000000089e9e7c20 */ /* 0x000fe60008410000 */
[----:B------:R-:W1:Y:S01]  /*37e0*/  MUFU.TANH R161, R161 ;  /* 0x000000a100a17308 */ /* 0x000e620000002400 */
[----:B------:R-:W-:Y:S01]  /*37f0*/  FMUL.FTZ R163, R163, UR8 ;  /* 0x00000008a3a37c20 */ /* 0x000fe20008410000 */
[-C--:B---3--:R-:W-:Y:S02]  /*3800*/  MOV R171, R164.reuse ;  /* 0x000000a400ab7202 */ /* 0x088fe40000000f00 */
[C---:B------:R-:W-:Y:S01]  /*3810*/  @!P6 FSEL R171, R164.reuse, -INF , !P0 ;  /* 0xff800000a4abe808 */ /* 0x040fe20004000000 */
[----:B------:R-:W-:Y:S01]  /*3820*/  FFMA.FTZ R164, -R164, R164, 1 ;  /* 0x3f800000a4a47423 */ /* 0x000fe200000101a4 */
[----:B------:R-:W-:Y:S04]  /*3830*/  LEA R244, P0, R194, R212, 0x2 ;  /* 0x000000d4c2f47211 */ /* 0x000fe800078010ff */
[----:B------:R-:W3:Y:S01]  /*3840*/  MUFU.TANH R165, R165 ;  /* 0x000000a500a57308 */ /* 0x000ee20000002400 */
[----:B------:R-:W-:Y:S01]  /*3850*/  FMUL.FTZ R164, R164, UR8 ;  /* 0x00000008a4a47c20 */ /* 0x000fe20008410000 */
[-C--:B--2---:R-:W-:Y:S02]  /*3860*/  MOV R169, R162.reuse ;  /* 0x000000a200a97202 */ /* 0x084fe40000000f00 */
[C---:B------:R-:W-:Y:S01]  /*3870*/  @!P6 FSEL R169, R162.reuse, -INF , !P1 ;  /* 0xff800000a2a9e808 */ /* 0x040fe20004800000 */
[----:B------:R-:W-:Y:S05]  /*3880*/  FFMA.FTZ R162, -R162, R162, 1 ;  /* 0x3f800000a2a27423 */ /* 0x000fea00000101a2 */
[----:B------:R-:W2:Y:S01]  /*3890*/  MUFU.TANH R167, R236 ;  /* 0x000000ec00a77308 */ /* 0x000ea20000002400 */
[--C-:B------:R-:W-:Y:S01]  /*38a0*/  FFMA.FTZ R172, R169, UR7, -R166.reuse ;  /* 0x00000007a9ac7c23 */ /* 0x100fe200080108a6 */
[-C--:B-1----:R-:W-:Y:S01]  /*38b0*/  MOV R173, R161.reuse ;  /* 0x000000a100ad7202 */ /* 0x082fe20000000f00 */
[----:B------:R-:W-:Y:S01]  /*38c0*/  FMUL.FTZ R162, R162, UR8 ;  /* 0x00000008a2a27c20 */ /* 0x000fe20008410000 */
[C---:B------:R-:W-:Y:S01]  /*38d0*/  @!P6 FSEL R173, R161.reuse, -INF , !P3 ;  /* 0xff800000a1ade808 */ /* 0x040fe20005800000 */
[----:B------:R-:W-:Y:S05]  /*38e0*/  FFMA.FTZ R161, -R161, R161, 1 ;  /* 0x3f800000a1a17423 */ /* 0x000fea00000101a1 */
[----:B------:R1:W-:Y:S01]  /*38f0*/  MUFU.EX2 R235, R174 ;  /* 0x000000ae00eb7308 */ /* 0x0003e20000000800 */
[--C-:B------:R-:W-:Y:S01]  /*3900*/  FFMA.FTZ R173, R173, UR7, -R166.reuse ;  /* 0x00000007adad7c23 */ /* 0x100fe200080108a6 */
[-C--:B---3--:R-:W-:Y:S01]  /*3910*/  MOV R213, R165.reuse ;  /* 0x000000a500d57202 */ /* 0x088fe20000000f00 */
[----:B------:R-:W-:Y:S07]  /*3920*/  FMUL.FTZ R161, R161, UR8 ;  /* 0x00000008a1a17c20 */ /* 0x000fee0008410000 */
[----:B------:R-:W-:Y:S01]  /*3930*/  MUFU.EX2 R243, R243 ;  /* 0x000000f300f37308 */ /* 0x000fe20000000800 */
[C---:B------:R-:W-:Y:S01]  /*3940*/  @!P6 FSEL R213, R165.reuse, -INF , !P5 ;  /* 0xff800000a5d5e808 */ /* 0x040fe20006800000 */
[----:B------:R-:W-:Y:S08]  /*3950*/  FFMA.FTZ R165, -R165, R165, 1 ;  /* 0x3f800000a5a57423 */ /* 0x000ff000000101a5 */
[----:B------:R-:W3:Y:S01]  /*3960*/  MUFU.EX2 R242, R242 ;  /* 0x000000f200f27308 */ /* 0x000ee20000000800 */
[----:B--2---:R-:W-:Y:S01]  /*3970*/  MOV R169, R167 ;  /* 0x000000a700a97202 */ /* 0x004fe20000000f00 */
[----:B------:R-:W-:Y:S08]  /*3980*/  FMUL.FTZ R165, R165, UR8 ;  /* 0x00000008a5a57c20 */ /* 0x000ff00008410000 */
[----:B------:R-:W2:Y:S01]  /*3990*/  MUFU.EX2 R234, R234 ;  /* 0x000000ea00ea7308 */ /* 0x000ea20000000800 */
[----:B------:R-:W-:Y:S01]  /*39a0*/  @!P6 FSEL R169, R167, -INF , !P4 ;  /* 0xff800000a7a9e808 */ /* 0x000fe20006000000 */
[----:B-1----:R-:W-:Y:S01]  /*39b0*/  FFMA.FTZ R174, R237, UR7, -R166 ;  /* 0x00000007edae7c23 */ /* 0x002fe200080108a6 */
[--C-:B------:R-:W-:Y:S01]  /*39c0*/  FFMA.FTZ R237, R245, UR7, -R168.reuse ;  /* 0x00000007f5ed7c23 */ /* 0x100fe200080108a8 */
[----:B------:R-:W-:Y:S06]  /*39d0*/  FFMA.FTZ R168, R171, UR7, -R168 ;  /* 0x00000007aba87c23 */ /* 0x000fec00080108a8 */
[----:B------:R-:W-:Y:S01]  /*39e0*/  MUFU.EX2 R175, R175 ;  /* 0x000000af00af7308 */ /* 0x000fe20000000800 */
[--C-:B------:R-:W-:Y:S01]  /*39f0*/  FFMA.FTZ R171, R213, UR7, -R166.reuse ;  /* 0x00000007d5ab7c23 */ /* 0x100fe200080108a6 */
[----:B------:R-:W-:Y:S01]  /*3a00*/  FFMA.FTZ R166, R169, UR7, -R166 ;  /* 0x00000007a9a67c23 */ /* 0x000fe200080108a6 */
[----:B------:R-:W-:Y:S07]  /*3a10*/  MOV R213, R211 ;  /* 0x000000d300d57202 */ /* 0x000fee0000000f00 */
[----:B------:R-:W1:Y:S01]  /*3a20*/  MUFU.EX2 R174, R174 ;  /* 0x000000ae00ae7308 */ /* 0x000e620000000800 */
[----:B---3--:R-:W-:Y:S01]  /*3a30*/  F2FP.F16.F32.PACK_AB R250, R242, R243 ;  /* 0x000000f3f2fa723e */ /* 0x008fe200000000ff */
[----:B------:R-:W-:Y:S01]  /*3a40*/  FFMA.FTZ R167, -R167, R167, 1 ;  /* 0x3f800000a7a77423 */ /* 0x000fe200000101a7 */
[----:B------:R-:W-:Y:S07]  /*3a50*/  LEA.HI.X R245, R194, R213, RZ, 0x2, P0 ;  /* 0x000000d5c2f57211 */ /* 0x000fee00000f14ff */
[----:B------:R1:W-:Y:S01]  /*3a60*/  MUFU.EX2 R236, R168 ;  /* 0x000000a800ec7308 */ /* 0x0003e20000000800 */
[----:B--2---:R-:W-:Y:S01]  /*3a70*/  F2FP.F16.F32.PACK_AB R248, R234, R235 ;  /* 0x000000ebeaf8723e */ /* 0x004fe200000000ff */
[----:B------:R-:W-:Y:S08]  /*3a80*/  STS [R200], R250 ;  /* 0x000000fac8007388 */ /* 0x000ff00000000800 */
[----:B------:R-:W-:Y:S01]  /*3a90*/  MUFU.EX2 R241, R241 ;  /* 0x000000f100f17308 */ /* 0x000fe20000000800 */
[----:B------:R-:W-:Y:S09]  /*3aa0*/  STS [R200+0x400], R248 ;  /* 0x000400f8c8007388 */ /* 0x000ff20000000800 */
[----:B------:R-:W2:Y:S01]  /*3ab0*/  MUFU.EX2 R240, R240 ;  /* 0x000000f000f07308 */ /* 0x000ea20000000800 */
[----:B------:R-:W3:Y:S09]  /*3ac0*/  LDG.E R169, desc[UR12][R244.64] ;  /* 0x0000000cf4a97981 */ /* 0x000ef2000c1e1900 */
[----:B------:R-:W-:Y:S01]  /*3ad0*/  MUFU.EX2 R239, R239 ;  /* 0x000000ef00ef7308 */ /* 0x000fe20000000800 */
[----:B-1----:R-:W-:Y:S09]  /*3ae0*/  F2FP.F16.F32.PACK_AB R168, R174, R175 ;  /* 0x000000afaea8723e */ /* 0x002ff200000000ff */
[----:B------:R-:W1:Y:S01]  /*3af0*/  MUFU.EX2 R238, R238 ;  /* 0x000000ee00ee7308 */ /* 0x000e620000000800 */
[----:B------:R4:W-:Y:S09]  /*3b00*/  STS [R214+0x400], R168 ;  /* 0x000400a8d6007388 */ /* 0x0009f20000000800 */
[----:B------:R-:W-:Y:S01]  /*3b10*/  MUFU.EX2 R173, R173 ;  /* 0x000000ad00ad7308 */ /* 0x000fe20000000800 */
[----:B--2---:R-:W-:Y:S09]  /*3b20*/  F2FP.F16.F32.PACK_AB R246, R240, R241 ;  /* 0x000000f1f0f6723e */ /* 0x004ff200000000ff */
[----:B------:R-:W2:Y:S01]  /*3b30*/  MUFU.EX2 R172, R172 ;  /* 0x000000ac00ac7308 */ /* 0x000ea20000000800 */
[----:B------:R-:W-:Y:S09]  /*3b40*/  STS [R214], R246 ;  /* 0x000000f6d6007388 */ /* 0x000ff20000000800 */
[----:B------:R-:W4:Y:S01]  /*3b50*/  MUFU.EX2 R237, R237 ;  /* 0x000000ed00ed7308 */ /* 0x000f220000000800 */
[----:B-1----:R-:W-:Y:S09]  /*3b60*/  F2FP.F16.F32.PACK_AB R251, R238, R239 ;  /* 0x000000efeefb723e */ /* 0x002ff200000000ff */
[----:B------:R-:W-:Y:S01]  /*3b70*/  MUFU.EX2 R171, R171 ;  /* 0x000000ab00ab7308 */ /* 0x000fe20000000800 */
[----:B------:R-:W-:Y:S09]  /*3b80*/  STS [R224], R251 ;  /* 0x000000fbe0007388 */ /* 0x000ff20000000800 */
[----:B------:R1:W1:Y:S01]  /*3b90*/  MUFU.EX2 R170, R166 ;  /* 0x000000a600aa7308 */ /* 0x0002620000000800 */
[----:B--2---:R-:W-:Y:S02]  /*3ba0*/  F2FP.F16.F32.PACK_AB R249, R172, R173 ;  /* 0x000000adacf9723e */ /* 0x004fe400000000ff */
[----:B----4-:R-:W-:Y:S03]  /*3bb0*/  F2FP.F16.F32.PACK_AB R247, R236, R237 ;  /* 0x000000edecf7723e */ /* 0x010fe600000000ff */
[----:B------:R-:W-:Y:S06]  /*3bc0*/  STS [R224+0x400], R249 ;  /* 0x000400f9e0007388 */ /* 0x000fec0000000800 */
[----:B------:R3:W2:Y:S01]  /*3bd0*/  LDG.E R168, desc[UR12][R244.64+0x20] ;  /* 0x0000200cf4a87981 */ /* 0x0006a2000c1e1900 */
[----:B-1----:R-:W-:Y:S02]  /*3be0*/  IADD3 R166, PT, PT, R224, R215, RZ ;  /* 0x000000d7e0a67210 */ /* 0x002fe40007ffe0ff */
[----:B------:R-:W-:Y:S03]  /*3bf0*/  F2FP.F16.F32.PACK_AB R213, R170, R171 ;  /* 0x000000abaad5723e */ /* 0x000fe600000000ff */
[----:B------:R-:W-:Y:S06]  /*3c00*/  STS [R166], R247 ;  /* 0x000000f7a6007388 */ /* 0x000fec0000000800 */
[----:B------:R-:W-:Y:S06]  /*3c10*/  STS [R166+0x400], R213 ;  /* 0x000400d5a6007388 */ /* 0x000fec0000000800 */
[----:B------:R-:W-:Y:S06]  /*3c20*/  LDSM.16.M88.4 R68, [R190+0xc000] ;  /* 0x00c00000be44783b */ /* 0x000fec0000000200 */
[----:B------:R-:W1:Y:S06]  /*3c30*/  LDSM.16.M88.4 R72, [R186+0x6000] ;  /* 0x00600000ba48783b */ /* 0x000e6c0000000200 */
[----:B------:R-:W4:Y:S06]  /*3c40*/  LDSM.16.M88.4 R76, [R186+0x6800] ;  /* 0x00680000ba4c783b */ /* 0x000f2c0000000200 */
        /* <DEDUP_REMOVED lines=8> */
[C---:B----4-:R-:W-:Y:S08]  /*3cd0*/  HMMA.16816.F32 R12, R68.reuse, R76, RZ ;  /* 0x0000004c440c723c */ /* 0x050ff000000018ff */
[----:B------:R-:W-:Y:S01]  /*3ce0*/  HMMA.16816.F32 R16, R68, R78, RZ ;  /* 0x0000004e4410723c */ /* 0x000fe200000018ff */
[----:B------:R-:W1:Y:S06]  /*3cf0*/  LDSM.16.M88.4 R68, [R184+0x6800] ;  /* 0x00680000b844783b */ /* 0x000e6c0000000200 */
[----:B------:R-:W4:Y:S01]  /*3d00*/  LDSM.16.M88.4 R76, [R183+0x6000] ;  /* 0x00600000b74c783b */ /* 0x000f220000000200 */
[C---:B------:R-:W-:Y:S08]  /*3d10*/  HMMA.16816.F32 R4, R80.reuse, R84, R4 ;  /* 0x000000545004723c */ /* 0x040ff00000001804 */
        /* <DEDUP_REMOVED lines=16> */
[C---:B------:R-:W-:Y:S08]  /*3e20*/  HMMA.16816.F32 R12, R72.reuse, R80, R12 ;  /* 0x00000050480c723c */ /* 0x040ff0000000180c */
[----:B------:R-:W-:Y:S01]  /*3e30*/  HMMA.16816.F32 R16, R72, R82, R16 ;  /* 0x000000524810723c */ /* 0x000fe20000001810 */
[----:B------:R-:W4:Y:S06]  /*3e40*/  LDSM.16.M88.4 R72, [R191+0x8800] ;  /* 0x00880000bf48783b */ /* 0x000f2c0000000200 */
        /* <DEDUP_REMOVED lines=11> */
[C---:B----4-:R-:W-:Y:S08]  /*3f00*/  HMMA.16816.F32 R12, R92.reuse, R72, R12 ;  /* 0x000000485c0c723c */ /* 0x050ff0000000180c */
[----:B------:R-:W-:Y:S01]  /*3f10*/  HMMA.16816.F32 R16, R92, R74, R16 ;  /* 0x0000004a5c10723c */ /* 0x000fe20000001810 */
[----:B------:R-:W4:Y:S06]  /*3f20*/  LDSM.16.M88.4 R72, [R183+0x8800] ;  /* 0x00880000b748783b */ /* 0x000f2c0000000200 */
        /* <DEDUP_REMOVED lines=11> */
[C---:B----4-:R-:W-:Y:S08]  /*3fe0*/  HMMA.16816.F32 R12, R84.reuse, R72, R12 ;  /* 0x00000048540c723c */ /* 0x050ff0000000180c */
[----:B------:R-:W-:Y:S01]  /*3ff0*/  HMMA.16816.F32 R16, R84, R74, R16 ;  /* 0x0000004a5410723c */ /* 0x000fe20000001810 */
[----:B------:R-:W4:Y:S06]  /*4000*/  LDSM.16.M88.4 R72, [R191+0xa800] ;  /* 0x00a80000bf48783b */ /* 0x000f2c0000000200 */
[----:B------:R-:W4:Y:S01]  /*4010*/  LDSM.16.M88.4 R84, [R188+0x10000] ;  /* 0x01000000bc54783b */ /* 0x000f220000000200 */
[C---:B--2---:R-:W-:Y:S08]  /*4020*/  HMMA.16816.F32 R4, R92.reuse, R96, R4 ;  /* 0x000000605c04723c */ /* 0x044ff00000001804 */
[C---:B------:R-:W-:Y:S01]  /*4030*/  HMMA.16816.F32 R8, R92.reuse, R98, R8 ;  /* 0x000000625c08723c */ /* 0x040fe20000001808 */
[----:B------:R-:W-:Y:S07]  /*4040*/  LDSM.16.M88.4 R96, [R183+0xa000] ;  /* 0x00a00000b760783b */ /* 0x000fee0000000200 */
[C---:B-1----:R-:W-:Y:S08]  /*4050*/  HMMA.16816.F32 R12, R92.reuse, R68, R12 ;  /* 0x000000445c0c723c */ /* 0x042ff0000000180c */
[----:B------:R-:W-:Y:S01]  /*4060*/  HMMA.16816.F32 R16, R92, R70, R16 ;  /* 0x000000465c10723c */ /* 0x000fe20000001810 */
[----:B------:R-:W1:Y:S06]  /*4070*/  LDSM.16.M88.4 R68, [R184+0xa800] ;  /* 0x00a80000b844783b */ /* 0x000e6c0000000200 */
[----:B------:R-:W2:Y:S01]  /*4080*/  LDSM.16.M88.4 R92, [R176+0x10000] ;  /* 0x01000000b05c783b */ /* 0x000ea20000000200 */
[C---:B---3--:R-:W-:Y:S08]  /*4090*/  HMMA.16816.F32 R4, R76.reuse, R80, R4 ;  /* 0x000000504c04723c */ /* 0x048ff00000001804 */
[C---:B------:R-:W-:Y:S08]  /*40a0*/  HMMA.16816.F32 R8, R76.reuse, R82, R8 ;  /* 0x000000524c08723c */ /* 0x040ff00000001808 */
[C---:B----4-:R-:W-:Y:S08]  /*40b0*/  HMMA.16816.F32 R12, R76.reuse, R72, R12 ;  /* 0x000000484c0c723c */ /* 0x050ff0000000180c */
        /* <DEDUP_REMOVED lines=15> */
[----:B------:R-:W-:Y:S01]  /*41b0*/  FMUL.FTZ R151, R244, R151 ;  /* 0x00000097f4977220 */ /* 0x000fe20000410000 */
[----:B------:R-:W-:Y:S01]  /*41c0*/  FADD.FTZ R242, -R169, R8 ;  /* 0x00000008a9f27221 */ /* 0x000fe20000010100 */
[----:B------:R-:W-:Y:S01]  /*41d0*/  FMUL.FTZ R152, R213, R152 ;  /* 0x00000098d5987220 */ /* 0x000fe20000410000 */
[----:B------:R-:W-:Y:S02]  /*41e0*/  FMUL.FTZ R243, R240, R243 ;  /* 0x000000f3f0f37220 */ /* 0x000fe40000410000 */
[----:B------:R-:W-:Y:S01]  /*41f0*/  FMUL.FTZ R242, R241, R242 ;  /* 0x000000f2f1f27220 */ /* 0x000fe20000410000 */
[C---:B------:R-:W-:Y:S01]  /*4200*/  FADD.FTZ R240, -R169.reuse, R12 ;  /* 0x0000000ca9f07221 */ /* 0x040fe20000010100 */
[----:B------:R-:W-:Y:S01]  /*4210*/  F2FP.F16.F32.PACK_AB R151, R152, R151 ;  /* 0x000000979897723e */ /* 0x000fe200000000ff */
[----:B------:R-:W-:Y:S01]  /*4220*/  FADD.FTZ R213, -R169, R13 ;  /* 0x0000000da9d57221 */ /* 0x000fe20000010100 */
[----:B------:R-:W-:Y:S01]  /*4230*/  FMUL.FTZ R155, R242, R155 ;  /* 0x0000009bf29b7220 */ /* 0x000fe20000410000 */
[----:B------:R-:W-:Y:S01]  /*4240*/  FMUL.FTZ R156, R243, R156 ;  /* 0x0000009cf39c7220 */ /* 0x000fe20000410000 */
[----:B------:R-:W-:Y:S01]  /*4250*/  FMUL.FTZ R240, R239, R240 ;  /* 0x000000f0eff07220 */ /* 0x000fe20000410000 */
[----:B------:R-:W-:Y:S01]  /*4260*/  FMUL.FTZ R213, R238, R213 ;  /* 0x000000d5eed57220 */ /* 0x000fe20000410000 */
[----:B------:R-:W-:Y:S01]  /*4270*/  FADD.FTZ R152, -R168, R6 ;  /* 0x00000006a8987221 */ /* 0x000fe20000010100 */
[C---:B------:R-:W-:Y:S01]  /*4280*/  FADD.FTZ R244, -R169.reuse, R16 ;  /* 0x00000010a9f47221 */ /* 0x040fe20000010100 */
[----:B------:R-:W-:Y:S01]  /*4290*/  FADD.FTZ R169, -R169, R17 ;  /* 0x00000011a9a97221 */ /* 0x000fe20000010100 */
[----:B------:R-:W-:Y:S01]  /*42a0*/  FMUL.FTZ R159, R240, R159 ;  /* 0x0000009ff09f7220 */ /* 0x000fe20000410000 */
[----:B------:R-:W-:Y:S01]  /*42b0*/  FMUL.FTZ R160, R213, R160 ;  /* 0x000000a0d5a07220 */ /* 0x000fe20000410000 */
[----:B------:R-:W-:Y:S01]  /*42c0*/  F2FP.F16.F32.PACK_AB R155, R156, R155 ;  /* 0x0000009b9c9b723e */ /* 0x000fe200000000ff */
[----:B------:R-:W-:Y:S01]  /*42d0*/  FMUL.FTZ R169, R236, R169 ;  /* 0x000000a9eca97220 */ /* 0x000fe20000410000 */
[----:B------:R-:W-:Y:S01]  /*42e0*/  FMUL.FTZ R152, R235, R152 ;  /* 0x00000098eb987220 */ /* 0x000fe20000410000 */
[C---:B------:R-:W-:Y:S01]  /*42f0*/  FADD.FTZ R156, -R168.reuse, R10 ;  /* 0x0000000aa89c7221 */ /* 0x040fe20000010100 */
[----:B------:R-:W-:Y:S01]  /*4300*/  FMUL.FTZ R244, R237, R244 ;  /* 0x000000f4edf47220 */ /* 0x000fe20000410000 */
[----:B------:R-:W-:Y:S01]  /*4310*/  FMUL.FTZ R164, R169, R164 ;  /* 0x000000a4a9a47220 */ /* 0x000fe20000410000 */
[----:B------:R-:W-:Y:S01]  /*4320*/  FADD.FTZ R169, -R168, R7 ;  /* 0x00000007a8a97221 */ /* 0x000fe20000010100 */
[----:B------:R-:W-:Y:S01]  /*4330*/  FMUL.FTZ R152, R152, R153 ;  /* 0x0000009998987220 */ /* 0x000fe20000410000 */
[----:B------:R-:W-:Y:S01]  /*4340*/  F2FP.F16.F32.PACK_AB R159, R160, R159 ;  /* 0x0000009fa09f723e */ /* 0x000fe200000000ff */
[----:B------:R-:W-:Y:S01]  /*4350*/  FMUL.FTZ R156, R175, R156 ;  /* 0x0000009caf9c7220 */ /* 0x000fe20000410000 */
[----:B------:R-:W-:Y:S01]  /*4360*/  FMUL.FTZ R169, R234, R169 ;  /* 0x000000a9eaa97220 */ /* 0x000fe20000410000 */
[C---:B------:R-:W-:Y:S01]  /*4370*/  FADD.FTZ R213, -R168.reuse, R11 ;  /* 0x0000000ba8d57221 */ /* 0x040fe20000010100 */
[C---:B------:R-:W-:Y:S01]  /*4380*/  FADD.FTZ R153, -R168.reuse, R15 ;  /* 0x0000000fa8997221 */ /* 0x040fe20000010100 */
[C---:B------:R-:W-:Y:S01]  /*4390*/  FADD.FTZ R160, -R168.reuse, R18 ;  /* 0x00000012a8a07221 */ /* 0x040fe20000010100 */
[----:B------:R-:W-:Y:S01]  /*43a0*/  FMUL.FTZ R169, R169, R154 ;  /* 0x0000009aa9a97220 */ /* 0x000fe20000410000 */
[C---:B------:R-:W-:Y:S01]  /*43b0*/  FADD.FTZ R154, -R168.reuse, R14 ;  /* 0x0000000ea89a7221 */ /* 0x040fe20000010100 */
[----:B------:R-:W-:Y:S01]  /*43c0*/  FADD.FTZ R175, -R168, R19 ;  /* 0x00000013a8af7221 */ /* 0x000fe20000010100 */
[----:B------:R-:W-:Y:S01]  /*43d0*/  FMUL.FTZ R163, R244, R163 ;  /* 0x000000a3f4a37220 */ /* 0x000fe20000410000 */
[----:B------:R-:W-:Y:S01]  /*43e0*/  FMUL.FTZ R213, R174, R213 ;  /* 0x000000d5aed57220 */ /* 0x000fe20000410000 */
[----:B------:R-:W-:Y:S01]  /*43f0*/  F2FP.F16.F32.PACK_AB R169, R169, R152 ;  /* 0x00000098a9a9723e */ /* 0x000fe200000000ff */
[----:B------:R-:W-:Y:S01]  /*4400*/  FMUL.FTZ R154, R173, R154 ;  /* 0x0000009aad9a7220 */ /* 0x000fe20000410000 */
[----:B------:R-:W-:Y:S01]  /*4410*/  FMUL.FTZ R153, R172, R153 ;  /* 0x00000099ac997220 */ /* 0x000fe20000410000 */
[----:B------:R-:W-:Y:S01]  /*4420*/  FMUL.FTZ R160, R171, R160 ;  /* 0x000000a0aba07220 */ /* 0x000fe20000410000 */
[----:B------:R-:W-:Y:S01]  /*4430*/  FMUL.FTZ R175, R170, R175 ;  /* 0x000000afaaaf7220 */ /* 0x000fe20000410000 */
[----:B------:R-:W-:Y:S01]  /*4440*/  FMUL.FTZ R152, R167, UR8 ;  /* 0x00000008a7987c20 */ /* 0x000fe20008410000 */
[----:B------:R-:W-:Y:S01]  /*4450*/  F2FP.F16.F32.PACK_AB R163, R164, R163 ;  /* 0x000000a3a4a3723e */ /* 0x000fe200000000ff */
[----:B------:R-:W-:Y:S01]  /*4460*/  FMUL.FTZ R156, R156, R157 ;  /* 0x0000009d9c9c7220 */ /* 0x000fe20000410000 */
[----:B------:R-:W-:Y:S01]  /*4470*/  FMUL.FTZ R213, R213, R158 ;  /* 0x0000009ed5d57220 */ /* 0x000fe20000410000 */
[----:B------:R-:W-:Y:S01]  /*4480*/  FMUL.FTZ R154, R154, R161 ;  /* 0x000000a19a9a7220 */ /* 0x000fe20000410000 */
        /* <DEDUP_REMOVED lines=30> */
.L_x_911:
[----:B------:R-:W-:Y:S01]  /*4670*/  F2FP.F16.F32.PACK_AB R213, R213, R156 ;  /* 0x0000009cd5d5723e */ /* 0x000fe200000000ff */
[----:B------:R-:W-:Y:S01]  /*4680*/  STS [R200+-0x2000], R151 ;  /* 0xffe00097c8007388 */ /* 0x000fe20000000800 */
[----:B------:R-:W-:Y:S02]  /*4690*/  F2FP.F16.F32.PACK_AB R153, R153, R154 ;  /* 0x0000009a9999723e */ /* 0x000fe400000000ff */
[----:B------:R-:W-:Y:S02]  /*46a0*/  F2FP.F16.F32.PACK_AB R175, R175, R160 ;  /* 0x000000a0afaf723e */ /* 0x000fe400000000ff */
[----:B------:R-:W-:Y:S05]  /*46b0*/  STS [R200+-0x1c00], R169 ;  /* 0xffe400a9c8007388 */ /* 0x000fea0000000800 */
[----:B------:R-:W-:Y:S05]  /*46c0*/  STS [R214+-0x2000], R155 ;  /* 0xffe0009bd6007388 */ /* 0x000fea0000000800 */
[----:B------:R2:W-:Y:S05]  /*46d0*/  STS [R214+-0x1c00], R213 ;  /* 0xffe400d5d6007388 */ /* 0x0005ea0000000800 */
[----:B------:R-:W-:Y:S05]  /*46e0*/  STS [R224+-0x2000], R159 ;  /* 0xffe0009fe0007388 */ /* 0x000fea0000000800 */
[----:B------:R-:W-:Y:S05]  /*46f0*/  STS [R224+-0x1c00], R153 ;  /* 0xffe40099e0007388 */ /* 0x000fea0000000800 */
[----:B------:R-:W-:Y:S05]  /*4700*/  STS [R166+-0x2000], R163 ;  /* 0xffe000a3a6007388 */ /* 0x000fea0000000800 */
[----:B------:R-:W-:Y:S01]  /*4710*/  STS [R166+-0x1c00], R175 ;  /* 0xffe400afa6007388 */ /* 0x000fe20000000800 */
[----:B------:R-:W-:Y:S01]  /*4720*/  BAR.SYNC.DEFER_BLOCKING 0x0 ;  /* 0x0000000000007b1d */ /* 0x000fe20000010000 */
[----:B--2---:R-:W-:Y:S05]  /*4730*/  IMAD R213, R203, UR5, RZ ;  /* 0x00000005cbd57c24 */ /* 0x004fea000f8e02ff */
        /* <DEDUP_REMOVED lines=91> */
.L_x_912:
[----:B------:R-:W-:Y:S01]  /*4cf0*/  LDSM.16.M88.4 R148, [R180+0x1e000] ;  /* 0x01e00000b494783b */ /* 0x000fe20000000200 */
[----:B------:R-:W-:Y:S01]  /*4d00*/  IMAD.SHL.U32 R235, R213, 0x8, RZ ;  /* 0x00000008d5eb7824 */ /* 0x000fe200078e00ff */
[----:B------:R-:W-:Y:S01]  /*4d10*/  ISETP.GT.AND P1, PT, R221, R208, PT ;  /* 0x000000d0dd00720c */ /* 0x000fe20003f24270 */
[----:B------:R-:W-:Y:S01]  /*4d20*/  VIADD R216, R216, 0xffffffc0 ;  /* 0xffffffc0d8d87836 */ /* 0x000fe20000000000 */
[----:B------:R-:W2:Y:S01]  /*4d30*/  LDSM.16.MT88.4 R16, [R189+0x12000] ;  /* 0x01200000bd10783b */ /* 0x000ea20000004200 */
[----:B------:R-:W-:Y:S02]  /*4d40*/  @P2 IADD3 R212, P3, PT, R212, -0x100, RZ ;  /* 0xffffff00d4d42810 */ /* 0x000fe40007f7e0ff */
[----:B------:R-:W-:Y:S01]  /*4d50*/  LEA R234, P0, R235, R226, 0x2 ;  /* 0x000000e2ebea7211 */ /* 0x000fe200078010ff */
[----:B------:R-:W1:Y:S01]  /*4d60*/  LDSM.16.M88.4 R92, [R180+0x1f000] ;  /* 0x01f00000b45c783b */ /* 0x000e620000000200 */
[----:B------:R-:W-:Y:S02]  /*4d70*/  @P2 IADD3.X R211, PT, PT, R211, -0x1, RZ, P3, !PT ;  /* 0xffffffffd3d32810 */ /* 0x000fe40001ffe4ff */
[----:B------:R-:W-:Y:S01]  /*4d80*/  LEA.HI.X.SX32 R235, R235, R227, 0x2, P0 ;  /* 0x000000e3ebeb7211 */ /* 0x000fe200000f16ff */
[----:B------:R-:W3:Y:S01]  /*4d90*/  LDSM.16.MT88.4 R80, [R189+0x14000] ;  /* 0x01400000bd50783b */ /* 0x000ee20000004200 */
[C---:B------:R-:W-:Y:S03]  /*4da0*/  LEA R236, P0, R213.reuse, R234, 0x5 ;  /* 0x000000ead5ec7211 */ /* 0x040fe600078028ff */
[----:B------:R-:W4:Y:S01]  /*4db0*/  LDSM.16.MT88.4 R96, [R189+0x16000] ;  /* 0x01600000bd60783b */ /* 0x000f220000004200 */
[C---:B------:R-:W-:Y:S02]  /*4dc0*/  LEA.HI.X.SX32 R237, R213.reuse, R235, 0x5, P0 ;  /* 0x000000ebd5ed7211 */ /* 0x040fe400000f2eff */
[C---:B------:R-:W-:Y:S01]  /*4dd0*/  LEA R238, P0, R213.reuse, R236, 0x5 ;  /* 0x000000ecd5ee7211 */ /* 0x040fe200078028ff */
[----:B------:R-:W-:Y:S03]  /*4de0*/  LDSM.16.M88.4 R152, [R3+0x1e000] ;  /* 0x01e000000398783b */ /* 0x000fe60000000200 */
[C---:B------:R-:W-:Y:S01]  /*4df0*/  LEA.HI.X.SX32 R239, R213.reuse, R237, 0x5, P0 ;  /* 0x000000edd5ef7211 */ /* 0x040fe200000f2eff */
[----:B------:R-:W4:Y:S01]  /*4e00*/  LDSM.16.MT88.4 R156, [R189+0x12800] ;  /* 0x01280000bd9c783b */ /* 0x000f220000004200 */
[C---:B------:R-:W-:Y:S03]  /*4e10*/  LEA R240, P0, R213.reuse, R238, 0x5 ;  /* 0x000000eed5f07211 */ /* 0x040fe600078028ff */
[----:B------:R-:W4:Y:S01]  /*4e20*/  LDSM.16.M88.4 R160, [R3+0x1f000] ;  /* 0x01f0000003a0783b */ /* 0x000f220000000200 */
[C---:B------:R-:W-:Y:S02]  /*4e30*/  LEA.HI.X.SX32 R241, R213.reuse, R239, 0x5, P0 ;  /* 0x000000efd5f17211 */ /* 0x040fe400000f2eff */
[C---:B------:R-:W-:Y:S01]  /*4e40*/  LEA R242, P0, R213.reuse, R240, 0x5 ;  /* 0x000000f0d5f27211 */ /* 0x040fe200078028ff */
[----:B------:R-:W4:Y:S03]  /*4e50*/  LDSM.16.MT88.4 R164, [R189+0x14800] ;  /* 0x01480000bda4783b */ /* 0x000f260000004200 */
[C---:B------:R-:W-:Y:S01]  /*4e60*/  LEA.HI.X.SX32 R243, R213.reuse, R241, 0x5, P0 ;  /* 0x000000f1d5f37211 */ /* 0x040fe200000f2eff */
[----:B------:R-:W4:Y:S04]  /*4e70*/  LDSM.16.MT88.4 R168, [R189+0x16800] ;  /* 0x01680000bda8783b */ /* 0x000f280000004200 */
[----:B------:R-:W-:Y:S01]  /*4e80*/  LDSM.16.MT88.4 R172, [R189+0x15000] ;  /* 0x01500000bdac783b */ /* 0x000fe20000004200 */
[-C--:B--2---:R-:W-:Y:S08]  /*4e90*/  HMMA.16816.F32 R4, R148, R16.reuse, RZ ;  /* 0x000000109404723c */ /* 0x084ff000000018ff */
        /* <DEDUP_REMOVED lines=21> */
[----:B------:R-:W2:Y:S07]  /*4ff0*/  LDSM.16.M88.4 R164, [R2+0x1f000] ;  /* 0x01f0000002a4783b */ /* 0x000eae0000000200 */
[-C--:B------:R-:W-:Y:S08]  /*5000*/  HMMA.16816.F32 R84, R152, R168.reuse, R84 ;  /* 0x000000a89854723c */ /* 0x080ff00000001854 */
[C---:B------:R-:W-:Y:S08]  /*5010*/  HMMA.16816.F32 R88, R160.reuse, R168, R88 ;  /* 0x000000a8a058723c */ /* 0x040ff00000001858 */
[-C--:B------:R-:W-:Y:S01]  /*5020*/  HMMA.16816.F32 R92, R160, R170.reuse, R92 ;  /* 0x000000aaa05c723c */ /* 0x080fe2000000185c */
[----:B------:R-:W-:Y:S07]  /*5030*/  LDSM.16.MT88.4 R160, [R189+0x13800] ;  /* 0x01380000bda0783b */ /* 0x000fee0000004200 */
[----:B------:R-:W-:Y:S01]  /*5040*/  HMMA.16816.F32 R96, R152, R170, R96 ;  /* 0x000000aa9860723c */ /* 0x000fe20000001860 */
[----:B------:R-:W3:Y:S04]  /*5050*/  LDSM.16.MT88.4 R152, [R189+0x17000] ;  /* 0x01700000bd98783b */ /* 0x000ee80000004200 */
[----:B------:R-:W-:Y:S03]  /*5060*/  LDSM.16.M88.4 R168, [R0+0x1f000] ;  /* 0x01f0000000a8783b */ /* 0x000fe60000000200 */
[-C--:B-1----:R-:W-:Y:S08]  /*5070*/  HMMA.16816.F32 R4, R148, R156.reuse, R4 ;  /* 0x0000009c9404723c */ /* 0x082ff00000001804 */
[C---:B--2---:R-:W-:Y:S08]  /*5080*/  HMMA.16816.F32 R8, R164.reuse, R156, R8 ;  /* 0x0000009ca408723c */ /* 0x044ff00000001808 */
[-C--:B------:R-:W-:Y:S08]  /*5090*/  HMMA.16816.F32 R12, R164, R158.reuse, R12 ;  /* 0x0000009ea40c723c */ /* 0x080ff0000000180c */
[C---:B------:R-:W-:Y:S01]  /*50a0*/  HMMA.16816.F32 R16, R148.reuse, R158, R16 ;  /* 0x0000009e9410723c */ /* 0x040fe20000001810 */
[----:B------:R-:W1:Y:S07]  /*50b0*/  LDSM.16.M88.4 R156, [R0+0x1e000] ;  /* 0x01e00000009c783b */ /* 0x000e6e0000000200 */
[-C--:B------:R-:W-:Y:S08]  /*50c0*/  HMMA.16816.F32 R68, R148, R172.reuse, R68 ;  /* 0x000000ac9444723c */ /* 0x080ff00000001844 */
[C---:B------:R-:W-:Y:S04]  /*50d0*/  HMMA.16816.F32 R72, R164.reuse, R172, R72 ;  /* 0x000000aca448723c */ /* 0x040fe80000001848 */
[C---:B------:R-:W-:Y:S04]  /*50e0*/  LEA R172, P0, R213.reuse, R242, 0x5 ;  /* 0x000000f2d5ac7211 */ /* 0x040fe800078028ff */
[-C--:B------:R-:W-:Y:S03]  /*50f0*/  HMMA.16816.F32 R76, R164, R174.reuse, R76 ;  /* 0x000000aea44c723c */ /* 0x080fe6000000184c */
[C---:B------:R-:W-:Y:S05]  /*5100*/  LEA.HI.X.SX32 R173, R213.reuse, R243, 0x5, P0 ;  /* 0x000000f3d5ad7211 */ /* 0x040fea00000f2eff */
[C---:B------:R-:W-:Y:S04]  /*5110*/  HMMA.16816.F32 R80, R148.reuse, R174, R80 ;  /* 0x000000ae9450723c */ /* 0x040fe80000001850 */
[C---:B------:R-:W-:Y:S04]  /*5120*/  LEA R174, P0, R213.reuse, R172, 0x5 ;  /* 0x000000acd5ae7211 */ /* 0x040fe800078028ff */
[-C--:B---3--:R-:W-:Y:S03]  /*5130*/  HMMA.16816.F32 R84, R148, R152.reuse, R84 ;  /* 0x000000989454723c */ /* 0x088fe60000001854 */
[C---:B------:R-:W-:Y:S05]  /*5140*/  LEA.HI.X.SX32 R175, R213.reuse, R173, 0x5, P0 ;  /* 0x000000add5af7211 */ /* 0x040fea00000f2eff */
[C---:B------:R-:W-:Y:S04]  /*5150*/  HMMA.16816.F32 R88, R164.reuse, R152, R88 ;  /* 0x00000098a458723c */ /* 0x040fe80000001858 */
[C---:B------:R-:W-:Y:S04]  /*5160*/  IMAD.WIDE R244, R213.reuse, -0xc0, R174 ;  /* 0xffffff40d5f47825 */ /* 0x040fe800078e02ae */
[-C--:B------:R-:W-:Y:S01]  /*5170*/  HMMA.16816.F32 R92, R164, R154.reuse, R92 ;  /* 0x0000009aa45c723c */ /* 0x080fe2000000185c */
[----:B------:R-:W2:Y:S02]  /*5180*/  LDSM.16.MT88.4 R164, [R189+0x15800] ;  /* 0x01580000bda4783b */ /* 0x000ea40000004200 */
[C---:B------:R-:W-:Y:S04]  /*5190*/  LEA R152, P0, R213.reuse, R244, 0x5 ;  /* 0x000000f4d5987211 */ /* 0x040fe800078028ff */
[C---:B------:R-:W-:Y:S01]  /*51a0*/  LEA.HI.X.SX32 R153, R213.reuse, R245, 0x5, P0 ;  /* 0x000000f5d5997211 */ /* 0x040fe200000f2eff */
[----:B------:R-:W-:Y:S01]  /*51b0*/  HMMA.16816.F32 R96, R148, R154, R96 ;  /* 0x0000009a9460723c */ /* 0x000fe20000001860 */
[----:B------:R-:W3:Y:S03]  /*51c0*/  LDSM.16.MT88.4 R148, [R189+0x17800] ;  /* 0x01780000bd94783b */ /* 0x000ee60000004200 */
[C---:B------:R-:W-:Y:S04]  /*51d0*/  LEA R246, P0, R213.reuse, R152, 0x5 ;  /* 0x00000098d5f67211 */ /* 0x040fe800078028ff */
[-C--:B-1----:R-:W-:Y:S05]  /*51e0*/  HMMA.16816.F32 R4, R156, R160.reuse, R4 ;  /* 0x000000a09c04723c */ /* 0x082fea0000001804 */
[C---:B------:R-:W-:Y:S02]  /*51f0*/  LEA.HI.X.SX32 R247, R213.reuse, R153, 0x5, P0 ;  /* 0x00000099d5f77211 */ /* 0x040fe400000f2eff */
[C---:B------:R-:W-:Y:S01]  /*5200*/  LEA R154, P0, R213.reuse, R246, 0x5 ;  /* 0x000000f6d59a7211 */ /* 0x040fe200078028ff */
[C---:B------:R-:W-:Y:S04]  /*5210*/  HMMA.16816.F32 R8, R168.reuse, R160, R8 ;  /* 0x000000a0a808723c */ /* 0x040fe80000001808 */
[C---:B------:R-:W-:Y:S02]  /*5220*/  LEA.HI.X.SX32 R155, R213.reuse, R247, 0x5, P0 ;  /* 0x000000f7d59b7211 */ /* 0x040fe400000f2eff */
[C---:B------:R-:W-:Y:S02]  /*5230*/  LEA R160, P0, R213.reuse, R154, 0x5 ;  /* 0x0000009ad5a07211 */ /* 0x040fe400078028ff */
        /* <DEDUP_REMOVED lines=8> */
[C---:B------:R-:W-:Y:S04]  /*52c0*/  LEA.HI.X.SX32 R249, R213.reuse, R163, 0x5, P0 ;  /* 0x000000a3d5f97211 */ /* 0x040fe800000f2eff */
[-C--:B------:R-:W-:Y:S03]  /*52d0*/  HMMA.16816.F32 R76, R168, R166.reuse, R76 ;  /* 0x000000a6a84c723c */ /* 0x080fe6000000184c */
[C---:B------:R-:W-:Y:S05]  /*52e0*/  IMAD.WIDE R164, R213.reuse, -0xc0, R248 ;  /* 0xffffff40d5a47825 */ /* 0x040fea00078e02f8 */
[C---:B------:R-:W-:Y:S04]  /*52f0*/  HMMA.16816.F32 R80, R156.reuse, R166, R80 ;  /* 0x000000a69c50723c */ /* 0x040fe80000001850 */
[C---:B------:R-:W-:Y:S04]  /*5300*/  LEA R166, P0, R213.reuse, R164, 0x5 ;  /* 0x000000a4d5a67211 */ /* 0x040fe800078028ff */
[-C--:B---3--:R-:W-:Y:S03]  /*5310*/  HMMA.16816.F32 R84, R156, R148.reuse, R84 ;  /* 0x000000949c54723c */ /* 0x088fe60000001854 */
[C---:B------:R-:W-:Y:S02]  /*5320*/  LEA.HI.X.SX32 R167, R213.reuse, R165, 0x5, P0 ;  /* 0x000000a5d5a77211 */ /* 0x040fe400000f2eff */
[C---:B------:R-:W-:Y:S03]  /*5330*/  LEA R250, P0, R213.reuse, R166, 0x5 ;  /* 0x000000a6d5fa7211 */ /* 0x040fe600078028ff */
[C---:B------:R-:W-:Y:S04]  /*5340*/  HMMA.16816.F32 R88, R168.reuse, R148, R88 ;  /* 0x00000094a858723c */ /* 0x040fe80000001858 */
[C---:B------:R-:W-:Y:S04]  /*5350*/  LEA.HI.X.SX32 R251, R213.reuse, R167, 0x5, P0 ;  /* 0x000000a7d5fb7211 */ /* 0x040fe800000f2eff */
        /* <DEDUP_REMOVED lines=11> */
[----:B------:R2:W-:Y:S01]  /*5410*/  REDG.E.ADD.F32.FTZ.RN.STRONG.GPU desc[UR12][R226.64], R4 ;  /* 0x00000004e20079a6 */ /* 0x0005e2000c12f30c */
[C---:B------:R-:W-:Y:S03]  /*5420*/  LEA R158, P0, R213.reuse, R150, 0x5 ;  /* 0x00000096d59e7211 */ /* 0x040fe600078028ff */
[----:B------:R3:W-:Y:S01]  /*5430*/  REDG.E.ADD.F32.FTZ.RN.STRONG.GPU desc[UR12][R234.64], R5 ;  /* 0x00000005ea0079a6 */ /* 0x0007e2000c12f30c */
[C---:B------:R-:W-:Y:S03]  /*5440*/  LEA.HI.X.SX32 R159, R213.reuse, R151, 0x5, P0 ;  /* 0x00000097d59f7211 */ /* 0x040fe600000f2eff */
[----:B------:R4:W-:Y:S04]  /*5450*/  REDG.E.ADD.F32.FTZ.RN.STRONG.GPU desc[UR12][R236.64], R6 ;  /* 0x00000006ec0079a6 */ /* 0x0009e8000c12f30c */
[----:B------:R4:W-:Y:S04]  /*5460*/  REDG.E.ADD.F32.FTZ.RN.STRONG.GPU desc[UR12][R238.64], R7 ;  /* 0x00000007ee0079a6 */ /* 0x0009e8000c12f30c */
[----:B------:R4:W-:Y:S04]  /*5470*/  REDG.E.ADD.F32.FTZ.RN.STRONG.GPU desc[UR12][R240.64], R8 ;  /* 0x00000008f00079a6 */ /* 0x0009e8000c12f30c */
[----:B------:R4:W-:Y:S01]  /*5480*/  REDG.E.ADD.F32.FTZ.RN.STRONG.GPU desc[UR12][R242.64], R9 ;  /* 0x00000009f20079a6 */ /* 0x0009e2000c12f30c */
[C---:B-1----:R-:W-:Y:S03]  /*5490*/  IMAD.WIDE R156, R213.reuse, -0xc0, R158 ;  /* 0xffffff40d59c7825 */ /* 0x042fe600078e029e */
[----:B------:R1:W-:Y:S01]  /*54a0*/  REDG.E.ADD.F32.FTZ.RN.STRONG.GPU desc[UR12][R172.64], R10 ;  /* 0x0000000aac0079a6 */ /* 0x0003e2000c12f30c */
[C---:B--2---:R-:W-:Y:S03]  /*54b0*/  LEA R4, P0, R213.reuse, R156, 0x5 ;  /* 0x0000009cd5047211 */ /* 0x044fe600078028ff */
[----:B------:R2:W-:Y:S01]  /*54c0*/  REDG.E.ADD.F32.FTZ.RN.STRONG.GPU desc[UR12][R174.64], R11 ;  /* 0x0000000bae0079a6 */ /* 0x0005e2000c12f30c */
[C---:B---3--:R-:W-:Y:S03]  /*54d0*/  LEA.HI.X.SX32 R5, R213.reuse, R157, 0x5, P0 ;  /* 0x0000009dd5057211 */ /* 0x048fe600000f2eff */
[----:B------:R-:W-:Y:S01]  /*54e0*/  REDG.E.ADD.F32.FTZ.RN.STRONG.GPU desc[UR12][R226.64+0x80], R16 ;  /* 0x00008010e20079a6 */ /* 0x000fe2000c12f30c */
[C---:B------:R-:W-:Y:S03]  /*54f0*/  LEA R234, P0, R213.reuse, R4, 0x5 ;  /* 0x00000004d5ea7211 */ /* 0x040fe600078028ff */
[----:B------:R3:W-:Y:S01]  /*5500*/  REDG.E.ADD.F32.FTZ.RN.STRONG.GPU desc[UR12][R244.64+0x80], R17 ;  /* 0x00008011f40079a6 */ /* 0x0007e2000c12f30c */
[C---:B------:R-:W-:Y:S02]  /*5510*/  LEA.HI.X.SX32 R235, R213.reuse, R5, 0x5, P0 ;  /* 0x00000005d5eb7211 */ /* 0x040fe400000f2eff */
        /* <DEDUP_REMOVED lines=29> */
[----:B------:R1:W-:Y:S01]  /*56f0*/  REDG.E.ADD.F32.FTZ.RN.STRONG.GPU desc[UR12][R158.64+0x100], R75 ;  /* 0x0001004b9e0079a6 */ /* 0x0003e2000c12f30c */
[C---:B------:R-:W-:Y:S02]  /*5700*/  LEA.HI.X.SX32 R175, R213.reuse, R173, 0x5, P0 ;  /* 0x000000add5af7211 */ /* 0x040fe400000f2eff */
[C---:B------:R-:W-:Y:S01]  /*5710*/  LEA R10, P0, R213.reuse, R174, 0x5 ;  /* 0x000000aed50a7211 */ /* 0x040fe200078028ff */
[----:B------:R-:W-:Y:S03]  /*5720*/  REDG.E.ADD.F32.FTZ.RN.STRONG.GPU desc[UR12][R226.64+0x180], R80 ;  /* 0x00018050e20079a6 */ /* 0x000fe6000c12f30c */
[C---:B------:R-:W-:Y:S01]  /*5730*/  LEA.HI.X.SX32 R11, R213.reuse, R175, 0x5, P0 ;  /* 0x000000afd50b7211 */ /* 0x040fe200000f2eff */
[----:B------:R2:W-:Y:S01]  /*5740*/  REDG.E.ADD.F32.FTZ.RN.STRONG.GPU desc[UR12][R156.64+0x180], R81 ;  /* 0x000180519c0079a6 */ /* 0x0005e2000c12f30c */
[C---:B---3--:R-:W-:Y:S03]  /*5750*/  LEA R244, P0, R213.reuse, R10, 0x5 ;  /* 0x0000000ad5f47211 */ /* 0x048fe600078028ff */
        /* <DEDUP_REMOVED lines=12> */
[C---:B----4-:R-:W-:Y:S01]  /*5820*/  LEA R154, P0, R213.reuse, R246, 0x5 ;  /* 0x000000f6d59a7211 */ /* 0x050fe200078028ff */
[----:B------:R-:W-:Y:S03]  /*5830*/  REDG.E.ADD.F32.FTZ.RN.STRONG.GPU desc[UR12][R226.64+0x200], R84 ;  /* 0x00020054e20079a6 */ /* 0x000fe6000c12f30c */
[C---:B------:R-:W-:Y:S01]  /*5840*/  LEA.HI.X.SX32 R155, R213.reuse, R247, 0x5, P0 ;  /* 0x000000f7d59b7211 */ /* 0x040fe200000f2eff */
        /* <DEDUP_REMOVED lines=12> */
[----:B------:R-:W-:Y:S04]  /*5910*/  LDSM.16.MT88.4 R4, [R182+-0x2000] ;  /* 0xffe00000b604783b */ /* 0x000fe80000004200 */
[----:B------:R-:W1:Y:S04]  /*5920*/  LDSM.16.MT88.4 R8, [R178] ;  /* 0x00000000b208783b */ /* 0x000e680000004200 */
[----:B------:R-:W2:Y:S04]  /*5930*/  LDSM.16.MT88.4 R12, [R181+-0x2000] ;  /* 0xffe00000b50c783b */ /* 0x000ea80000004200 */
[----:B------:R-:W-:Y:S04]  /*5940*/  REDG.E.ADD.F32.FTZ.RN.STRONG.GPU desc[UR12][R244.64+0x200], R91 ;  /* 0x0002005bf40079a6 */ /* 0x000fe8000c12f30c */
[----:B------:R-:W-:Y:S04]  /*5950*/  REDG.E.ADD.F32.FTZ.RN.STRONG.GPU desc[UR12][R226.64+0x280], R96 ;  /* 0x00028060e20079a6 */ /* 0x000fe8000c12f30c */
[----:B------:R-:W-:Y:S04]  /*5960*/  REDG.E.ADD.F32.FTZ.RN.STRONG.GPU desc[UR12][R16.64+0x280], R97 ;  /* 0x00028061100079a6 */ /* 0x000fe8000c12f30c */
[----:B------:R-:W3:Y:S04]  /*5970*/  LDSM.16.MT88.4 R16, [R178+0x2000] ;  /* 0x00200000b210783b */ /* 0x000ee80000004200 */
[----:B------:R-:W4:Y:S04]  /*5980*/  LDSM.16.MT88.4 R68, [R178+0x4000] ;  /* 0x00400000b244783b */ /* 0x000f280000004200 */
[----:B------:R-:W-:Y:S04]  /*5990*/  LDSM.16.MT88.4 R72, [R182+-0x1800] ;  /* 0xffe80000b648783b */ /* 0x000fe80000004200 */
[----:B------:R-:W4:Y:S04]  /*59a0*/  LDSM.16.MT88.4 R76, [R178+0x800] ;  /* 0x00080000b24c783b */ /* 0x000f280000004200 */
[----:B------:R-:W4:Y:S01]  /*59b0*/  LDSM.16.MT88.4 R80, [R181+-0x1800] ;  /* 0xffe80000b550783b */ /* 0x000f220000004200 */
[-C--:B-1----:R-:W-:Y:S03]  /*59c0*/  HMMA.16816.F32 R100, R4, R8.reuse, R100 ;  /* 0x000000080464723c */ /* 0x082fe60000001864 */
[----:B------:R-:W1:Y:S04]  /*59d0*/  LDSM.16.MT88.4 R84, [R178+0x2800] ;  /* 0x00280000b254783b */ /* 0x000e680000004200 */
[----:B------:R-:W-:Y:S01]  /*59e0*/  LDSM.16.MT88.4 R88, [R178+0x1800] ;  /* 0x00180000b258783b */ /* 0x000fe20000004200 */
[C---:B--2---:R-:W-:Y:S03]  /*59f0*/  HMMA.16816.F32 R104, R12.reuse, R8, R104 ;  /* 0x000000080c68723c */ /* 0x044fe60000001868 */
[----:B------:R-:W-:Y:S04]  /*5a00*/  LDSM.16.MT88.4 R148, [R178+0x5800] ;  /* 0x00580000b294783b */ /* 0x000fe80000004200 */
[----:B------:R-:W-:Y:S01]  /*5a10*/  REDG.E.ADD.F32.FTZ.RN.STRONG.GPU desc[UR12][R152.64+0x280], R98 ;  /* 0x00028062980079a6 */ /* 0x000fe2000c12f30c */
[-C--:B------:R-:W-:Y:S03]  /*5a20*/  HMMA.16816.F32 R108, R12, R10.reuse, R108 ;  /* 0x0000000a0c6c723c */ /* 0x080fe6000000186c */
[----:B------:R-:W-:Y:S04]  /*5a30*/  REDG.E.ADD.F32.FTZ.RN.STRONG.GPU desc[UR12][R246.64+0x280], R99 ;  /* 0x00028063f60079a6 */ /* 0x000fe8000c12f30c */
[----:B------:R-:W-:Y:S01]  /*5a40*/  LDSM.16.MT88.4 R96, [R178+0x3800] ;  /* 0x00380000b260783b */ /* 0x000fe20000004200 */
[C---:B------:R-:W-:Y:S03]  /*5a50*/  HMMA.16816.F32 R112, R4.reuse, R10, R112 ;  /* 0x0000000a0470723c */ /* 0x040fe60000001870 */
[----:B------:R-:W2:Y:S04]  /*5a60*/  LDSM.16.MT88.4 R8, [R178+0x4800] ;  /* 0x00480000b208783b */ /* 0x000ea80000004200 */
[----:B------:R-:W-:Y:S01]  /*5a70*/  REDG.E.ADD.F32.FTZ.RN.STRONG.GPU desc[UR12][R154.64+0x280], R92 ;  /* 0x0002805c9a0079a6 */ /* 0x000fe2000c12f30c */
[-C--:B---3--:R-:W-:Y:S03]  /*5a80*/  HMMA.16816.F32 R116, R4, R16.reuse, R116 ;  /* 0x000000100474723c */ /* 0x088fe60000001874 */
[----:B------:R-:W-:Y:S04]  /*5a90*/  REDG.E.ADD.F32.FTZ.RN.STRONG.GPU desc[UR12][R160.64+0x280], R93 ;  /* 0x0002805da00079a6 */ /* 0x000fe8000c12f30c */
[----:B------:R-:W-:Y:S01]  /*5aa0*/  REDG.E.ADD.F32.FTZ.RN.STRONG.GPU desc[UR12][R158.64+0x280], R94 ;  /* 0x0002805e9e0079a6 */ /* 0x000fe2000c12f30c */
[C---:B------:R-:W-:Y:S03]  /*5ab0*/  HMMA.16816.F32 R120, R12.reuse, R16, R120 ;  /* 0x000000100c78723c */ /* 0x040fe60000001878 */
[----:B------:R-:W-:Y:S04]  /*5ac0*/  REDG.E.ADD.F32.FTZ.RN.STRONG.GPU desc[UR12][R156.64+0x280], R95 ;  /* 0x0002805f9c0079a6 */ /* 0x000fe8000c12f30c */
[----:B------:R-:W-:Y:S01]  /*5ad0*/  LDSM.16.MT88.4 R92, [R181+-0x800] ;  /* 0xfff80000b55c783b */ /* 0x000fe20000004200 */
        /* <DEDUP_REMOVED lines=14> */
[----:B------:R-:W4:Y:S07]  /*5bc0*/  LDSM.16.MT88.4 R76, [R178+0x5000] ;  /* 0x00500000b24c783b */ /* 0x000f2e0000004200 */
[-C--:B-1----:R-:W-:Y:S08]  /*5bd0*/  HMMA.16816.F32 R116, R72, R84.reuse, R116 ;  /* 0x000000544874723c */ /* 0x082ff00000001874 */
[C---:B------:R-:W-:Y:S08]  /*5be0*/  HMMA.16816.F32 R120, R80.reuse, R84, R120 ;  /* 0x000000545078723c */ /* 0x040ff00000001878 */
[-C--:B------:R-:W-:Y:S08]  /*5bf0*/  HMMA.16816.F32 R124, R80, R86.reuse, R124 ;  /* 0x00000056507c723c */ /* 0x080ff0000000187c */
[C---:B------:R-:W-:Y:S01]  /*5c00*/  HMMA.16816.F32 R128, R72.reuse, R86, R128 ;  /* 0x000000564880723c */ /* 0x040fe20000001880 */
[----:B------:R-:W1:Y:S07]  /*5c10*/  LDSM.16.MT88.4 R84, [R182+-0x800] ;  /* 0xfff80000b654783b */ /* 0x000e6e0000004200 */
        /* <DEDUP_REMOVED lines=12> */
[-C--:B------:R-:W-:Y:S08]  /*5ce0*/  HMMA.16816.F32 R132, R4, R76.reuse, R132 ;  /* 0x0000004c0484723c */ /* 0x080ff00000001884 */
[C---:B------:R-:W-:Y:S08]  /*5cf0*/  HMMA.16816.F32 R136, R16.reuse, R76, R136 ;  /* 0x0000004c1088723c */ /* 0x040ff00000001888 */
[-C--:B------:R-:W-:Y:S08]  /*5d00*/  HMMA.16816.F32 R140, R16, R78.reuse, R140 ;  /* 0x0000004e108c723c */ /* 0x080ff0000000188c */
[----:B------:R-:W-:Y:S04]  /*5d10*/  HMMA.16816.F32 R144, R4, R78, R144 ;  /* 0x0000004e0490723c */ /* 0x000fe80000001890 */
[----:B------:R-:W-:Y:S01]  /*5d20*/  LOP3.LUT R4, R221, 0x1, RZ, 0xc0, !PT ;  /* 0x00000001dd047812 */ /* 0x000fe200078ec0ff */
[----:B------:R-:W-:Y:S01]  /*5d30*/  VIADD R6, R178, 0xffffa000 ;  /* 0xffffa000b2067836 */ /* 0x000fe20000000000 */
[----:B------:R-:W-:Y:S02]  /*5d40*/  @P2 IADD3 R5, P4, PT, R232, -0x100, RZ ;  /* 0xffffff00e8052810 */ /* 0x000fe40007f9e0ff */
[-C--:B-1----:R-:W-:Y:S05]  /*5d50*/  HMMA.16816.F32 R100, R84, R88.reuse, R100 ;  /* 0x000000585464723c */ /* 0x082fea0000001864 */
        /* <DEDUP_REMOVED lines=22> */
[----:B------:R-:W-:Y:S01]  /*5ec0*/  ISETP.NE.AND P1, PT, R225, -0x1, PT ;  /* 0xffffffffe100780c */ /* 0x000fe20003f25270 */
[----:B------:R-:W2:Y:S01]  /*5ed0*/  S2R R0, SR_CTAID.Y ;  /* 0x0000000000007919 */ /* 0x000ea20000002600 */
[----:B------:R-:W-:Y:S02]  /*5ee0*/  F2FP.F16.F32.PACK_AB R20, R21, R20 ;  /* 0x000000141514723e */ /* 0x000fe400000000ff */
[----:B------:R-:W-:Y:S02]  /*5ef0*/  F2FP.F16.F32.PACK_AB R22, R23, R22 ;  /* 0x000000161716723e */ /* 0x000fe400000000ff */
[----:B------:R-:W-:Y:S02]  /*5f00*/  F2FP.F16.F32.PACK_AB R32, R33, R32 ;  /* 0x000000202120723e */ /* 0x000fe400000000ff */
[----:B------:R-:W-:-:S02]  /*5f10*/  F2FP.F16.F32.PACK_AB R34, R35, R34 ;  /* 0x000000222322723e */ /* 0x000fc400000000ff */
[----:B------:R-:W-:Y:S01]  /*5f20*/  F2FP.F16.F32.PACK_AB R24, R25, R24 ;  /* 0x000000181918723e */ /* 0x000fe200000000ff */
[----:B------:R-:W-:Y:S01]  /*5f30*/  @P0 VIADD R7, R199, 0xffffffc0 ;  /* 0xffffffc0c7070836 */ /* 0x000fe20000000000 */
[----:B------:R-:W-:Y:S01]  /*5f40*/  F2FP.F16.F32.PACK_AB R26, R27, R26 ;  /* 0x0000001a1b1a723e */ /* 0x000fe200000000ff */
[----:B------:R-:W3:Y:S01]  /*5f50*/  @P1 LDC.64 R4, c[0x0][0x5c0] ;  /* 0x00017000ff041b82 */ /* 0x000ee20000000a00 */
        /* <DEDUP_REMOVED lines=138> */
[----:B---3--:R-:W-:-:S03]  /*6800*/  @P1 IMAD R44, R47, R5, RZ ;  /* 0x000000052f2c1224 */ /* 0x008fc600078e02ff */
[----:B------:R4:W-:Y:S01]  /*6810*/  STS [R199+0xb400], R58 ;  /* 0x00b4003ac7007388 */ /* 0x0009e20000000800 */
[----:B-1----:R-:W-:-:S03]  /*6820*/  @P1 IMAD.WIDE.U32 R46, R47, R4, RZ ;  /* 0x000000042f2e1225 */ /* 0x002fc600078e00ff */
[----:B------:R4:W-:Y:S02]  /*6830*/  STS [R7+0xb000], R60 ;  /* 0x00b0003c07007388 */ /* 0x0009e40000000800 */
[----:B------:R-:W-:Y:S02]  /*6840*/  @P1 IADD3 R44, PT, PT, R47, R44, RZ ;  /* 0x0000002c2f2c1210 */ /* 0x000fe40007ffe0ff */
[----:B------:R4:W-:Y:S01]  /*6850*/  STS [R7+0xb400], R62 ;  /* 0x00b4003e07007388 */ /* 0x0009e20000000800 */
[----:B--2---:R-:W-:Y:S05]  /*6860*/  @P1 BRA `(.L_x_914) ;  /* 0x0000000000241947 */ /* 0x004fea0003800000 */
[----:B------:R-:W1:Y:S01]  /*6870*/  LDC.64 R4, c[0x0][0x5c0] ;  /* 0x00017000ff047b82 */ /* 0x000e620000000a00 */
[----:B------:R-:W-:-:S07]  /*6880*/  SHF.R.S32.HI R9, RZ, 0x1f, R222 ;  /* 0x0000001fff097819 */ /* 0x000fce00000114de */
[----:B----4-:R-:W2:Y:S01]  /*6890*/  LDC.64 R6, c[0x0][0x5a8] ;  /* 0x00016a00ff067b82 */ /* 0x010ea20000000a00 */
[-C--:B-1----:R-:W-:Y:S02]  /*68a0*/  IMAD R8, R9, R4.reuse, RZ ;  /* 0x0000000409087224 */ /* 0x082fe400078e02ff */
[----:B------:R-:W-:-:S04]  /*68b0*/  IMAD.WIDE.U32 R10, R222, R4, RZ ;  /* 0x00000004de0a7225 */ /* 0x000fc800078e00ff */
[----:B------:R-:W-:-:S05]  /*68c0*/  IMAD R8, R222, R5, R8 ;  /* 0x00000005de087224 */ /* 0x000fca00078e0208 */
[----:B------:R-:W-:-:S03]  /*68d0*/  IADD3 R11, PT, PT, R11, R8, RZ ;  /* 0x000000080b0b7210 */ /* 0x000fc60007ffe0ff */
[----:B--2---:R-:W-:-:S04]  /*68e0*/  IMAD.WIDE.U32 R46, R0, R6, R10 ;  /* 0x00000006002e7225 */ /* 0x004fc800078e000a */
[----:B------:R-:W-:Y:S02]  /*68f0*/  IMAD R44, R0, R7, R47 ;  /* 0x00000007002c7224 */ /* 0x000fe400078e022f */
.L_x_914:
[----:B------:R-:W-:Y:S05]  /*6900*/  @P0 BRA `(.L_x_915) ;  /* 0x0000000000300947 */ /* 0x000fea0003800000 */
[----:B------:R-:W1:Y:S01]  /*6910*/  LDCU.64 UR4, c[0x0][0x5c8] ;  /* 0x0000b900ff0477ac */ /* 0x000e620008000a00 */
[----:B------:R-:W-:Y:S01]  /*6920*/  SHF.R.S32.HI R9, RZ, 0x1f, R222 ;  /* 0x0000001fff097819 */ /* 0x000fe200000114de */
[----:B------:R-:W2:Y:S01]  /*6930*/  LDCU.64 UR6, c[0x0][0x5b0] ;  /* 0x0000b600ff0677ac */ /* 0x000ea20008000a00 */
[----:B-1----:R-:W-:Y:S02]  /*6940*/  MOV R6, UR4 ;  /* 0x0000000400067c02 */ /* 0x002fe40008000f00 */
[----:B----4-:R-:W-:-:S03]  /*6950*/  MOV R7, UR5 ;  /* 0x0000000500077c02 */ /* 0x010fc60008000f00 */
[-C--:B------:R-:W-:Y:S02]  /*6960*/  IMAD R8, R9, R6.reuse, RZ ;  /* 0x0000000609087224 */ /* 0x080fe400078e02ff */
[----:B------:R-:W-:-:S04]  /*6970*/  IMAD.WIDE.U32 R10, R222, R6, RZ ;  /* 0x00000006de0a7225 */ /* 0x000fc800078e00ff */
[----:B------:R-:W-:-:S05]  /*6980*/  IMAD R9, R222, R7, R8 ;  /* 0x00000007de097224 */ /* 0x000fca00078e0208 */
[----:B------:R-:W-:-:S03]  /*6990*/  IADD3 R11, PT, PT, R11, R9, RZ ;  /* 0x000000090b0b7210 */ /* 0x000fc60007ffe0ff */
[----:B--2---:R-:W-:-:S04]  /*69a0*/  IMAD.WIDE.U32 R56, R0, UR6, R10 ;  /* 0x0000000600387c25 */ /* 0x004fc8000f8e000a */
[----:B------:R-:W-:Y:S01]  /*69b0*/  IMAD R0, R0, UR7, R57 ;  /* 0x0000000700007c24 */ /* 0x000fe2000f8e0239 */
[----:B------:R-:W-:Y:S06]  /*69c0*/  BRA `(.L_x_916) ;  /* 0x0000000000147947 */ /* 0x000fec0003800000 */
.L_x_915:
[----:B----4-:R-:W1:Y:S01]  /*69d0*/  LDC.64 R6, c[0x0][0x5c8] ;  /* 0x00017200ff067b82 */ /* 0x010e620000000a00 */
[----:B------:R-:W-:-:S05]  /*69e0*/  IADD3 R56, PT, PT, R222, R225, RZ ;  /* 0x000000e1de387210 */ /* 0x000fca0007ffe0ff */
[C---:B-1----:R-:W-:Y:S02]  /*69f0*/  IMAD R0, R56.reuse, R7, RZ ;  /* 0x0000000738007224 */ /* 0x042fe400078e02ff */
[----:B------:R-:W-:-:S05]  /*6a00*/  IMAD.WIDE.U32 R56, R56, R6, RZ ;  /* 0x0000000638387225 */ /* 0x000fca00078e00ff */
[----:B------:R-:W-:-:S07]  /*6a10*/  IADD3 R0, PT, PT, R57, R0, RZ ;  /* 0x0000000039007210 */ /* 0x000fce0007ffe0ff */
.L_x_916:
        /* <DEDUP_REMOVED lines=40> */
.L_x_918:
[----:B------:R-:W-:Y:S05]  /*6ca0*/  BSYNC.RECONVERGENT B0 ;  /* 0x0000000000007941 */ /* 0x000fea0003800200 */
.L_x_917:
        /* <DEDUP_REMOVED lines=14> */
.L_x_920:
[----:B------:R-:W-:Y:S05]  /*6d90*/  BSYNC.RECONVERGENT B0 ;  /* 0x0000000000007941 */ /* 0x000fea0003800200 */
.L_x_919:
        /* <DEDUP_REMOVED lines=20> */
.L_x_922:
[----:B------:R-:W-:Y:S05]  /*6ee0*/  BSYNC.RECONVERGENT B0 ;  /* 0x0000000000007941 */ /* 0x000fea0003800200 */
.L_x_921:
        /* <DEDUP_REMOVED lines=9> */
[----:B-1----:R3:W-:Y:S04]  /*6f80*/  STG.E.128 desc[UR12][R6.64], R24 ;  /* 0x0000001806007986 */ /* 0x0027e8000c101d0c */
[----:B------:R3:W-:Y:S04]  /*6f90*/  STG.E.128 desc[UR12][R6.64+0x80], R16 ;  /* 0x0000801006007986 */ /* 0x0007e8000c101d0c */
[----:B------:R3:W-:Y:S02]  /*6fa0*/  STG.E.128 desc[UR12][R6.64+0x100], R8 ;  /* 0x0001000806007986 */ /* 0x0007e4000c101d0c */
.L_x_910:
[----:B------:R-:W-:Y:S05]  /*6fb0*/  BSYNC.RECONVERGENT B1 ;  /* 0x0000000000017941 */ /* 0x000fea0003800200 */
.L_x_888:
        /* <DEDUP_REMOVED lines=11> */
.L_x_924:
        /* <DEDUP_REMOVED lines=9> */
.L_x_1099:


//--------------------- .text._ZN5flash44flash_bwd_dq_dk_dv_loop_seqk_parallel_kernelI23Flash_bwd_kernel_traitsILi192ELi64ELi64ELi8ELi4ELi2ELi2ELb0ELb0EN7cutlass6half_tE19Flash_kernel_traitsILi192ELi64ELi64ELi8ES3_EELb1ELb1ELb0ELb1ELb0ELb0ELb0EEEvNS_16Flash_bwd_paramsE --------------------------
	.section	.text._ZN5flash44flash_bwd_dq_dk_dv_loop_seqk_parallel_kernelI23Flash_bwd_kernel_traitsILi192ELi64ELi64ELi8ELi4ELi2ELi2ELb0ELb0EN7cutlass6half_tE19Flash_kernel_traitsILi192ELi64ELi64ELi8ES3_EELb1ELb1ELb0ELb1ELb0ELb0ELb0EEEvNS_16Flash_bwd_paramsE,"ax",@progbits
	.align	128
        .global         _ZN5flash44flash_bwd_dq_dk_dv_loop_seqk_parallel_kernelI23Flash_bwd_kernel_traitsILi192ELi64ELi64ELi8ELi4ELi2ELi2ELb0ELb0EN7cutlass6half_tE19Flash_kernel_traitsILi192ELi64ELi64ELi8ES3_EELb1ELb1ELb0ELb1ELb0ELb0ELb0EEEvNS_16Flash_bwd_paramsE
        .type           _ZN5flash44flash_bwd_dq_dk_dv_loop_seqk_parallel_kernelI23Flash_bwd_kernel_traitsILi192ELi64ELi64ELi8ELi4ELi2ELi2ELb0ELb0EN7cutlass6half_tE19Flash_kernel_traitsILi192ELi64ELi64ELi8ES3_EELb1ELb1ELb0ELb1ELb0ELb0ELb0EEEvNS_16Flash_bwd_paramsE,@function
        .size           _ZN5flash44flash_bwd_dq_dk_dv_loop_seqk_parallel_kernelI23Flash_bwd_kernel_traitsILi192ELi64ELi64ELi8ELi4ELi2ELi2ELb0ELb0EN7cutlass6half_tE19Flash_kernel_traitsILi192ELi64ELi64ELi8ES3_EELb1ELb1ELb0ELb1ELb0ELb0ELb0EEEvNS_16Flash_bwd_paramsE,(.L_x_1100 - _ZN5flash44flash_bwd_dq_dk_dv_loop_seqk_parallel_kernelI23Flash_bwd_kernel_traitsILi192ELi64ELi64ELi8ELi4ELi2ELi2ELb0ELb0EN7cutlass6half_tE19Flash_kernel_traitsILi192ELi64ELi64ELi8ES3_EELb1ELb1ELb0ELb1ELb0ELb0ELb0EEEvNS_16Flash_bwd_paramsE)
        .other          _ZN5flash44flash_bwd_dq_dk_dv_loop_seqk_parallel_kernelI23Flash_bwd_kernel_traitsILi192ELi64ELi64ELi8ELi4ELi2ELi2ELb0ELb0EN7cutlass6half_tE19Flash_kernel_traitsILi192ELi64ELi64ELi8ES3_EELb1ELb1ELb0ELb1ELb0ELb0ELb0EEEvNS_16Flash_bwd_paramsE,@"STO_CUDA_ENTRY STV_DEFAULT"
_ZN5flash44flash_bwd_dq_dk_dv_loop_seqk_parallel_kernelI23Flash_bwd_kernel_traitsILi192ELi64ELi64ELi8ELi4ELi2ELi2ELb0ELb0EN7cutlass6half_tE19Flash_kernel_traitsILi192ELi64ELi64ELi8ES3_EELb1ELb1ELb0ELb1ELb0ELb0ELb0EEEvNS_16Flash_bwd_paramsE:
.text._ZN5flash44flash_bwd_dq_dk_dv_loop_seqk_parallel_kernelI23Flash_bwd_kernel_traitsILi192ELi64ELi64ELi8ELi4ELi2ELi2ELb0ELb0EN7cutlass6half_tE19Flash_kernel_traitsILi192ELi64ELi64ELi8ES3_EELb1ELb1ELb0ELb1ELb0ELb0ELb0EEEvNS_16Flash_bwd_paramsE:
        /* <DEDUP_REMOVED lines=14> */
[----:B------:R-:W-:Y:S01]  /*00e0*/  UMOV UR4, 0x400 ;  /* 0x0000040000047882 */ /* 0x000fe20000000000 */
[----:B------:R-:W1:Y:S01]  /*00f0*/  LDCU.64 UR18, c[0x0][0x358] ;  /* 0x00006b00ff1277ac */ /* 0x000e620008000a00 */
[----:B------:R-:W4:Y:S02]  /*0100*/  S2R R196, SR_CTAID.Z ;  /* 0x0000000000c47919 */ /* 0x000f240000002700 */
[----:B------:R-:W4:Y:S01]  /*0110*/  LDC.64 R202, c[0x0][0x460] ;  /* 0x00011800ffca7b82 */ /* 0x000f220000000a00 */
[----:B------:R-:W1:Y:S01]  /*0120*/  LDCU.64 UR8, c[0x0][0x470] ;  /* 0x00008e00ff0877ac */ /* 0x000e620008000a00 */
[----:B------:R-:W-:Y:S01]  /*0130*/  UMOV UR23, URZ ;  /* 0x000000ff00177c82 */ /* 0x000fe20008000000 */
[----:B------:R-:W-:-:S05]  /*0140*/  UMOV UR24, URZ ;  /* 0x000000ff00187c82 */ /* 0x000fca0008000000 */
[----:B------:R-:W4:Y:S01]  /*0150*/  S2UR UR16, SR_CTAID.X ;  /* 0x00000000001079c3 */ /* 0x000f220000002500 */
        /* <DEDUP_REMOVED lines=12> */
[----:B------:R-:W-:Y:S01]  /*0220*/  IMAD.SHL.U32 R199, R193, 0x8, RZ ;  /* 0x00000008c1c77824 */ /* 0x000fe200078e00ff */
[----:B------:R-:W-:-:S02]  /*0230*/  LOP3.LUT R205, R0, 0x20, R5, 0x78, !PT ;  /* 0x0000002000cd7812 */ /* 0x000fc400078e7805 */
[----:B------:R-:W-:Y:S02]  /*0240*/  LOP3.LUT R198, R198, 0x7, R5, 0xf8, !PT ;  /* 0x00000007c6c67812 */ /* 0x000fe400078ef805 */
[C---:B------:R-:W-:Y:S02]  /*0250*/  LOP3.LUT R5, R2.reuse, 0x200, RZ, 0xc0, !PT ;  /* 0x0000020002057812 */ /* 0x040fe400078ec0ff */
[----:B------:R-:W-:Y:S02]  /*0260*/  LOP3.LUT R6, R2, 0xc00, RZ, 0xc0, !PT ;  /* 0x00000c0002067812 */ /* 0x000fe400078ec0ff */
[--C-:B------:R-:W-:Y:S02]  /*0270*/  LOP3.LUT R4, R5, 0x3800, R204.reuse, 0xf8, !PT ;  /* 0x0000380005047812 */ /* 0x100fe400078ef8cc */
[----:B------:R-:W-:Y:S02]  /*0280*/  LOP3.LUT R205, R205, 0x1c0, R204, 0xf8, !PT ;  /* 0x000001c0cdcd7812 */ /* 0x000fe400078ef8cc */
[----:B------:R-:W-:-:S02]  /*0290*/  SHF.R.U32.HI R201, RZ, 0x3, R193 ;  /* 0x00000003ffc97819 */ /* 0x000fc400000116c1 */
[----:B------:R-:W-:Y:S02]  /*02a0*/  LOP3.LUT R204, R204, 0x1c0, RZ, 0xc0, !PT ;  /* 0x000001c0cccc7812 */ /* 0x000fe400078ec0ff */
[----:B------:R-:W-:Y:S02]  /*02b0*/  LOP3.LUT R6, R6, 0x6, R3, 0xf8, !PT ;  /* 0x0000000606067812 */ /* 0x000fe400078ef803 */
[----:B------:R-:W-:Y:S02]  /*02c0*/  LOP3.LUT R12, R2, 0x400, RZ, 0xc0, !PT ;  /* 0x00000400020c7812 */ /* 0x000fe400078ec0ff */
[----:B------:R-:W-:Y:S02]  /*02d0*/  LOP3.LUT R204, R204, 0x18, R201, 0xf8, !PT ;  /* 0x00000018cccc7812 */ /* 0x000fe400078ef8c9 */
[----:B------:R-:W-:Y:S02]  /*02e0*/  LOP3.LUT R8, R186, 0x1c0, RZ, 0xc0, !PT ;  /* 0x000001c0ba087812 */ /* 0x000fe400078ec0ff */
[----:B------:R-:W-:-:S02]  /*02f0*/  LOP3.LUT R10, R189, 0x10, RZ, 0xc0, !PT ;  /* 0x00000010bd0a7812 */ /* 0x000fc400078ec0ff */
[----:B------:R-:W-:Y:S02]  /*0300*/  LOP3.LUT R205, R6, R205, RZ, 0xfc, !PT ;  /* 0x000000cd06cd7212 */ /* 0x000fe400078efcff */
[----:B------:R-:W-:Y:S02]  /*0310*/  LOP3.LUT R6, R3, 0x20, RZ, 0xc0, !PT ;  /* 0x0000002003067812 */ /* 0x000fe400078ec0ff */
[----:B------:R-:W-:Y:S02]  /*0320*/  LOP3.LUT R0, R199, 0x1f8, RZ, 0xc0, !PT ;  /* 0x000001f8c7007812 */ /* 0x000fe400078ec0ff */
[--C-:B------:R-:W-:Y:S02]  /*0330*/  LOP3.LUT R5, R12, 0x6, R3.reuse, 0xf8, !PT ;  /* 0x000000060c057812 */ /* 0x100fe400078ef803 */
[----:B------:R-:W-:Y:S02]  /*0340*/  LOP3.LUT R204, R204, 0x38, R3, 0x78, !PT ;  /* 0x00000038cccc7812 */ /* 0x000fe400078e7803 */
[----:B------:R-:W-:-:S02]  /*0350*/  LOP3.LUT R8, R8, 0x38, R199, 0xf8, !PT ;  /* 0x0000003808087812 */ /* 0x000fc400078ef8c7 */
[----:B------:R-:W-:Y:S02]  /*0360*/  LOP3.LUT R191, R10, 0x8, R193, 0xf8, !PT ;  /* 0x000000080abf7812 */ /* 0x000fe400078ef8c1 */
[----:B------:R-:W-:Y:S02]  /*0370*/  LOP3.LUT R3, R6, 0x18, R201, 0xf8, !PT ;  /* 0x0000001806037812 */ /* 0x000fe400078ef8c9 */
[----:B------:R-:W-:Y:S02]  /*0380*/  R2P PR, R193, 0xc ;  /* 0x0000000cc1007804 */ /* 0x000fe40000000000 */
[--C-:B------:R-:W-:Y:S02]  /*0390*/  LOP3.LUT R0, R0, 0x38, R193.reuse, 0x78, !PT ;  /* 0x0000003800007812 */ /* 0x100fe400078e78c1 */
[----:B------:R-:W-:Y:S02]  /*03a0*/  LOP3.LUT R204, R5, R204, RZ, 0xfc, !PT ;  /* 0x000000cc05cc7212 */ /* 0x000fe400078efcff */
[----:B------:R-:W-:-:S02]  /*03b0*/  LOP3.LUT R193, R8, 0x8, R193, 0x78, !PT ;  /* 0x0000000808c17812 */ /* 0x000fc400078e78c1 */
[----:B------:R-:W-:Y:S02]  /*03c0*/  LOP3.LUT R189, R8, 0x8, R189, 0x78, !PT ;  /* 0x0000000808bd7812 */ /* 0x000fe400078e78bd */
[----:B------:R-:W-:Y:S02]  /*03d0*/  LOP3.LUT R191, R191, R8, RZ, 0x3c, !PT ;  /* 0x00000008bfbf7212 */ /* 0x000fe400078e3cff */
[----:B------:R-:W-:Y:S02]  /*03e0*/  LOP3.LUT R5, R186, 0x200, RZ, 0xc0, !PT ;  /* 0x00000200ba057812 */ /* 0x000fe400078ec0ff */
[----:B------:R-:W-:Y:S02]  /*03f0*/  LOP3.LUT R8, R3, 0x1c0, R186, 0xf8, !PT ;  /* 0x000001c003087812 */ /* 0x000fe400078ef8ba */
[----:B------:R-:W-:Y:S02]  /*0400*/  LOP3.LUT R193, R4, R193, RZ, 0xfc, !PT ;  /* 0x000000c104c17212 */ /* 0x000fe400078efcff */
[----:B------:R-:W-:-:S02]  /*0410*/  LOP3.LUT R6, R5, 0xc00, R2, 0xf8, !PT ;  /* 0x00000c0005067812 */ /* 0x000fc400078ef802 */
[--C-:B------:R-:W-:Y:S02]  /*0420*/  LOP3.LUT R4, R5, 0x400, R2.reuse, 0xf8, !PT ;  /* 0x0000040005047812 */ /* 0x100fe400078ef802 */
[----:B------:R-:W-:Y:S02]  /*0430*/  LOP3.LUT R3, R8, 0x38, R199, 0x78, !PT ;  /* 0x0000003808037812 */ /* 0x000fe400078e78c7 */
[----:B------:R-:W-:Y:S02]  /*0440*/  LEA R205, R205, UR5, 0x1 ;  /* 0x00000005cdcd7c11 */ /* 0x000fe4000f8e08ff */
[-C--:B------:R-:W-:Y:S02]  /*0450*/  LOP3.LUT R195, R6, R189.reuse, RZ, 0xfc, !PT ;  /* 0x000000bd06c37212 */ /* 0x080fe400078efcff */
[----:B------:R-:W-:Y:S01]  /*0460*/  SEL R184, R184, 0xffffffe0, !P2 ;  /* 0xffffffe0b8b87807 */ /* 0x000fe20005000000 */
[----:B------:R-:W-:Y:S01]  /*0470*/  VIADD R207, R205, 0x20 ;  /* 0x00000020cdcf7836 */ /* 0x000fe20000000000 */
[----:B------:R-:W-:Y:S01]  /*0480*/  LOP3.LUT R191, R191, 0x200, R2, 0xf8, !PT ;  /* 0x00000200bfbf7812 */ /* 0x000fe200078ef802 */
[----:B------:R-:W-:Y:S01]  /*0490*/  @P3 VIADD R207, R205, 0xffffffe0 ;  /* 0xffffffe0cdcf3836 */ /* 0x000fe20000000000 */
[----:B------:R-:W-:Y:S01]  /*04a0*/  LOP3.LUT R189, R4, R189, RZ, 0xfc, !PT ;  /* 0x000000bd04bd7212 */ /* 0x000fe200078efcff */
[----:B------:R-:W-:Y:S01]  /*04b0*/  IMAD.SHL.U32 R184, R184, 0x2, RZ ;  /* 0x00000002b8b87824 */ /* 0x000fe200078e00ff */
[----:B------:R-:W-:-:S02]  /*04c0*/  LOP3.LUT R186, R3, 0x200, R186, 0xf8, !PT ;  /* 0x0000020003ba7812 */ /* 0x000fc400078ef8ba */
[C---:B----4-:R-:W-:Y:S02]  /*04d0*/  LEA R202, P0, R197.reuse, R202, 0x2 ;  /* 0x000000cac5ca7211 */ /* 0x050fe400078010ff */
[----:B------:R-:W-:Y:S02]  /*04e0*/  LOP3.LUT R0, R0, 0x1e00, R199, 0xf8, !PT ;  /* 0x00001e0000007812 */ /* 0x000fe400078ef8c7 */
[----:B------:R-:W-:Y:S02]  /*04f0*/  LEA.HI.X R203, R197, R203, RZ, 0x2, P0 ;  /* 0x000000cbc5cb7211 */ /* 0x000fe400000f14ff */
[----:B------:R-:W-:Y:S02]  /*0500*/  LOP3.LUT R200, R199, 0x38, RZ, 0xc0, !PT ;  /* 0x00000038c7c87812 */ /* 0x000fe400078ec0ff */
[----:B------:R-:W-:Y:S02]  /*0510*/  LEA R206, R0, UR6, 0x1 ;  /* 0x0000000600ce7c11 */ /* 0x000fe4000f8e08ff */
[----:B------:R-:W-:-:S02]  /*0520*/  LEA R204, R204, UR4, 0x1 ;  /* 0x00000004cccc7c11 */ /* 0x000fc4000f8e08ff */
[----:B------:R-:W-:Y:S02]  /*0530*/  LEA R193, R193, UR4, 0x1 ;  /* 0x00000004c1c17c11 */ /* 0x000fe4000f8e08ff */
[----:B------:R-:W-:Y:S02]  /*0540*/  LEA R191, R191, UR5, 0x1 ;  /* 0x00000005bfbf7c11 */ /* 0x000fe4000f8e08ff */
[----:B------:R-:W-:Y:S02]  /*0550*/  LEA R195, R195, UR6, 0x1 ;  /* 0x00000006c3c37c11 */ /* 0x000fe4000f8e08ff */
[----:B------:R-:W-:Y:S02]  /*0560*/  LEA R189, R189, UR6, 0x1 ;  /* 0x00000006bdbd7c11 */ /* 0x000fe4000f8e08ff */
[----:B------:R-:W-:-:S07]  /*0570*/  LEA R186, R186, UR6, 0x1 ;  /* 0x00000006baba7c11 */ /* 0x000fce000f8e08ff */
.L_x_988:
        /* <DEDUP_REMOVED lines=45> */
.L_x_925:
        /* <DEDUP_REMOVED lines=13> */
[----:B------:R-:W-:-:S04]  /*0920*/  IADD3 R15, PT, PT, R236, -0x40, RZ ;  /* 0xffffffc0ec0f7810 */ /* 0x000fc80007ffe0ff */
[----:B------:R-:W-:Y:S01]  /*0930*/  SHF.R.S32.HI R19, RZ, 0x1f, R15 ;  /* 0x0000001fff137819 */ /* 0x000fe2000001140f */
[----:B--2---:R-:W-:-:S04]  /*0940*/  @!P3 IMAD.WIDE.U32 R26, R197, R4, RZ ;  /* 0x00000004c51ab225 */ /* 0x004fc800078e00ff */
[----:B------:R-:W-:Y:S02]  /*0950*/  @!P3 IMAD R0, R197, R5, R27 ;  /* 0x00000005c500b224 */ /* 0x000fe400078e021b */
        /* <DEDUP_REMOVED lines=14> */
.L_x_927:
[----:B------:R-:W2:Y:S01]  /*0a40*/  LDCU.64 UR12, c[0x0][0x3b8] ;  /* 0x00007700ff0c77ac */ /* 0x000ea20008000a00 */
[----:B-1----:R-:W-:-:S05]  /*0a50*/  IADD3 R10, PT, PT, R238, R241, RZ ;  /* 0x000000f1ee0a7210 */ /* 0x002fca0007ffe0ff */
[C---:B--2---:R-:W-:Y:S02]  /*0a60*/  IMAD R8, R10.reuse, UR13, RZ ;  /* 0x0000000d0a087c24 */ /* 0x044fe4000f8e02ff */
[----:B------:R-:W-:-:S05]  /*0a70*/  IMAD.WIDE.U32 R10, R10, UR12, RZ ;  /* 0x0000000c0a0a7c25 */ /* 0x000fca000f8e00ff */
[----:B------:R-:W-:Y:S02]  /*0a80*/  IADD3 R8, PT, PT, R11, R8, RZ ;  /* 0x000000080b087210 */ /* 0x000fe40007ffe0ff */
.L_x_928:
[----:B------:R-:W1:Y:S01]  /*0a90*/  LDC R3, c[0x0][0x3e8] ;  /* 0x0000fa00ff037b82 */ /* 0x000e620000000800 */
[----:B------:R-:W-:Y:S01]  /*0aa0*/  USHF.R.S32.HI UR20, URZ, 0x1f, UR21 ;  /* 0x0000001fff147899 */ /* 0x000fe20008011415 */
        /* <DEDUP_REMOVED lines=37> */
.L_x_929:
[----:B------:R-:W1:Y:S01]  /*0d00*/  LDCU.64 UR10, c[0x0][0x3c0] ;  /* 0x00007800ff0a77ac */ /* 0x000e620008000a00 */
[----:B------:R-:W-:-:S05]  /*0d10*/  IADD3 R2, PT, PT, R238, R241, RZ ;  /* 0x000000f1ee027210 */ /* 0x000fca0007ffe0ff */
[C---:B-1----:R-:W-:Y:S02]  /*0d20*/  IMAD R9, R2.reuse, UR11, RZ ;  /* 0x0000000b02097c24 */ /* 0x042fe4000f8e02ff */
[----:B------:R-:W-:-:S05]  /*0d30*/  IMAD.WIDE.U32 R2, R2, UR10, RZ ;  /* 0x0000000a02027c25 */ /* 0x000fca000f8e00ff */
[----:B------:R-:W-:Y:S02]  /*0d40*/  IADD3 R9, PT, PT, R3, R9, RZ ;  /* 0x0000000903097210 */ /* 0x000fe40007ffe0ff */
[----:B------:R-:W-:-:S07]  /*0d50*/  MOV R12, R2 ;  /* 0x00000002000c7202 */ /* 0x000fce0000000f00 */
.L_x_930:
[----:B------:R-:W1:Y:S01]  /*0d60*/  @!P3 LDC.64 R4, c[0x0][0x588] ;  /* 0x00016200ff04bb82 */ /* 0x000e620000000a00 */
[----:B------:R-:W2:Y:S07]  /*0d70*/  LDCU UR22, c[0x0][0x3e0] ;  /* 0x00007c00ff1677ac */ /* 0x000eae0008000800 */
[----:B------:R-:W3:Y:S08]  /*0d80*/  @P3 LDC.64 R2, c[0x0][0x590] ;  /* 0x00016400ff023b82 */ /* 0x000ef00000000a00 */
[----:B------:R-:W2:Y:S01]  /*0d90*/  LDC R11, c[0x0][0x44c] ;  /* 0x00011300ff0b7b82 */ /* 0x000ea20000000800 */
[----:B-1----:R-:W-:-:S04]  /*0da0*/  @!P3 IMAD.WIDE.U32 R16, R197, R4, RZ ;  /* 0x00000004c510b225 */ /* 0x002fc800078e00ff */
[----:B------:R-:W-:Y:S02]  /*0db0*/  @!P3 IMAD R5, R197, R5, R17 ;  /* 0x00000005c505b224 */ /* 0x000fe400078e0211 */
[----:B---3--:R-:W-:Y:S01]  /*0dc0*/  @P3 IMAD.WIDE.U32 R20, R13, R2, RZ ;  /* 0x000000020d143225 */ /* 0x008fe200078e00ff */
[----:B------:R-:W-:-:S03]  /*0dd0*/  @!P3 MOV R2, R16 ;  /* 0x000000100002b202 */ /* 0x000fc60000000f00 */
        /* <DEDUP_REMOVED lines=9> */
[----:B------:R-:W-:Y:S02]  /*0e70*/  IMAD R3, R197, UR5, RZ ;  /* 0x00000005c5037c24 */ /* 0x000fe4000f8e02ff */
[----:B------:R-:W-:-:S03]  /*0e80*/  IMAD.WIDE.U32 R20, R22, UR22, RZ ;  /* 0x0000001616147c25 */ /* 0x000fc6000f8e00ff */
[----:B------:R-:W-:Y:S01]  /*0e90*/  IADD3 R3, PT, PT, R23, R3, RZ ;  /* 0x0000000317037210 */ /* 0x000fe20007ffe0ff */
[----:B------:R-:W-:-:S04]  /*0ea0*/  IMAD.WIDE.U32 R28, R20, R11, RZ ;  /* 0x0000000b141c7225 */ /* 0x000fc800078e00ff */
[----:B------:R-:W-:-:S04]  /*0eb0*/  IMAD R3, R3, UR22, RZ ;  /* 0x0000001603037c24 */ /* 0x000fc8000f8e02ff */
[----:B------:R-:W-:-:S05]  /*0ec0*/  IMAD R3, R22, UR4, R3 ;  /* 0x0000000416037c24 */ /* 0x000fca000f8e0203 */
[----:B------:R-:W-:-:S05]  /*0ed0*/  IADD3 R14, PT, PT, R21, R3, RZ ;  /* 0x00000003150e7210 */ /* 0x000fca0007ffe0ff */
[----:B------:R-:W-:-:S04]  /*0ee0*/  IMAD R23, R14, R11, RZ ;  /* 0x0000000b0e177224 */ /* 0x000fc800078e02ff */
[----:B------:R-:W-:-:S05]  /*0ef0*/  IMAD R23, R4, R20, R23 ;  /* 0x0000001404177224 */ /* 0x000fca00078e0217 */
[----:B------:R-:W-:Y:S01]  /*0f00*/  IADD3 R23, PT, PT, R29, R23, RZ ;  /* 0x000000171d177210 */ /* 0x000fe20007ffe0ff */
[----:B------:R-:W-:Y:S06]  /*0f10*/  BRA `(.L_x_932) ;  /* 0x00000000000c7947 */ /* 0x000fec0003800000 */
.L_x_931:
[-C--:B------:R-:W-:Y:S02]  /*0f20*/  IMAD R23, R17, R13.reuse, RZ ;  /* 0x0000000d11177224 */ /* 0x080fe400078e02ff */
[----:B------:R-:W-:-:S05]  /*0f30*/  IMAD.WIDE.U32 R28, R16, R13, RZ ;  /* 0x0000000d101c7225 */ /* 0x000fca00078e00ff */
[----:B------:R-:W-:-:S07]  /*0f40*/  IADD3 R23, PT, PT, R29, R23, RZ ;  /* 0x000000171d177210 */ /* 0x000fce0007ffe0ff */
.L_x_932:
        /* <DEDUP_REMOVED lines=20> */
.L_x_933:
[----:B------:R-:W1:Y:S01]  /*1090*/  LDC R14, c[0x0][0x434] ;  /* 0x00010d00ff0e7b82 */ /* 0x000e620000000800 */
[----:B------:R-:W-:-:S04]  /*10a0*/  IMAD R3, R197, UR22, R196 ;  /* 0x00000016c5037c24 */ /* 0x000fc8000f8e02c4 */
[----:B-1----:R-:W-:-:S03]  /*10b0*/  IMAD R14, R3, R14, RZ ;  /* 0x0000000e030e7224 */ /* 0x002fc600078e02ff */
.L_x_934:
        /* <DEDUP_REMOVED lines=11> */
.L_x_935:
[----:B------:R-:W1:Y:S01]  /*1170*/  LDC R20, c[0x0][0x444] ;  /* 0x00011100ff147b82 */ /* 0x000e620000000800 */
[----:B------:R-:W-:-:S04]  /*1180*/  IMAD R3, R197, UR22, R196 ;  /* 0x00000016c5037c24 */ /* 0x000fc8000f8e02c4 */
[----:B-1----:R-:W-:-:S07]  /*1190*/  IMAD R20, R3, R20, RZ ;  /* 0x0000001403147224 */ /* 0x002fce00078e02ff */
.L_x_936:
[----:B------:R-:W1:Y:S01]  /*11a0*/  LDCU.128 UR4, c[0x0][0x590] ;  /* 0x0000b200ff0477ac */ /* 0x000e620008000c00 */
[----:B------:R-:W-:Y:S01]  /*11b0*/  IADD3 R30, P0, PT, R200, R2, RZ ;  /* 0x00000002c81e7210 */ /* 0x000fe20007f1e0ff */
[----:B------:R-:W2:Y:S01]  /*11c0*/  S2R R13, SR_TID.X ;  /* 0x00000000000d7919 */ /* 0x000ea20000002100 */
[----:B------:R-:W3:Y:S01]  /*11d0*/  LDC.64 R2, c[0x0][0x3b0] ;  /* 0x0000ec00ff027b82 */ /* 0x000ee20000000a00 */
[----:B------:R-:W-:Y:S01]  /*11e0*/  IMAD.MOV.U32 R18, RZ, RZ, R200 ;  /* 0x000000ffff127224 */ /* 0x000fe200078e00c8 */
[----:B------:R-:W4:Y:S01]  /*11f0*/  LDCU.64 UR14, c[0x0][0x3c8] ;  /* 0x00007900ff0e77ac */ /* 0x000f220008000a00 */
[----:B------:R-:W-:Y:S01]  /*1200*/  IMAD.X R31, RZ, RZ, R5, P0 ;  /* 0x000000ffff1f7224 */ /* 0x000fe200000e0605 */
[----:B------:R-:W-:Y:S01]  /*1210*/  IADD3 R28, P1, P0, R24, R28, R22 ;  /* 0x0000001c181c7210 */ /* 0x000fe2000783e016 */
[----:B------:R-:W-:Y:S01]  /*1220*/  BSSY.RECONVERGENT B1, `(.L_x_926) ;  /* 0x0000779000017945 */ /* 0x000fe20003800200 */
[C---:B------:R-:W-:Y:S02]  /*1230*/  LOP3.LUT R209, R200.reuse, 0x40, RZ, 0xfc, !PT ;  /* 0x00000040c8d17812 */ /* 0x040fe400078efcff */
[----:B------:R-:W5:Y:S01]  /*1240*/  LDC.64 R250, c[0x0][0x420] ;  /* 0x00010800fffa7b82 */ /* 0x000f620000000a00 */
[----:B------:R-:W-:Y:S01]  /*1250*/  LOP3.LUT R208, R200, 0x80, RZ, 0xfc, !PT ;  /* 0x00000080c8d07812 */ /* 0x000fe200078efcff */
[----:B-1----:R-:W-:Y:S01]  /*1260*/  IMAD R4, R19, UR4, RZ ;  /* 0x0000000413047c24 */ /* 0x002fe2000f8e02ff */
[----:B------:R-:W-:Y:S01]  /*1270*/  USHF.L.U64.HI UR25, UR4, 0x5, UR5 ;  /* 0x0000000504197899 */ /* 0x000fe20008010205 */
[----:B------:R-:W-:Y:S01]  /*1280*/  IMAD.WIDE.U32 R30, R15, UR4, R30 ;  /* 0x000000040f1e7c25 */ /* 0x000fe2000f8e001e */
[----:B------:R-:W-:-:S03]  /*1290*/  USHF.L.U32 UR26, UR4, 0x5, URZ ;  /* 0x00000005041a7899 */ /* 0x000fc600080006ff */
[----:B------:R-:W-:-:S04]  /*12a0*/  IMAD R4, R15, UR5, R4 ;  /* 0x000000050f047c24 */ /* 0x000fc8000f8e0204 */
[----:B------:R-:W-:Y:S02]  /*12b0*/  IMAD.IADD R31, R31, 0x1, R4 ;  /* 0x000000011f1f7824 */ /* 0x000fe400078e0204 */
[----:B------:R-:W1:Y:S01]  /*12c0*/  LDC.64 R4, c[0x0][0x5f8] ;  /* 0x00017e00ff047b82 */ /* 0x000e620000000a00 */
[----:B------:R-:W-:-:S04]  /*12d0*/  IMAD.WIDE.U32 R32, R196, UR6, R30 ;  /* 0x00000006c4207c25 */ /* 0x000fc8000f8e001e */
[----:B------:R-:W-:Y:S01]  /*12e0*/  IMAD R25, R196, UR7, R33 ;  /* 0x00000007c4197c24 */ /* 0x000fe2000f8e0221 */
[----:B------:R-:W4:Y:S01]  /*12f0*/  LDCU.64 UR6, c[0x0][0x550] ;  /* 0x0000aa00ff0677ac */ /* 0x000f220008000a00 */
[-C--:B---3--:R-:W-:Y:S02]  /*1300*/  IMAD R30, R19, R2.reuse, RZ ;  /* 0x00000002131e7224 */ /* 0x088fe400078e02ff */
[----:B------:R-:W-:Y:S02]  /*1310*/  IMAD.MOV.U32 R19, RZ, RZ, RZ ;  /* 0x000000ffff137224 */ /* 0x000fe400078e00ff */
[C---:B------:R-:W-:Y:S02]  /*1320*/  IMAD R21, R15.reuse, R3, R30 ;  /* 0x000000030f157224 */ /* 0x040fe400078e021e */
[----:B------:R-:W-:Y:S01]  /*1330*/  IMAD.WIDE.U32 R30, R15, R2, R18 ;  /* 0x000000020f1e7225 */ /* 0x000fe200078e0012 */
[----:B------:R-:W-:-:S03]  /*1340*/  SHF.R.S32.HI R15, RZ, 0x1f, R22 ;  /* 0x0000001fff0f7819 */ /* 0x000fc60000011416 */
[----:B------:R-:W-:Y:S01]  /*1350*/  IMAD.MOV.U32 R24, RZ, RZ, R32 ;  /* 0x000000ffff187224 */ /* 0x000fe200078e0020 */
[----:B------:R-:W-:Y:S01]  /*1360*/  IADD3.X R15, PT, PT, R16, R23, R15, P1, P0 ;  /* 0x00000017100f7210 */ /* 0x000fe20000fe040f */
[----:B------:R-:W-:Y:S01]  /*1370*/  IMAD R22, R11, UR22, RZ ;  /* 0x000000160b167c24 */ /* 0x000fe2000f8e02ff */
[----:B------:R-:W3:Y:S01]  /*1380*/  LDC R23, c[0x0][0x508] ;  /* 0x00014200ff177b82 */ /* 0x000ee20000000800 */
[----:B------:R-:W-:Y:S01]  /*1390*/  IMAD.WIDE.U32 R24, R201, UR4, R24 ;  /* 0x00000004c9187c25 */ /* 0x000fe2000f8e0018 */
[----:B------:R-:W-:Y:S02]  /*13a0*/  IADD3 R26, P3, PT, R26, R30, RZ ;  /* 0x0000001e1a1a7210 */ /* 0x000fe40007f7e0ff */
[----:B--2---:R-:W-:Y:S01]  /*13b0*/  LOP3.LUT R11, R13, 0x1f, RZ, 0xc0, !PT ;  /* 0x0000001f0d0b7812 */ /* 0x004fe200078ec0ff */
[----:B------:R-:W-:Y:S01]  /*13c0*/  IMAD R16, R201, UR5, R25 ;  /* 0x00000005c9107c24 */ /* 0x000fe2000f8e0219 */
[----:B----4-:R-:W-:Y:S01]  /*13d0*/  LEA R246, P0, R24, UR6, 0x1 ;  /* 0x0000000618f67c11 */ /* 0x010fe2000f8008ff */
[----:B------:R-:W2:Y:S01]  /*13e0*/  LDCU.64 UR4, c[0x0][0x380] ;  /* 0x00007000ff0477ac */ /* 0x000ea20008000a00 */
[----:B------:R-:W-:Y:S01]  /*13f0*/  IADD3.X R27, PT, PT, R0, R31, R21, P3, !PT ;  /* 0x0000001f001b7210 */ /* 0x000fe20001ffe415 */
[----:B-1----:R-:W-:Y:S01]  /*1400*/  IMAD.WIDE.U32 R30, R4, UR16, RZ ;  /* 0x00000010041e7c25 */ /* 0x002fe2000f8e00ff */
[----:B------:R-:W-:-:S02]  /*1410*/  SHF.R.U32.HI R0, RZ, 0x5, R13 ;  /* 0x00000005ff007819 */ /* 0x000fc4000001160d */
[----:B------:R-:W-:Y:S01]  /*1420*/  ISETP.NE.AND P3, PT, RZ, UR27, PT ;  /* 0x0000001bff007c0c */ /* 0x000fe2000bf65270 */
[----:B------:R-:W-:Y:S01]  /*1430*/  IMAD.WIDE.U32 R26, R196, UR14, R26 ;  /* 0x0000000ec41a7c25 */ /* 0x000fe2000f8e001a */
[----:B------:R-:W-:Y:S01]  /*1440*/  LEA.HI.X R247, R24, UR7, R16, 0x1, P0 ;  /* 0x0000000718f77c11 */ /* 0x000fe200080f0c10 */
[----:B------:R-:W1:Y:S01]  /*1450*/  LDCU.64 UR6, c[0x0][0x570] ;  /* 0x0000ae00ff0677ac */ /* 0x000e620008000a00 */
[----:B------:R-:W4:Y:S01]  /*1460*/  LDC.64 R24, c[0x0][0x5e8] ;  /* 0x00017a00ff187b82 */ /* 0x000f220000000a00 */
[----:B------:R-:W-:Y:S01]  /*1470*/  IMAD R21, R22, R0, R11 ;  /* 0x0000000016157224 */ /* 0x000fe200078e020b */
[----:B------:R-:W-:Y:S01]  /*1480*/  SEL R4, R30, RZ, P3 ;  /* 0x000000ff1e047207 */ /* 0x000fe20001800000 */
[----:B------:R-:W-:Y:S01]  /*1490*/  IMAD R16, R5, UR16, R31 ;  /* 0x0000001005107c24 */ /* 0x000fe2000f8e021f */
[----:B------:R-:W-:Y:S01]  /*14a0*/  SHF.L.U32 R22, R22, 0x6, RZ ;  /* 0x0000000616167819 */ /* 0x000fe200000006ff */
[----:B------:R-:W-:Y:S01]  /*14b0*/  IMAD R27, R196, UR15, R27 ;  /* 0x0000000fc41b7c24 */ /* 0x000fe2000f8e021b */
[----:B------:R-:W-:Y:S01]  /*14c0*/  IADD3 R5, P1, P0, R21, R28, R4 ;  /* 0x0000001c15057210 */ /* 0x000fe2000783e004 */
[----:B------:R-:W-:Y:S01]  /*14d0*/  VIADD R4, R232, UR21 ;  /* 0x00000015e8047c36 */ /* 0x000fe20008000000 */
[----:B------:R-:W-:Y:S01]  /*14e0*/  SHF.R.S32.HI R21, RZ, 0x1f, R21 ;  /* 0x0000001fff157819 */ /* 0x000fe20000011415 */
[----:B------:R-:W-:Y:S01]  /*14f0*/  IMAD.WIDE.U32 R26, R201, R2, R26 ;  /* 0x00000002c91a7225 */ /* 0x000fe200078e001a */
[----:B------:R-:W-:-:S02]  /*1500*/  SEL R16, R16, RZ, P3 ;  /* 0x000000ff10107207 */ /* 0x000fc40001800000 */
[----:B---3--:R-:W-:Y:S02]  /*1510*/  IADD3 R23, PT, PT, R4, -R23, -R239 ;  /* 0x8000001704177210 */ /* 0x008fe40007ffe8ef */
[----:B------:R-:W-:Y:S01]  /*1520*/  IADD3.X R15, PT, PT, R21, R15, R16, P1, P0 ;  /* 0x0000000f150f7210 */ /* 0x000fe20000fe0410 */
[----:B------:R-:W-:Y:S01]  /*1530*/  IMAD R21, R17, 0x40, R20 ;  /* 0x0000004011157824 */ /* 0x000fe200078e0214 */
[----:B------:R-:W-:Y:S02]  /*1540*/  SHF.R.S32.HI R20, RZ, 0x1f, R23 ;  /* 0x0000001fff147819 */ /* 0x000fe40000011417 */
[----:B------:R-:W-:Y:S01]  /*1550*/  IADD3 R16, P0, PT, R22, R5, RZ ;  /* 0x0000000516107210 */ /* 0x000fe20007f1e0ff */
[----:B------:R-:W-:Y:S01]  /*1560*/  IMAD R5, R201, R3, R27 ;  /* 0x00000003c9057224 */ /* 0x000fe200078e021b */
[----:B------:R-:W-:Y:S02]  /*1570*/  LEA.HI R20, R20, R23, RZ, 0x6 ;  /* 0x0000001714147211 */ /* 0x000fe400078f30ff */
[----:B--2---:R-:W-:Y:S01]  /*1580*/  LEA R248, P1, R26, UR4, 0x1 ;  /* 0x000000041af87c11 */ /* 0x004fe2000f8208ff */
[----:B----4-:R-:W-:Y:S01]  /*1590*/  IMAD.WIDE R222, R21, 0x4, R24 ;  /* 0x0000000415de7825 */ /* 0x010fe200078e0218 */
[----:B------:R-:W-:-:S02]  /*15a0*/  SHF.R.S32.HI R20, RZ, 0x6, R20 ;  /* 0x00000006ff147819 */ /* 0x000fc40000011414 */
[----:B------:R-:W-:Y:S01]  /*15b0*/  LEA.HI.X R249, R26, UR5, R5, 0x1, P1 ;  /* 0x000000051af97c11 */ /* 0x000fe200088f0c05 */
[----:B------:R-:W-:Y:S01]  /*15c0*/  IMAD.MOV.U32 R224, RZ, RZ, R222 ;  /* 0x000000ffffe07224 */ /* 0x000fe200078e00de */
[----:B------:R-:W-:Y:S01]  /*15d0*/  VIMNMX R222, PT, PT, RZ, R20, !PT ;  /* 0x00000014ffde7248 */ /* 0x000fe20007fe0100 */
[----:B------:R-:W-:Y:S01]  /*15e0*/  IMAD R5, R17, 0x40, R14 ;  /* 0x0000004011057824 */ /* 0x000fe200078e020e */
[----:B------:R-:W-:Y:S02]  /*15f0*/  LEA.HI.X.SX32 R15, R22, R15, 0x1, P0 ;  /* 0x0000000f160f7211 */ /* 0x000fe400000f0eff */
[----:B------:R-:W-:Y:S01]  /*1600*/  ISETP.GT.AND P1, PT, R237, R222, PT ;  /* 0x000000deed00720c */ /* 0x000fe20003f24270 */
[----:B-----5:R-:W-:Y:S01]  /*1610*/  IMAD.WIDE R250, R5, 0x4, R250 ;  /* 0x0000000405fa7825 */ /* 0x020fe200078e02fa */
[----:B-1----:R-:W-:Y:S02]  /*1620*/  LEA R244, P0, R16, UR6, 0x2 ;  /* 0x0000000610f47c11 */ /* 0x002fe4000f8010ff */
[----:B------:R-:W-:-:S02]  /*1630*/  SHF.L.U32 R21, R2, 0x5, RZ ;  /* 0x0000000502157819 */ /* 0x000fc400000006ff */
[----:B------:R-:W-:Y:S02]  /*1640*/  LEA.HI.X R245, R16, UR7, R15, 0x2, P0 ;  /* 0x0000000710f57c11 */ /* 0x000fe400080f140f */
[C---:B------:R-:W-:Y:S02]  /*1650*/  IADD3 R5, P0, PT, R201.reuse, 0x20, RZ ;  /* 0x00000020c9057810 */ /* 0x040fe40007f1e0ff */
[----:B------:R-:W-:Y:S01]  /*1660*/  SHF.L.U64.HI R15, R2, 0x5, R3 ;  /* 0x00000005020f7819 */ /* 0x000fe20000010203 */
[----:B------:R-:W-:Y:S02]  /*1670*/  VIADD R2, R201, 0x20 ;  /* 0x00000020c9027836 */ /* 0x000fe40000000000 */
        /* <DEDUP_REMOVED lines=14> */
.L_x_938:
[----:B------:R-:W1:Y:S01]  /*1760*/  LDCU.64 UR10, c[0x0][0x5c0] ;  /* 0x0000b800ff0a77ac */ /* 0x000e620008000a00 */
[----:B------:R-:W-:-:S05]  /*1770*/  IADD3 R0, PT, PT, R238, R241, RZ ;  /* 0x000000f1ee007210 */ /* 0x000fca0007ffe0ff */
[C---:B-1----:R-:W-:Y:S02]  /*1780*/  IMAD R4, R0.reuse, UR11, RZ ;  /* 0x0000000b00047c24 */ /* 0x042fe4000f8e02ff */
[----:B------:R-:W-:-:S05]  /*1790*/  IMAD.WIDE.U32 R6, R0, UR10, RZ ;  /* 0x0000000a00067c25 */ /* 0x000fca000f8e00ff */
[----:B------:R-:W-:Y:S02]  /*17a0*/  IADD3 R0, PT, PT, R7, R4, RZ ;  /* 0x0000000407007210 */ /* 0x000fe40007ffe0ff */
[----:B------:R-:W-:Y:S02]  /*17b0*/  MOV R4, R6 ;  /* 0x0000000600047202 */ /* 0x000fe40000000f00 */
.L_x_939:
        /* <DEDUP_REMOVED lines=11> */
.L_x_940:
[----:B------:R-:W1:Y:S01]  /*1870*/  LDCU.64 UR6, c[0x0][0x5c8] ;  /* 0x0000b900ff0677ac */ /* 0x000e620008000a00 */
[----:B------:R-:W-:-:S05]  /*1880*/  IADD3 R238, PT, PT, R238, R241, RZ ;  /* 0x000000f1eeee7210 */ /* 0x000fca0007ffe0ff */
[C---:B-1----:R-:W-:Y:S02]  /*1890*/  IMAD R6, R238.reuse, UR7, RZ ;  /* 0x00000007ee067c24 */ /* 0x042fe4000f8e02ff */
[----:B------:R-:W-:-:S05]  /*18a0*/  IMAD.WIDE.U32 R8, R238, UR6, RZ ;  /* 0x00000006ee087c25 */ /* 0x000fca000f8e00ff */
[----:B------:R-:W-:-:S07]  /*18b0*/  IADD3 R6, PT, PT, R9, R6, RZ ;  /* 0x0000000609067210 */ /* 0x000fce0007ffe0ff */
.L_x_941:
        /* <DEDUP_REMOVED lines=29> */
.L_x_943:
[----:B------:R-:W-:Y:S05]  /*1a90*/  BSYNC.RECONVERGENT B0 ;  /* 0x0000000000007941 */ /* 0x000fea0003800200 */
.L_x_942:
        /* <DEDUP_REMOVED lines=17> */
.L_x_945:
[----:B------:R-:W-:Y:S05]  /*1bb0*/  BSYNC.RECONVERGENT B0 ;  /* 0x0000000000007941 */ /* 0x000fea0003800200 */
.L_x_944:
        /* <DEDUP_REMOVED lines=13> */
[----:B-12---:R-:W-:-:S04]  /*1c90*/  IMAD.WIDE.U32 R12, R201, UR6, R6 ;  /* 0x00000006c90c7c25 */ /* 0x006fc8000f8e0006 */
        /* <DEDUP_REMOVED lines=9> */
.L_x_947:
[----:B------:R-:W-:Y:S05]  /*1d30*/  BSYNC.RECONVERGENT B0 ;  /* 0x0000000000007941 */ /* 0x000fea0003800200 */
.L_x_946:
        /* <DEDUP_REMOVED lines=18> */
.L_x_937:
        /* <DEDUP_REMOVED lines=28> */
.L_x_951:
[----:B------:R2:W-:Y:S01]  /*2020*/  STS.128 [R206+0x10000], RZ ;  /* 0x010000ffce007388 */ /* 0x0005e20000000c00 */
[----:B------:R-:W-:Y:S05]  /*2030*/  BRA `(.L_x_952) ;  /* 0x00000000000c7947 */ /* 0x000fea0003800000 */
.L_x_950:
[----:B------:R1:W-:Y:S04]  /*2040*/  STS.128 [R206+0xc000], RZ ;  /* 0x00c000ffce007388 */ /* 0x0003e80000000c00 */
[----:B------:R1:W-:Y:S04]  /*2050*/  STS.128 [R206+0xe000], RZ ;  /* 0x00e000ffce007388 */ /* 0x0003e80000000c00 */
[----:B------:R1:W-:Y:S02]  /*2060*/  STS.128 [R206+0x10000], RZ ;  /* 0x010000ffce007388 */ /* 0x0003e40000000c00 */
.L_x_952:
[----:B------:R-:W-:Y:S05]  /*2070*/  BSYNC.RECONVERGENT B0 ;  /* 0x0000000000007941 */ /* 0x000fea0003800200 */
.L_x_949:
        /* <DEDUP_REMOVED lines=31> */
.L_x_955:
[----:B------:R1:W-:Y:S02]  /*2270*/  STS.128 [R206+0x11000], RZ ;  /* 0x011000ffce007388 */ /* 0x0003e40000000c00 */
.L_x_954:
[----:B------:R-:W-:Y:S05]  /*2280*/  BSYNC.RECONVERGENT B0 ;  /* 0x0000000000007941 */ /* 0x000fea0003800200 */
.L_x_953:
        /* <DEDUP_REMOVED lines=23> */
.L_x_958:
[----:B------:R1:W-:Y:S01]  /*2400*/  STS.128 [R235+0x4000], RZ ;  /* 0x004000ffeb007388 */ /* 0x0003e20000000c00 */
[----:B------:R-:W-:Y:S05]  /*2410*/  BRA `(.L_x_959) ;  /* 0x00000000000c7947 */ /* 0x000fea0003800000 */
.L_x_957:
[----:B------:R1:W-:Y:S04]  /*2420*/  STS.128 [R235], RZ ;  /* 0x000000ffeb007388 */ /* 0x0003e80000000c00 */
[----:B------:R1:W-:Y:S04]  /*2430*/  STS.128 [R235+0x2000], RZ ;  /* 0x002000ffeb007388 */ /* 0x0003e80000000c00 */
[----:B------:R1:W-:Y:S02]  /*2440*/  STS.128 [R235+0x4000], RZ ;  /* 0x004000ffeb007388 */ /* 0x0003e40000000c00 */
.L_x_959:
[----:B------:R-:W-:Y:S05]  /*2450*/  BSYNC.RECONVERGENT B0 ;  /* 0x0000000000007941 */ /* 0x000fea0003800200 */
.L_x_956:
        /* <DEDUP_REMOVED lines=27> */
.L_x_962:
[----:B------:R1:W-:Y:S02]  /*2610*/  STS.128 [R235+0x5000], RZ ;  /* 0x005000ffeb007388 */ /* 0x0003e40000000c00 */
.L_x_961:
[----:B------:R-:W-:Y:S05]  /*2620*/  BSYNC.RECONVERGENT B0 ;  /* 0x0000000000007941 */ /* 0x000fea0003800200 */
.L_x_960:
[C---:B------:R-:W-:Y:S01]  /*2630*/  ISETP.GE.AND P1, PT, R198.reuse, R17, PT ;  /* 0x00000011c600720c */ /* 0x040fe20003f26270 */
[----:B------:R-:W-:Y:S01]  /*2640*/  IMAD.MOV.U32 R234, RZ, RZ, 0x7f800000 ;  /* 0x7f800000ffea7424 */ /* 0x000fe200078e00ff */
[----:B------:R-:W-:Y:S01]  /*2650*/  MOV R233, 0x7f800000 ;  /* 0x7f80000000e97802 */ /* 0x000fe20000000f00 */
[C---:B------:R-:W-:Y:S01]  /*2660*/  IMAD.WIDE.U32 R20, R198.reuse, 0x4, R250 ;  /* 0x00000004c6147825 */ /* 0x040fe200078e00fa */
[----:B------:R-:W2:Y:S03]  /*2670*/  LDCU.64 UR4, c[0x0][0x3d0] ;  /* 0x00007a00ff0477ac */ /* 0x000ea60008000a00 */
[----:B-1----:R-:W-:-:S05]  /*2680*/  VIADD R14, R198, 0x8 ;  /* 0x00000008c60e7836 */ /* 0x002fca0000000000 */
[----:B------:R-:W-:Y:S01]  /*2690*/  ISETP.GE.AND P0, PT, R14, R17, PT ;  /* 0x000000110e00720c */ /* 0x000fe20003f06270 */
[----:B------:R1:W5:Y:S01]  /*26a0*/  @!P1 LDG.E R234, desc[UR18][R20.64] ;  /* 0x0000001214ea9981 */ /* 0x000362000c1e1900 */
[----:B------:R-:W-:Y:S01]  /*26b0*/  IMAD.U32 R15, RZ, RZ, UR12 ;  /* 0x0000000cff0f7e24 */ /* 0x000fe2000f8e00ff */
[----:B------:R-:W-:-:S03]  /*26c0*/  UIMAD UR6, UR20, UR12, URZ ;  /* 0x0000000c140672a4 */ /* 0x000fc6000f8e02ff */
[----:B------:R-:W-:Y:S01]  /*26d0*/  IMAD.WIDE.U32 R14, R15, UR21, R18 ;  /* 0x000000150f0e7c25 */ /* 0x000fe2000f8e0012 */
[----:B------:R-:W-:-:S06]  /*26e0*/  UIMAD UR6, UR21, UR13, UR6 ;  /* 0x0000000d150672a4 */ /* 0x000fcc000f8e0206 */
[----:B------:R1:W5:Y:S01]  /*26f0*/  @!P0 LDG.E R233, desc[UR18][R20.64+0x20] ;  /* 0x0000201214e98981 */ /* 0x000362000c1e1900 */
[----:B------:R-:W-:Y:S01]  /*2700*/  IADD3 R16, P0, PT, R10, R14, RZ ;  /* 0x0000000e0a107210 */ /* 0x000fe20007f1e0ff */
[----:B--2---:R-:W-:Y:S01]  /*2710*/  IMAD R10, R6, UR4, RZ ;  /* 0x00000004060a7c24 */ /* 0x004fe2000f8e02ff */
[----:B------:R-:W-:Y:S02]  /*2720*/  BSSY.RECONVERGENT B0, `(.L_x_963) ;  /* 0x0000027000007945 */ /* 0x000fe40003800200 */
[----:B------:R-:W-:Y:S01]  /*2730*/  IADD3.X R17, PT, PT, R8, UR6, R15, P0, !PT ;  /* 0x0000000608117c10 */ /* 0x000fe200087fe40f */
[----:B------:R-:W-:Y:S01]  /*2740*/  IMAD R15, R7, UR5, R10 ;  /* 0x00000005070f7c24 */ /* 0x000fe2000f8e020a */
[----:B------:R-:W-:Y:S01]  /*2750*/  IADD3 R8, PT, PT, R239, -UR21, RZ ;  /* 0x80000015ef087c10 */ /* 0x000fe2000fffe0ff */
[----:B------:R-:W-:-:S03]  /*2760*/  IMAD.WIDE.U32 R16, R7, UR4, R16 ;  /* 0x0000000407107c25 */ /* 0x000fc6000f8e0010 */
[----:B------:R-:W-:Y:S02]  /*2770*/  ISETP.GE.AND P4, PT, R201, R8, PT ;  /* 0x00000008c900720c */ /* 0x000fe40003f86270 */
[----:B------:R-:W-:-:S11]  /*2780*/  IADD3 R15, PT, PT, R17, R15, RZ ;  /* 0x0000000f110f7210 */ /* 0x000fd60007ffe0ff */
[----:B------:R-:W-:Y:S05]  /*2790*/  @P4 BRA `(.L_x_964) ;  /* 0x0000000000704947 */ /* 0x000fea0003800000 */
[----:B------:R-:W2:Y:S01]  /*27a0*/  LDCU UR6, c[0x0][0x440] ;  /* 0x00008800ff0677ac */ /* 0x000ea20008000800 */
[----:B------:R-:W-:Y:S01]  /*27b0*/  IMAD.MOV.U32 R14, RZ, RZ, R16 ;  /* 0x000000ffff0e7224 */ /* 0x000fe200078e0010 */
[----:B------:R-:W1:Y:S03]  /*27c0*/  LDCU.64 UR4, c[0x0][0x388] ;  /* 0x00007100ff0477ac */ /* 0x000e660008000a00 */
        /* <DEDUP_REMOVED lines=23> */
.L_x_965:
[----:B------:R2:W-:Y:S01]  /*2940*/  STS.128 [R206+0x16000], RZ ;  /* 0x016000ffce007388 */ /* 0x0005e20000000c00 */
[----:B------:R-:W-:Y:S05]  /*2950*/  BRA `(.L_x_966) ;  /* 0x00000000000c7947 */ /* 0x000fea0003800000 */
.L_x_964:
[----:B------:R2:W-:Y:S04]  /*2960*/  STS.128 [R206+0x12000], RZ ;  /* 0x012000ffce007388 */ /* 0x0005e80000000c00 */
[----:B------:R2:W-:Y:S04]  /*2970*/  STS.128 [R206+0x14000], RZ ;  /* 0x014000ffce007388 */ /* 0x0005e80000000c00 */
[----:B------:R2:W-:Y:S02]  /*2980*/  STS.128 [R206+0x16000], RZ ;  /* 0x016000ffce007388 */ /* 0x0005e40000000c00 */
.L_x_966:
[----:B------:R-:W-:Y:S05]  /*2990*/  BSYNC.RECONVERGENT B0 ;  /* 0x0000000000007941 */ /* 0x000fea0003800200 */
.L_x_963:
        /* <DEDUP_REMOVED lines=34> */
.L_x_969:
[----:B------:R3:W-:Y:S02]  /*2bc0*/  STS.128 [R206+0x17000], RZ ;  /* 0x017000ffce007388 */ /* 0x0007e40000000c00 */
.L_x_968:
[----:B------:R-:W-:Y:S05]  /*2bd0*/  BSYNC.RECONVERGENT B0 ;  /* 0x0000000000007941 */ /* 0x000fea0003800200 */
.L_x_967:
[----:B------:R-:W2:Y:S01]  /*2be0*/  LDCU.64 UR4, c[0x0][0x3d8] ;  /* 0x00007b00ff0477ac */ /* 0x000ea20008000a00 */
[----:B------:R-:W-:Y:S01]  /*2bf0*/  MOV R15, UR10 ;  /* 0x0000000a000f7c02 */ /* 0x000fe20008000f00 */
[----:B------:R-:W-:Y:S01]  /*2c00*/  BSSY.RECONVERGENT B0, `(.L_x_970) ;  /* 0x000002a000007945 */ /* 0x000fe20003800200 */
[----:B------:R-:W-:-:S03]  /*2c10*/  UIMAD UR6, UR20, UR10, URZ ;  /* 0x0000000a140672a4 */ /* 0x000fc6000f8e02ff */
[----:B------:R-:W-:Y:S01]  /*2c20*/  IMAD.WIDE.U32 R14, R15, UR21, R18 ;  /* 0x000000150f0e7c25 */ /* 0x000fe2000f8e0012 */
[----:B------:R-:W-:Y:S02]  /*2c30*/  UIMAD UR6, UR21, UR11, UR6 ;  /* 0x0000000b150672a4 */ /* 0x000fe4000f8e0206 */
[----:B------:R-:W-:-:S04]  /*2c40*/  IADD3 R8, P0, PT, R12, R14, RZ ;  /* 0x0000000e0c087210 */ /* 0x000fc80007f1e0ff */
[----:B------:R-:W-:Y:S01]  /*2c50*/  IADD3.X R9, PT, PT, R9, UR6, R15, P0, !PT ;  /* 0x0000000609097c10 */ /* 0x000fe200087fe40f */
[----:B--2---:R-:W-:Y:S02]  /*2c60*/  IMAD R6, R6, UR4, RZ ;  /* 0x0000000406067c24 */ /* 0x004fe4000f8e02ff */
[----:B------:R-:W-:-:S04]  /*2c70*/  IMAD.WIDE.U32 R8, R7, UR4, R8 ;  /* 0x0000000407087c25 */ /* 0x000fc8000f8e0008 */
[----:B------:R-:W-:-:S05]  /*2c80*/  IMAD R6, R7, UR5, R6 ;  /* 0x0000000507067c24 */ /* 0x000fca000f8e0206 */
[----:B------:R-:W-:Y:S01]  /*2c90*/  IADD3 R7, PT, PT, R9, R6, RZ ;  /* 0x0000000609077210 */ /* 0x000fe20007ffe0ff */
[----:B------:R-:W-:Y:S06]  /*2ca0*/  @P4 BRA `(.L_x_971) ;  /* 0x0000000000704947 */ /* 0x000fec0003800000 */
[----:B------:R-:W2:Y:S01]  /*2cb0*/  LDCU UR6, c[0x0][0x440] ;  /* 0x00008800ff0677ac */ /* 0x000ea20008000800 */
[----:B------:R-:W-:Y:S01]  /*2cc0*/  IMAD.MOV.U32 R6, RZ, RZ, R8 ;  /* 0x000000ffff067224 */ /* 0x000fe200078e0008 */
[----:B------:R-:W1:Y:S03]  /*2cd0*/  LDCU.64 UR4, c[0x0][0x390] ;  /* 0x00007200ff0477ac */ /* 0x000e660008000a00 */
[----:B---3--:R-:W-:-:S04]  /*2ce0*/  IMAD.WIDE.U32 R16, R201, UR10, R6 ;  /* 0x0000000ac9107c25 */ /* 0x008fc8000f8e0006 */
        /* <DEDUP_REMOVED lines=22> */
.L_x_972:
[----:B------:R3:W-:Y:S01]  /*2e50*/  STS.128 [R206+0x1c000], RZ ;  /* 0x01c000ffce007388 */ /* 0x0007e20000000c00 */
[----:B------:R-:W-:Y:S05]  /*2e60*/  BRA `(.L_x_973) ;  /* 0x00000000000c7947 */ /* 0x000fea0003800000 */
.L_x_971:
[----:B------:R2:W-:Y:S04]  /*2e70*/  STS.128 [R206+0x18000], RZ ;  /* 0x018000ffce007388 */ /* 0x0005e80000000c00 */
[----:B------:R2:W-:Y:S04]  /*2e80*/  STS.128 [R206+0x1a000], RZ ;  /* 0x01a000ffce007388 */ /* 0x0005e80000000c00 */
[----:B------:R2:W-:Y:S02]  /*2e90*/  STS.128 [R206+0x1c000], RZ ;  /* 0x01c000ffce007388 */ /* 0x0005e40000000c00 */
.L_x_973:
[----:B------:R-:W-:Y:S05]  /*2ea0*/  BSYNC.RECONVERGENT B0 ;  /* 0x0000000000007941 */ /* 0x000fea0003800200 */
.L_x_970:
[----:B------:R1:W-:Y:S01]  /*2eb0*/  @P3 STS.128 [R206+0x19000], RZ ;  /* 0x019000ffce003388 */ /* 0x0003e20000000c00 */
[----:B------:R-:W-:Y:S03]  /*2ec0*/  BSSY.RECONVERGENT B0, `(.L_x_974) ;  /* 0x000001f000007945 */ /* 0x000fe60003800200 */
[----:B------:R1:W-:Y:S04]  /*2ed0*/  @P3 STS.128 [R206+0x1b000], RZ ;  /* 0x01b000ffce003388 */ /* 0x0003e80000000c00 */
[----:B------:R1:W-:Y:S01]  /*2ee0*/  @P3 STS.128 [R206+0x1d000], RZ ;  /* 0x01d000ffce003388 */ /* 0x0003e20000000c00 */
[----:B------:R-:W-:Y:S05]  /*2ef0*/  @P3 BRA `(.L_x_975) ;  /* 0x00000000006c3947 */ /* 0x000fea0003800000 */
[----:B------:R-:W3:Y:S01]  /*2f00*/  LDCU UR6, c[0x0][0x440] ;  /* 0x00008800ff0677ac */ /* 0x000ee20008000800 */
[----:B------:R-:W-:Y:S02]  /*2f10*/  IMAD R2, R3, UR10, RZ ;  /* 0x0000000a03027c24 */ /* 0x000fe4000f8e02ff */
[----:B------:R-:W-:Y:S01]  /*2f20*/  IMAD.MOV.U32 R6, RZ, RZ, R8 ;  /* 0x000000ffff067224 */ /* 0x000fe200078e0008 */
[----:B------:R-:W4:Y:S01]  /*2f30*/  LDCU.64 UR4, c[0x0][0x390] ;  /* 0x00007200ff0477ac */ /* 0x000f220008000a00 */
[C---:B------:R-:W-:Y:S02]  /*2f40*/  IMAD R2, R5.reuse, UR11, R2 ;  /* 0x0000000b05027c24 */ /* 0x040fe4000f8e0202 */
[----:B------:R-:W-:-:S04]  /*2f50*/  IMAD.WIDE.U32 R6, R5, UR10, R6 ;  /* 0x0000000a05067c25 */ /* 0x000fc8000f8e0006 */
[----:B------:R-:W-:Y:S01]  /*2f60*/  IMAD.IADD R2, R7, 0x1, R2 ;  /* 0x0000000107027824 */ /* 0x000fe200078e0202 */
[----:B---3--:R-:W-:Y:S02]  /*2f70*/  ISETP.GE.AND P2, PT, R200, UR6, PT ;  /* 0x00000006c8007c0c */ /* 0x008fe4000bf46270 */
[----:B------:R-:W-:Y:S02]  /*2f80*/  ISETP.GE.AND P1, PT, R209, UR6, PT ;  /* 0x00000006d1007c0c */ /* 0x000fe4000bf26270 */
[----:B----4-:R-:W-:Y:S02]  /*2f90*/  LEA R8, P3, R6, UR4, 0x1 ;  /* 0x0000000406087c11 */ /* 0x010fe4000f8608ff */
        /* <DEDUP_REMOVED lines=17> */
.L_x_975:
[----:B------:R-:W-:Y:S05]  /*30b0*/  BSYNC.RECONVERGENT B0 ;  /* 0x0000000000007941 */ /* 0x000fea0003800200 */
.L_x_974:
[----:B------:R-:W2:Y:S01]  /*30c0*/  LDCU.64 UR4, c[0x0][0x538] ;  /* 0x0000a700ff0477ac */ /* 0x000ea20008000a00 */
[----:B---3--:R-:W3:Y:S01]  /*30d0*/  LDC.64 R8, c[0x0][0x528] ;  /* 0x00014a00ff087b82 */ /* 0x008ee20000000a00 */
[----:B------:R-:W4:Y:S01]  /*30e0*/  S2R R212, SR_TID.X ;  /* 0x0000000000d47919 */ /* 0x000f220000002100 */
[----:B------:R-:W-:Y:S01]  /*30f0*/  LOP3.LUT P2, RZ, R13, 0x2, RZ, 0xc0, !PT ;  /* 0x000000020dff7812 */ /* 0x000fe2000784c0ff */
[----:B------:R-:W4:Y:S01]  /*3100*/  LDCU UR10, c[0x0][0x590] ;  /* 0x0000b200ff0a77ac */ /* 0x000f220008000800 */
[----:B------:R-:W0:Y:S01]  /*3110*/  LDGDEPBAR ;  /* 0x00000000000079af */ /* 0x000e220000000000 */
[----:B------:R-:W-:Y:S01]  /*3120*/  IMAD.MOV.U32 R214, RZ, RZ, RZ ;  /* 0x000000ffffd67224 */ /* 0x000fe200078e00ff */
[----:B------:R-:W1:Y:S02]  /*3130*/  LDCU UR7, c[0x0][0x45c] ;  /* 0x00008b80ff0777ac */ /* 0x000e640008000800 */
[----:B------:R-:W4:Y:S01]  /*3140*/  LDC R210, c[0x0][0x44c] ;  /* 0x00011300ffd27b82 */ /* 0x000f220000000800 */
[----:B------:R-:W1:Y:S01]  /*3150*/  LDCU.U8 UR6, c[0x0][0x4f8] ;  /* 0x00009f00ff0677ac */ /* 0x000e620008000000 */
[----:B--2---:R-:W-:-:S04]  /*3160*/  ISETP.NE.U32.AND P3, PT, RZ, UR4, PT ;  /* 0x00000004ff007c0c */ /* 0x004fc8000bf65070 */
[----:B------:R-:W-:Y:S01]  /*3170*/  ISETP.NE.AND.EX P3, PT, RZ, UR5, PT, P3 ;  /* 0x00000005ff007c0c */ /* 0x000fe2000bf65330 */
[----:B---3--:R-:W2:Y:S04]  /*3180*/  LDG.E.64 R226, desc[UR18][R8.64+0x8] ;  /* 0x0000081208e27981 */ /* 0x008ea8000c1e1b00 */
[----:B-1----:R1:W3:Y:S08]  /*3190*/  LDG.E.64 R14, desc[UR18][R8.64] ;  /* 0x00000012080e7981 */ /* 0x0022f0000c1e1b00 */
[----:B------:R-:W4:Y:S01]  /*31a0*/  @P3 LDC.64 R2, c[0x0][0x540] ;  /* 0x00015000ff023b82 */ /* 0x000f220000000a00 */
[----:B------:R-:W-:-:S02]  /*31b0*/  @P3 IMAD.MOV.U32 R6, RZ, RZ, R196 ;  /* 0x000000ffff063224 */ /* 0x000fc400078e00c4 */
[----:B------:R-:W-:Y:S02]  /*31c0*/  @P3 IMAD.MOV.U32 R7, RZ, RZ, RZ ;  /* 0x000000ffff073224 */ /* 0x000fe400078e00ff */
[----:B----4-:R-:W-:-:S03]  /*31d0*/  @P3 IMAD.WIDE.U32 R6, R197, R2, R6 ;  /* 0x00000002c5063225 */ /* 0x010fc600078e0006 */
[----:B------:R-:W4:Y:S01]  /*31e0*/  @P3 LDC R2, c[0x0][0x458] ;  /* 0x00011600ff023b82 */ /* 0x000f220000000800 */
[----:B------:R-:W-:Y:S01]  /*31f0*/  @P3 IMAD R3, R197, R3, R7 ;  /* 0x00000003c5033224 */ /* 0x000fe200078e0207 */
[----:B------:R-:W-:Y:S01]  /*3200*/  @P3 LEA R16, P0, R6, UR4, 0x2 ;  /* 0x0000000406103c11 */ /* 0x000fe2000f8010ff */
[----:B------:R-:W-:Y:S01]  /*3210*/  IMAD.MOV.U32 R194, RZ, RZ, 0x20 ;  /* 0x00000020ffc27424 */ /* 0x000fe200078e00ff */
[----:B------:R-:W-:Y:S01]  /*3220*/  IADD3 R7, PT, PT, R236, R198, R239 ;  /* 0x000000c6ec077210 */ /* 0x000fe20007ffe0ef */
[----:B------:R-:W-:Y:S01]  /*3230*/  IMAD.MOV.U32 R228, RZ, RZ, 0x10 ;  /* 0x00000010ffe47424 */ /* 0x000fe200078e00ff */
[----:B------:R-:W-:Y:S01]  /*3240*/  @P3 LEA.HI.X R17, R6, UR5, R3, 0x2, P0 ;  /* 0x0000000506113c11 */ /* 0x000fe200080f1403 */
[----:B------:R-:W-:Y:S01]  /*3250*/  IMAD.SHL.U32 R6, R13, 0x2, RZ ;  /* 0x000000020d067824 */ /* 0x000fe200078e00ff */
[----:B----4-:R-:W4:Y:S03]  /*3260*/  @P3 MUFU.RCP R2, R2 ;  /* 0x0000000200023308 */ /* 0x010f260000001000 */
[----:B------:R-:W4:Y:S01]  /*3270*/  @P3 LDG.E R5, desc[UR18][R16.64] ;  /* 0x0000001210053981 */ /* 0x000f22000c1e1900 */
[----:B------:R-:W-:Y:S01]  /*3280*/  IMAD R3, R197, UR22, R196 ;  /* 0x00000016c5037c24 */ /* 0x000fe2000f8e02c4 */
[----:B------:R-:W-:Y:S01]  /*3290*/  SHF.R.U32.HI R13, RZ, 0x2, R13 ;  /* 0x00000002ff0d7819 */ /* 0x000fe2000001160d */
[----:B------:R-:W-:Y:S01]  /*32a0*/  IMAD.IADD R232, R7, 0x1, -R232 ;  /* 0x0000000107e87824 */ /* 0x000fe200078e0ae8 */
[----:B------:R-:W-:Y:S01]  /*32b0*/  LOP3.LUT R6, R6, 0x6, RZ, 0xc0, !PT ;  /* 0x0000000606067812 */ /* 0x000fe200078ec0ff */
[----:B-1----:R-:W-:Y:S01]  /*32c0*/  IMAD.SHL.U32 R8, R3, 0x20, RZ ;  /* 0x0000002003087824 */ /* 0x002fe200078e00ff */
[----:B------:R-:W-:Y:S01]  /*32d0*/  IADD3 R221, PT, PT, R4, 0x40, -R239 ;  /* 0x0000004004dd7810 */ /* 0x000fe20007ffe8ef */
[----:B------:R-:W-:Y:S01]  /*32e0*/  IMAD.IADD R190, R193, 0x1, R184 ;  /* 0x00000001c1be7824 */ /* 0x000fe200078e02b8 */
[----:B------:R-:W-:Y:S01]  /*32f0*/  LOP3.LUT R3, R6, 0xe0, R13, 0xf8, !PT ;  /* 0x000000e006037812 */ /* 0x000fe200078ef80d */
[----:B------:R-:W-:Y:S01]  /*3300*/  IMAD.IADD R187, R195, 0x1, R185 ;  /* 0x00000001c3bb7824 */ /* 0x000fe200078e02b9 */
[----:B------:R-:W-:Y:S01]  /*3310*/  SEL R194, R194, 0xffffffe0, !P2 ;  /* 0xffffffe0c2c27807 */ /* 0x000fe20005000000 */
[----:B------:R-:W-:Y:S01]  /*3320*/  IMAD.MOV.U32 R230, RZ, RZ, R235 ;  /* 0x000000ffffe67224 */ /* 0x000fe200078e00eb */
[----:B------:R-:W-:Y:S01]  /*3330*/  CS2R R142, SRZ ;  /* 0x00000000008e7805 */ /* 0x000fe2000001ff00 */
[----:B------:R-:W-:Y:S01]  /*3340*/  VIADD R3, R3, UR21 ;  /* 0x0000001503037c36 */ /* 0x000fe20008000000 */
[----:B------:R-:W-:Y:S01]  /*3350*/  CS2R R140, SRZ ;  /* 0x00000000008c7805 */ /* 0x000fe2000001ff00 */
[----:B------:R-:W-:Y:S01]  /*3360*/  IMAD.MOV.U32 R211, RZ, RZ, 0x20 ;  /* 0x00000020ffd37424 */ /* 0x000fe200078e00ff */
[----:B------:R-:W-:Y:S01]  /*3370*/  CS2R R146, SRZ ;  /* 0x0000000000927805 */ /* 0x000fe2000001ff00 */
[C---:B------:R-:W-:Y:S01]  /*3380*/  VIADD R9, R3.reuse, 0x1 ;  /* 0x0000000103097836 */ /* 0x040fe20000000000 */
[----:B------:R-:W-:Y:S01]  /*3390*/  I2FP.F32.S32 R219, R3 ;  /* 0x0000000300db7245 */ /* 0x000fe20000201400 */
[C---:B------:R-:W-:Y:S01]  /*33a0*/  VIADD R217, R3.reuse, 0x8 ;  /* 0x0000000803d97836 */ /* 0x040fe20000000000 */
[----:B------:R-:W-:Y:S01]  /*33b0*/  CS2R R144, SRZ ;  /* 0x0000000000907805 */ /* 0x000fe2000001ff00 */
[C---:B------:R-:W-:Y:S01]  /*33c0*/  VIADD R7, R3.reuse, 0x9 ;  /* 0x0000000903077836 */ /* 0x040fe20000000000 */
[----:B------:R-:W-:Y:S01]  /*33d0*/  CS2R R138, SRZ ;  /* 0x00000000008a7805 */ /* 0x000fe2000001ff00 */
[C---:B------:R-:W-:Y:S01]  /*33e0*/  VIADD R215, R3.reuse, 0x10 ;  /* 0x0000001003d77836 */ /* 0x040fe20000000000 */
[----:B------:R-:W-:Y:S01]  /*33f0*/  CS2R R136, SRZ ;  /* 0x0000000000887805 */ /* 0x000fe2000001ff00 */
[----:B------:R-:W-:Y:S01]  /*3400*/  VIADD R213, R3, 0x18 ;  /* 0x0000001803d57836 */ /* 0x000fe20000000000 */
[----:B------:R-:W-:-:S02]  /*3410*/  I2FP.F32.S32 R9, R9 ;  /* 0x0000000900097245 */ /* 0x000fc40000201400 */
[----:B------:R-:W-:Y:S02]  /*3420*/  CS2R R134, SRZ ;  /* 0x0000000000867805 */ /* 0x000fe4000001ff00 */
[----:B------:R-:W-:Y:S02]  /*3430*/  I2FP.F32.S32 R217, R217 ;  /* 0x000000d900d97245 */ /* 0x000fe40000201400 */
[----:B------:R-:W-:Y:S02]  /*3440*/  CS2R R132, SRZ ;  /* 0x0000000000847805 */ /* 0x000fe4000001ff00 */
[----:B------:R-:W-:Y:S02]  /*3450*/  I2FP.F32.S32 R7, R7 ;  /* 0x0000000700077245 */ /* 0x000fe40000201400 */
[----:B------:R-:W-:Y:S02]  /*3460*/  CS2R R126, SRZ ;  /* 0x00000000007e7805 */ /* 0x000fe4000001ff00 */
[----:B------:R-:W-:-:S02]  /*3470*/  I2FP.F32.S32 R215, R215 ;  /* 0x000000d700d77245 */ /* 0x000fc40000201400 */
[----:B------:R-:W-:Y:S02]  /*3480*/  CS2R R124, SRZ ;  /* 0x00000000007c7805 */ /* 0x000fe4000001ff00 */
[----:B------:R-:W-:Y:S02]  /*3490*/  I2FP.F32.S32 R213, R213 ;  /* 0x000000d500d57245 */ /* 0x000fe40000201400 */
[----:B------:R-:W-:Y:S02]  /*34a0*/  CS2R R130, SRZ ;  /* 0x0000000000827805 */ /* 0x000fe4000001ff00 */
[----:B------:R-:W-:Y:S01]  /*34b0*/  LOP3.LUT R4, R0, 0x3, RZ, 0xc0, !PT ;  /* 0x0000000300047812 */ /* 0x000fe200078ec0ff */
        /* <DEDUP_REMOVED lines=38> */
[----:B------:R-:W-:Y:S01]  /*3720*/  CS2R R20, SRZ ;  /* 0x0000000000147805 */ /* 0x000fe2000001ff00 */
[----:B------:R-:W-:Y:S01]  /*3730*/  IMAD R231, R237, 0x4, R4 ;  /* 0x00000004ede77824 */ /* 0x000fe200078e0204 */
[----:B------:R-:W-:Y:S01]  /*3740*/  SHF.R.U32.HI R229, RZ, 0x7, R212 ;  /* 0x00000007ffe57819 */ /* 0x000fe200000116d4 */
[----:B------:R-:W-:Y:S01]  /*3750*/  IMAD.IADD R188, R194, 0x1, R190 ;  /* 0x00000001c2bc7824 */ /* 0x000fe200078e02be */
[----:B------:R-:W1:Y:S01]  /*3760*/  LDCU UR4, c[0x0][0x440] ;  /* 0x00008800ff0477ac */ /* 0x000e620008000800 */
[----:B------:R-:W-:Y:S01]  /*3770*/  IMAD.IADD R192, R193, 0x1, R194 ;  /* 0x00000001c1c07824 */ /* 0x000fe200078e02c2 */
[----:B------:R-:W1:Y:S01]  /*3780*/  LDCU UR5, c[0x0][0x3e0] ;  /* 0x00007c00ff0577ac */ /* 0x000e620008000800 */
[----:B------:R-:W-:-:S02]  /*3790*/  USHF.L.U32 UR10, UR10, 0x6, URZ ;  /* 0x000000060a0a7899 */ /* 0x000fc400080006ff */
[----:B------:R-:W-:Y:S01]  /*37a0*/  UIADD3 UR21, UPT, UPT, UR21, 0x40, URZ ;  /* 0x0000004015157890 */ /* 0x000fe2000fffe0ff */
[----:B--2---:R-:W-:Y:S02]  /*37b0*/  IADD3 R242, P1, P0, R8, R226, R11 ;  /* 0x000000e208f27210 */ /* 0x004fe4000783e00b */
[----:B------:R-:W-:Y:S02]  /*37c0*/  SHF.R.S32.HI R226, RZ, 0x1f, R8 ;  /* 0x0000001fffe27819 */ /* 0x000fe40000011408 */
[----:B---3--:R-:W-:Y:S02]  /*37d0*/  R2UR UR32, R14 ;  /* 0x000000000e2072ca */ /* 0x008fe400000e0000 */
[----:B------:R-:W-:Y:S02]  /*37e0*/  R2UR UR33, R15 ;  /* 0x000000000f2172ca */ /* 0x000fe400000e0000 */
[----:B------:R-:W-:Y:S02]  /*37f0*/  IADD3.X R226, PT, PT, R226, R227, RZ, P1, P0 ;  /* 0x000000e3e2e27210 */ /* 0x000fe40000fe04ff */
[----:B------:R-:W-:-:S04]  /*3800*/  LOP3.LUT P1, RZ, R212, 0x4, RZ, 0xc0, !PT ;  /* 0x00000004d4ff7812 */ /* 0x000fc8000782c0ff */
[----:B------:R-:W-:Y:S01]  /*3810*/  SEL R228, R228, 0xfffffff0, !P1 ;  /* 0xfffffff0e4e47807 */ /* 0x000fe20004800000 */
[----:B------:R-:W-:Y:S01]  /*3820*/  IMAD.WIDE.U32 R242, R242, -0x2daee0ad, RZ ;  /* 0xd2511f53f2f27825 */ /* 0x000fe200078e00ff */
[----:B------:R-:W-:-:S03]  /*3830*/  LOP3.LUT P0, RZ, R212, 0x2, RZ, 0xc0, !PT ;  /* 0x00000002d4ff7812 */ /* 0x000fc6000780c0ff */
        /* <DEDUP_REMOVED lines=12> */
[----:B------:R-:W-:Y:S01]  /*3900*/  UIADD3 UR11, UPT, UPT, UR33, 0x646e171e, URZ ;  /* 0x646e171e210b7890 */ /* 0x000fe2000fffe0ff */
[----:B----4-:R-:W-:Y:S01]  /*3910*/  @P3 FMUL.FTZ R214, R5, R2 ;  /* 0x0000000205d63220 */ /* 0x010fe20000410000 */
[----:B------:R-:W-:-:S02]  /*3920*/  VIADD R5, R3, 0x11 ;  /* 0x0000001103057836 */ /* 0x000fc40000000000 */
[----:B------:R-:W-:-:S03]  /*3930*/  VIADD R3, R3, 0x19 ;  /* 0x0000001903037836 */ /* 0x000fc60000000000 */
[----:B------:R-:W-:Y:S02]  /*3940*/  I2FP.F32.S32 R5, R5 ;  /* 0x0000000500057245 */ /* 0x000fe40000201400 */
[----:B------:R-:W-:Y:S01]  /*3950*/  I2FP.F32.S32 R3, R3 ;  /* 0x0000000300037245 */ /* 0x000fe20000201400 */
[-C--:B------:R-:W-:Y:S01]  /*3960*/  FMUL.FTZ R220, R9, R214.reuse ;  /* 0x000000d609dc7220 */ /* 0x080fe20000410000 */
[-C--:B------:R-:W-:Y:S01]  /*3970*/  FMUL.FTZ R217, R217, R214.reuse ;  /* 0x000000d6d9d97220 */ /* 0x080fe20000410000 */
[-C--:B------:R-:W-:Y:S01]  /*3980*/  FMUL.FTZ R218, R7, R214.reuse ;  /* 0x000000d607da7220 */ /* 0x080fe20000410000 */
[-C--:B------:R-:W-:Y:S01]  /*3990*/  FMUL.FTZ R215, R215, R214.reuse ;  /* 0x000000d6d7d77220 */ /* 0x080fe20000410000 */
[-C--:B------:R-:W-:Y:S01]  /*39a0*/  FMUL.FTZ R216, R5, R214.reuse ;  /* 0x000000d605d87220 */ /* 0x080fe20000410000 */
[-C--:B------:R-:W-:Y:S01]  /*39b0*/  FMUL.FTZ R213, R213, R214.reuse ;  /* 0x000000d6d5d57220 */ /* 0x080fe20000410000 */
[-C--:B------:R-:W-:Y:S01]  /*39c0*/  FMUL.FTZ R219, R219, R214.reuse ;  /* 0x000000d6dbdb7220 */ /* 0x080fe20000410000 */
[----:B------:R-:W-:Y:S01]  /*39d0*/  FMUL.FTZ R214, R3, R214 ;  /* 0x000000d603d67220 */ /* 0x000fe20000410000 */
[----:B------:R-:W-:-:S02]  /*39e0*/  IMAD.IADD R3, R195, 0x1, R184 ;  /* 0x00000001c3037824 */ /* 0x000fc400078e02b8 */
[----:B-1----:R-:W-:-:S07]  /*39f0*/  IMAD.IADD R2, R189, 0x1, R184 ;  /* 0x00000001bd027824 */ /* 0x002fce00078e02b8 */
.L_x_978:
[----:B------:R-:W0:Y:S01]  /*3a00*/  LDGDEPBAR ;  /* 0x00000000000079af */ /* 0x000e220000000000 */
[C---:B------:R-:W-:Y:S01]  /*3a10*/  IMAD.IADD R148, R187.reuse, 0x1, R194 ;  /* 0x00000001bb947824 */ /* 0x040fe200078e02c2 */
[----:B------:R-:W-:Y:S01]  /*3a20*/  LEA R168, P1, R198, R224, 0x2 ;  /* 0x000000e0c6a87211 */ /* 0x000fe200078210ff */
[----:B------:R-:W-:Y:S01]  /*3a30*/  IMAD.IADD R149, R187, 0x1, R184 ;  /* 0x00000001bb957824 */ /* 0x000fe200078e02b8 */
[----:B-----5:R-:W-:Y:S01]  /*3a40*/  FSETP.NEU.FTZ.AND P3, PT, R234, -INF , PT ;  /* 0xff800000ea00780b */ /* 0x020fe20003f7d000 */
[----:B------:R-:W-:Y:S02]  /*3a50*/  IMAD.MOV.U32 R225, RZ, RZ, R223 ;  /* 0x000000ffffe17224 */ /* 0x000fe400078e00df */
[----:B------:R-:W-:Y:S02]  /*3a60*/  IMAD.IADD R194, R194, 0x1, R149 ;  /* 0x00000001c2c27824 */ /* 0x000fe400078e0295 */
[----:B------:R-:W-:Y:S01]  /*3a70*/  VIADD R236, R236, 0xffffffc0 ;  /* 0xffffffc0ecec7836 */ /* 0x000fe20000000000 */
[----:B------:R-:W-:Y:S01]  /*3a80*/  LEA.HI.X R169, R198, R225, RZ, 0x2, P1 ;  /* 0x000000e1c6a97211 */ /* 0x000fe200008f14ff */
[----:B------:R-:W-:Y:S01]  /*3a90*/  IMAD.U32 R150, RZ, RZ, UR17 ;  /* 0x00000011ff967e24 */ /* 0x000fe2000f8e00ff */
[----:B------:R-:W-:Y:S01]  /*3aa0*/  FSETP.NEU.FTZ.AND P1, PT, R233, -INF , PT ;  /* 0xff800000e900780b */ /* 0x000fe20003f3d000 */
        /* <DEDUP_REMOVED lines=14> */
[----:B------:R-:W-:Y:S01]  /*3b90*/  IMAD.WIDE.U32 R160, R160, -0x2daee0ad, RZ ;  /* 0xd2511f53a0a07825 */ /* 0x000fe200078e00ff */
[----:B------:R-:W-:Y:S02]  /*3ba0*/  @!P5 VIADDMNMX R153, R232, 0xffffffc9, R239, PT ;  /* 0xffffffc9e899d846 */ /* 0x000fe400038001ef */
[----:B------:R-:W-:Y:S01]  /*3bb0*/  @!P5 LOP3.LUT R151, R151, 0x6, RZ, 0xc0, !PT ;  /* 0x000000069797d812 */ /* 0x000fe200078ec0ff */
[----:B------:R-:W-:Y:S01]  /*3bc0*/  IMAD.WIDE.U32 R154, R154, -0x2daee0ad, RZ ;  /* 0xd2511f539a9a7825 */ /* 0x000fe200078e00ff */
[----:B------:R-:W-:Y:S02]  /*3bd0*/  LOP3.LUT R156, R242, UR30, R161, 0x96, !PT ;  /* 0x0000001ef29c7c12 */ /* 0x000fe4000f8e96a1 */
[----:B------:R-:W-:Y:S01]  /*3be0*/  @!P5 LOP3.LUT R150, R151, 0xe0, R150, 0xf8, !PT ;  /* 0x000000e09796d812 */ /* 0x000fe200078ef896 */
[----:B------:R-:W-:Y:S01]  /*3bf0*/  IMAD.U32 R151, RZ, RZ, UR17 ;  /* 0x00000011ff977e24 */ /* 0x000fe2000f8e00ff */
[----:B------:R-:W-:Y:S01]  /*3c00*/  LOP3.LUT R160, R160, UR28, R155, 0x96, !PT ;  /* 0x0000001ca0a07c12 */ /* 0x000fe2000f8e969b */
[----:B------:R-:W-:Y:S04]  /*3c10*/  IMAD.WIDE.U32 R156, R156, -0x326172a9, RZ ;  /* 0xcd9e8d579c9c7825 */ /* 0x000fe800078e00ff */
[----:B------:R-:W-:Y:S01]  /*3c20*/  IMAD.WIDE.U32 R160, R160, -0x326172a9, RZ ;  /* 0xcd9e8d57a0a07825 */ /* 0x000fe200078e00ff */
[----:B------:R-:W-:Y:S01]  /*3c30*/  LOP3.LUT R162, R162, UR29, R157, 0x96, !PT ;  /* 0x0000001da2a27c12 */ /* 0x000fe2000f8e969d */
[----:B------:R-:W-:Y:S01]  /*3c40*/  LDSM.16.M88.4 R68, [R187] ;  /* 0x00000000bb44783b */ /* 0x000fe20000000200 */
[----:B------:R-:W-:Y:S01]  /*3c50*/  @!P5 VIADDMNMX R157, R232, 0xffffffc1, R239, PT ;  /* 0xffffffc1e89dd846 */ /* 0x000fe200038001ef */
[----:B------:R-:W-:Y:S01]  /*3c60*/  @!P5 IMAD R150, R151, 0x40, R150 ;  /* 0x000000409796d824 */ /* 0x000fe200078e0296 */
[----:B------:R-:W-:Y:S01]  /*3c70*/  LOP3.LUT R155, R156, UR27, R161, 0x96, !PT ;  /* 0x0000001b9c9b7c12 */ /* 0x000fe2000f8e96a1 */
[----:B------:R-:W-:Y:S04]  /*3c80*/  IMAD.WIDE.U32 R162, R162, -0x2daee0ad, RZ ;  /* 0xd2511f53a2a27825 */ /* 0x000fe800078e00ff */
[----:B------:R-:W-:Y:S01]  /*3c90*/  FMUL.FTZ R151, R233, 1.4426950216293334961 ;  /* 0x3fb8aa3be9977820 */ /* 0x000fe20000410000 */
[----:B------:R-:W1:Y:S01]  /*3ca0*/  LDSM.16.M88.4 R72, [R193] ;  /* 0x00000000c148783b */ /* 0x000e620000000200 */
[----:B------:R-:W-:Y:S01]  /*3cb0*/  @!P5 VIADD R156, R150, 0x8 ;  /* 0x00000008969cd836 */ /* 0x000fe20000000000 */
[----:B------:R-:W-:Y:S01]  /*3cc0*/  LOP3.LUT R154, R154, UR22, R163, 0x96, !PT ;  /* 0x000000169a9a7c12 */ /* 0x000fe2000f8e96a3 */
[----:B------:R-:W-:Y:S01]  /*3cd0*/  @!P5 VIADD R164, R150, 0x10 ;  /* 0x0000001096a4d836 */ /* 0x000fe20000000000 */
[----:B------:R-:W-:Y:S02]  /*3ce0*/  FSEL R151, R151, RZ, P1 ;  /* 0x000000ff97977208 */ /* 0x000fe40000800000 */
[----:B------:R-:W2:Y:S01]  /*3cf0*/  LDSM.16.M88.4 R76, [R193+0x800] ;  /* 0x00080000c14c783b */ /* 0x000ea20000000200 */
[----:B------:R-:W-:Y:S01]  /*3d00*/  @!P5 ISETP.GE.AND P4, PT, R156, R153, PT ;  /* 0x000000999c00d20c */ /* 0x000fe20003f86270 */
[----:B------:R-:W-:Y:S01]  /*3d10*/  IMAD.WIDE.U32 R170, R154, -0x326172a9, RZ ;  /* 0xcd9e8d579aaa7825 */ /* 0x000fe200078e00ff */
[-C--:B------:R-:W-:Y:S03]  /*3d20*/  @!P5 ISETP.GE.AND P1, PT, R150, R157.reuse, PT ;  /* 0x0000009d9600d20c */ /* 0x080fe60003f26270 */
[----:B------:R-:W-:Y:S01]  /*3d30*/  LDSM.16.M88.4 R80, [R148] ;  /* 0x000000009450783b */ /* 0x000fe20000000200 */
[----:B------:R-:W-:Y:S01]  /*3d40*/  LOP3.LUT R160, R160, UR20, R171, 0x96, !PT ;  /* 0x00000014a0a07c12 */ /* 0x000fe2000f8e96ab */
[----:B------:R-:W-:Y:S04]  /*3d50*/  IMAD.WIDE.U32 R174, R155, -0x2daee0ad, RZ ;  /* 0xd2511f539bae7825 */ /* 0x000fe800078e00ff */
[----:B------:R-:W3:Y:S01]  /*3d60*/  LDSM.16.M88.4 R84, [R192] ;  /* 0x00000000c054783b */ /* 0x000ee20000000200 */
[----:B------:R-:W-:Y:S01]  /*3d70*/  IMAD.WIDE.U32 R172, R160, -0x2daee0ad, RZ ;  /* 0xd2511f53a0ac7825 */ /* 0x000fe200078e00ff */
[----:B------:R-:W-:Y:S03]  /*3d80*/  LOP3.LUT R162, R162, UR15, R175, 0x96, !PT ;  /* 0x0000000fa2a27c12 */ /* 0x000fe6000f8e96af */
[C---:B------:R-:W-:Y:S01]  /*3d90*/  @!P5 VIADD R152, R150.reuse, 0x1 ;  /* 0x000000019698d836 */ /* 0x040fe20000000000 */
[----:B------:R-:W4:Y:S01]  /*3da0*/  LDSM.16.M88.4 R88, [R192+0x800] ;  /* 0x00080000c058783b */ /* 0x000f220000000200 */
[----:B------:R-:W-:Y:S03]  /*3db0*/  @!P5 VIADD R166, R150, 0x9 ;  /* 0x0000000996a6d836 */ /* 0x000fe60000000000 */
[C---:B------:R-:W-:Y:S02]  /*3dc0*/  @!P5 ISETP.GE.AND P6, PT, R152.reuse, R157, PT ;  /* 0x0000009d9800d20c */ /* 0x040fe40003fc6270 */
[----:B------:R-:W-:Y:S01]  /*3dd0*/  LDSM.16.M88.4 R92, [R149] ;  /* 0x00000000955c783b */ /* 0x000fe20000000200 */
[----:B------:R-:W-:Y:S01]  /*3de0*/  @!P5 ISETP.GE.AND P2, PT, R152, R153, PT ;  /* 0x000000999800d20c */ /* 0x000fe20003f46270 */
[----:B------:R-:W-:Y:S04]  /*3df0*/  FMUL.FTZ R152, R234, 1.4426950216293334961 ;  /* 0x3fb8aa3bea987820 */ /* 0x000fe80000410000 */
[----:B------:R-:W4:Y:S01]  /*3e00*/  LDSM.16.M88.4 R96, [R190] ;  /* 0x00000000be60783b */ /* 0x000f220000000200 */
[----:B------:R-:W-:Y:S02]  /*3e10*/  FSEL R152, R152, RZ, P3 ;  /* 0x000000ff98987208 */ /* 0x000fe40001800000 */
[----:B------:R-:W-:Y:S01]  /*3e20*/  @!P5 ISETP.GE.AND P3, PT, R156, R157, PT ;  /* 0x0000009d9c00d20c */ /* 0x000fe20003f66270 */
        /* <DEDUP_REMOVED lines=60> */
[----:B------:R1:W4:Y:S07]  /*41f0*/  LDSM.16.M88.4 R68, [R190+0x4800] ;  /* 0x00480000be44783b */ /* 0x00032e0000000200 */
[C---:B---3--:R-:W-:Y:S08]  /*4200*/  HMMA.16816.F32 R4, R76.reuse, R80, R4 ;  /* 0x000000504c04723c */ /* 0x048ff00000001804 */
[C---:B------:R-:W-:Y:S08]  /*4210*/  HMMA.16816.F32 R8, R76.reuse, R82, R8 ;  /* 0x000000524c08723c */ /* 0x040ff00000001808 */
[C---:B--2---:R-:W-:Y:S03]  /*4220*/  HMMA.16816.F32 R12, R76.reuse, R72, R12 ;  /* 0x000000484c0c723c */ /* 0x044fe6000000180c */
[----:B-1----:R-:W-:Y:S05]  /*4230*/  IMAD.IADD R190, R193, 0x1, R184 ;  /* 0x00000001c1be7824 */ /* 0x002fea00078e02b8 */
[----:B------:R-:W-:Y:S01]  /*4240*/  HMMA.16816.F32 R16, R76, R74, R16 ;  /* 0x0000004a4c10723c */ /* 0x000fe20000001810 */
[----:B------:R1:W-:Y:S06]  /*4250*/  LDSM.16.M88.4 R72, [R194+0x4000] ;  /* 0x00400000c248783b */ /* 0x0003ec0000000200 */
[----:B------:R-:W2:Y:S01]  /*4260*/  LDSM.16.M88.4 R76, [R188+0x4000] ;  /* 0x00400000bc4c783b */ /* 0x000ea20000000200 */
[C---:B----4-:R-:W-:Y:S08]  /*4270*/  HMMA.16816.F32 R4, R84.reuse, R88, R4 ;  /* 0x000000585404723c */ /* 0x050ff00000001804 */
[C---:B------:R-:W-:Y:S08]  /*4280*/  HMMA.16816.F32 R8, R84.reuse, R90, R8 ;  /* 0x0000005a5408723c */ /* 0x040ff00000001808 */
[C---:B------:R-:W-:Y:S03]  /*4290*/  HMMA.16816.F32 R12, R84.reuse, R68, R12 ;  /* 0x00000044540c723c */ /* 0x040fe6000000180c */
[----:B-1----:R-:W-:Y:S05]  /*42a0*/  SEL R194, R211, 0xffffffe0, !P0 ;  /* 0xffffffe0d3c27807 */ /* 0x002fea0004000000 */
[----:B------:R-:W-:Y:S01]  /*42b0*/  HMMA.16816.F32 R16, R84, R70, R16 ;  /* 0x000000465410723c */ /* 0x000fe20000001810 */
[----:B------:R1:W3:Y:S02]  /*42c0*/  LDSM.16.M88.4 R68, [R188+0x4800] ;  /* 0x00480000bc44783b */ /* 0x0002e40000000200 */
[--C-:B------:R-:W-:Y:S02]  /*42d0*/  IMAD.IADD R149, R195, 0x1, R194.reuse ;  /* 0x00000001c3957824 */ /* 0x100fe400078e02c2 */
[----:B------:R-:W-:Y:S02]  /*42e0*/  IMAD.IADD R192, R193, 0x1, R194 ;  /* 0x00000001c1c07824 */ /* 0x000fe400078e02c2 */
[C---:B------:R-:W-:Y:S01]  /*42f0*/  IMAD.IADD R148, R194.reuse, 0x1, R3 ;  /* 0x00000001c2947824 */ /* 0x040fe200078e0203 */
[C---:B--2---:R-:W-:Y:S08]  /*4300*/  HMMA.16816.F32 R4, R72.reuse, R76, R4 ;  /* 0x0000004c4804723c */ /* 0x044ff00000001804 */
[C---:B------:R-:W-:Y:S03]  /*4310*/  HMMA.16816.F32 R8, R72.reuse, R78, R8 ;  /* 0x0000004e4808723c */ /* 0x040fe60000001808 */
[----:B-1----:R-:W-:Y:S08]  /*4320*/  IMAD.IADD R188, R194, 0x1, R190 ;  /* 0x00000001c2bc7824 */ /* 0x002ff000078e02be */
[C---:B------:R-:W-:Y:S01]  /*4330*/  FADD.FTZ R159, R219.reuse, R4 ;  /* 0x00000004db9f7221 */ /* 0x040fe20000010000 */
[C---:B------:R-:W-:Y:S01]  /*4340*/  FADD.FTZ R156, R220.reuse, R7 ;  /* 0x00000007dc9c7221 */ /* 0x040fe20000010000 */
[----:B------:R-:W-:Y:S01]  /*4350*/  FADD.FTZ R161, R220, R5 ;  /* 0x00000005dca17221 */ /* 0x000fe20000010000 */
[----:B------:R-:W-:Y:S02]  /*4360*/  FADD.FTZ R158, R219, R6 ;  /* 0x00000006db9e7221 */ /* 0x000fe40000010000 */
[----:B------:R-:W-:Y:S01]  /*4370*/  @!P5 FSEL R159, R159, -INF , !P1 ;  /* 0xff8000009f9fd808 */ /* 0x000fe20004800000 */
[C---:B---3--:R-:W-:Y:S03]  /*4380*/  HMMA.16816.F32 R12, R72.reuse, R68, R12 ;  /* 0x00000044480c723c */ /* 0x048fe6000000180c */
[----:B------:R-:W-:Y:S01]  /*4390*/  FADD.FTZ R163, R217, R8 ;  /* 0x00000008d9a37221 */ /* 0x000fe20000010000 */
[----:B------:R-:W-:Y:S01]  /*43a0*/  @!P5 ISETP.GE.AND P1, PT, R150, R153, PT ;  /* 0x000000999600d20c */ /* 0x000fe20003f26270 */
[----:B------:R-:W-:Y:S01]  /*43b0*/  FADD.FTZ R165, R218, R9 ;  /* 0x00000009daa57221 */ /* 0x000fe20000010000 */
[----:B------:R-:W-:Y:S01]  /*43c0*/  @!P5 FSEL R156, R156, -INF , !P2 ;  /* 0xff8000009c9cd808 */ /* 0x000fe20005000000 */
[----:B------:R-:W-:Y:S01]  /*43d0*/  FADD.FTZ R154, R218, R11 ;  /* 0x0000000bda9a7221 */ /* 0x000fe20000010000 */
[----:B------:R-:W-:Y:S03]  /*43e0*/  HMMA.16816.F32 R16, R72, R70, R16 ;  /* 0x000000464810723c */ /* 0x000fe60000001810 */
[----:B------:R-:W-:Y:S01]  /*43f0*/  @!P5 FSEL R163, R163, -INF , !P3 ;  /* 0xff800000a3a3d808 */ /* 0x000fe20005800000 */
[----:B------:R-:W-:Y:S01]  /*4400*/  FFMA.FTZ R159, R159, UR7, -R152 ;  /* 0x000000079f9f7c23 */ /* 0x000fe20008010898 */
[----:B------:R-:W-:Y:S01]  /*4410*/  @!P5 ISETP.GE.AND P2, PT, R164, R157, PT ;  /* 0x0000009da400d20c */ /* 0x000fe20003f46270 */
[----:B------:R-:W-:Y:S01]  /*4420*/  FFMA.FTZ R156, R156, UR7, -R151 ;  /* 0x000000079c9c7c23 */ /* 0x000fe20008010897 */
[----:B------:R-:W-:Y:S01]  /*4430*/  @!P5 ISETP.GE.AND P3, PT, R164, R153, PT ;  /* 0x00000099a400d20c */ /* 0x000fe20003f66270 */
[----:B------:R-:W-:Y:S01]  /*4440*/  FADD.FTZ R164, R217, R10 ;  /* 0x0000000ad9a47221 */ /* 0x000fe20000010000 */
[----:B------:R-:W-:Y:S01]  /*4450*/  @!P5 FSEL R161, R161, -INF , !P6 ;  /* 0xff800000a1a1d808 */ /* 0x000fe20007000000 */
[----:B------:R-:W-:Y:S01]  /*4460*/  FFMA.FTZ R163, R163, UR7, -R152 ;  /* 0x00000007a3a37c23 */ /* 0x000fe20008010898 */
[----:B------:R-:W-:Y:S01]  /*4470*/  @!P5 FSEL R158, R158, -INF , !P1 ;  /* 0xff8000009e9ed808 */ /* 0x000fe20004800000 */
[----:B------:R-:W-:Y:S01]  /*4480*/  FADD.FTZ R171, R215, R12 ;  /* 0x0000000cd7ab7221 */ /* 0x000fe20000010000 */
[----:B------:R-:W-:Y:S01]  /*4490*/  @!P5 ISETP.GE.AND P6, PT, R166, R157, PT ;  /* 0x0000009da600d20c */ /* 0x000fe20003fc6270 */
[----:B------:R-:W-:Y:S01]  /*44a0*/  FADD.FTZ R155, R216, R13 ;  /* 0x0000000dd89b7221 */ /* 0x000fe20000010000 */
[-C--:B------:R-:W-:Y:S01]  /*44b0*/  @!P5 ISETP.GE.AND P1, PT, R166, R153.reuse, PT ;  /* 0x00000099a600d20c */ /* 0x080fe20003f26270 */
[----:B------:R-:W-:Y:S01]  /*44c0*/  @!P5 VIADD R166, R150, 0x11 ;  /* 0x0000001196a6d836 */ /* 0x000fe20000000000 */
[----:B------:R-:W-:Y:S01]  /*44d0*/  @!P5 FSEL R165, R165, -INF , !P6 ;  /* 0xff800000a5a5d808 */ /* 0x000fe20007000000 */
[----:B------:R-:W-:Y:S01]  /*44e0*/  FADD.FTZ R160, R215, R14 ;  /* 0x0000000ed7a07221 */ /* 0x000fe20000010000 */
[----:B------:R-:W-:Y:S01]  /*44f0*/  @!P5 FSEL R164, R164, -INF , !P4 ;  /* 0xff800000a4a4d808 */ /* 0x000fe20006000000 */
[----:B------:R-:W-:Y:S01]  /*4500*/  FADD.FTZ R176, R213, R18 ;  /* 0x00000012d5b07221 */ /* 0x000fe20000010000 */
[C---:B------:R-:W-:Y:S01]  /*4510*/  @!P5 ISETP.GE.AND P4, PT, R166.reuse, R153, PT ;  /* 0x00000099a600d20c */ /* 0x040fe20003f86270 */
[--C-:B------:R-:W-:Y:S01]  /*4520*/  FFMA.FTZ R182, R161, UR7, -R152.reuse ;  /* 0x00000007a1b67c23 */ /* 0x100fe20008010898 */
[-C--:B------:R-:W-:Y:S01]  /*4530*/  @!P5 ISETP.GE.AND P6, PT, R166, R157.reuse, PT ;  /* 0x0000009da600d20c */ /* 0x080fe20003fc6270 */
[C---:B------:R-:W-:Y:S01]  /*4540*/  @!P5 VIADD R166, R150.reuse, 0x18 ;  /* 0x0000001896a6d836 */ /* 0x040fe20000000000 */
[----:B------:R-:W-:Y:S01]  /*4550*/  @!P5 FSEL R171, R171, -INF , !P2 ;  /* 0xff800000ababd808 */ /* 0x000fe20005000000 */
[----:B------:R-:W-:Y:S01]  /*4560*/  @!P5 VIADD R150, R150, 0x19 ;  /* 0x000000199696d836 */ /* 0x000fe20000000000 */
[----:B------:R-:W-:Y:S01]  /*4570*/  @!P5 FSEL R154, R154, -INF , !P1 ;  /* 0xff8000009a9ad808 */ /* 0x000fe20004800000 */
[----:B------:R-:W-:Y:S01]  /*4580*/  FFMA.FTZ R161, R158, UR7, -R151 ;  /* 0x000000079ea17c23 */ /* 0x000fe20008010897 */
[-C--:B------:R-:W-:Y:S01]  /*4590*/  @!P5 ISETP.GE.AND P1, PT, R166, R157.reuse, PT ;  /* 0x0000009da600d20c */ /* 0x080fe20003f26270 */
[----:B------:R-:W-:Y:S01]  /*45a0*/  MUFU.EX2 R158, R156 ;  /* 0x0000009c009e7308 */ /* 0x000fe20000000800 */
[----:B------:R-:W-:Y:S01]  /*45b0*/  @!P5 ISETP.GE.AND P2, PT, R150, R157, PT ;  /* 0x0000009d9600d20c */ /* 0x000fe20003f46270 */
[--C-:B------:R-:W-:Y:S01]  /*45c0*/  FFMA.FTZ R165, R165, UR7, -R152.reuse ;  /* 0x00000007a5a57c23 */ /* 0x100fe20008010898 */
[----:B------:R-:W-:Y:S01]  /*45d0*/  LOP3.LUT R157, R174, UR13, R173, 0x96, !PT ;  /* 0x0000000dae9d7c12 */ /* 0x000fe2000f8e96ad */
[----:B------:R-:W-:Y:S01]  /*45e0*/  IMAD.WIDE.U32 R174, R162, -0x326172a9, RZ ;  /* 0xcd9e8d57a2ae7825 */ /* 0x000fe200078e00ff */
[----:B------:R-:W-:Y:S05]  /*45f0*/  @!P5 FSEL R155, R155, -INF , !P6 ;  /* 0xff8000009b9bd808 */ /* 0x000fea0007000000 */
[----:B------:R-:W1:Y:S01]  /*4600*/  MUFU.EX2 R161, R161 ;  /* 0x000000a100a17308 */ /* 0x000e620000000800 */
[-C--:B------:R-:W-:Y:S01]  /*4610*/  @!P5 ISETP.GE.AND P6, PT, R166, R153.reuse, PT ;  /* 0x00000099a600d20c */ /* 0x080fe20003fc6270 */
[----:B------:R-:W-:Y:S01]  /*4620*/  IMAD.WIDE.U32 R166, R157, -0x326172a9, RZ ;  /* 0xcd9e8d579da67825 */ /* 0x000fe200078e00ff */
[----:B------:R-:W-:Y:S02]  /*4630*/  LOP3.LUT R170, R170, UR14, R175, 0x96, !PT ;  /* 0x0000000eaaaa7c12 */ /* 0x000fe4000f8e96af */
[----:B------:R-:W-:Y:S01]  /*4640*/  @!P5 FSEL R160, R160, -INF , !P3 ;  /* 0xff800000a0a0d808 */ /* 0x000fe20005800000 */
[----:B------:R-:W-:Y:S01]  /*4650*/  FFMA.FTZ R154, R154, UR7, -R151 ;  /* 0x000000079a9a7c23 */ /* 0x000fe20008010897 */
[----:B------:R-:W-:Y:S01]  /*4660*/  LOP3.LUT R181, R174, UR12, R167, 0x96, !PT ;  /* 0x0000000caeb57c12 */ /* 0x000fe2000f8e96a7 */
[----:B------:R-:W-:Y:S01]  /*4670*/  IMAD.WIDE.U32 R174, R170, -0x2daee0ad, RZ ;  /* 0xd2511f53aaae7825 */ /* 0x000fe200078e00ff */
[----:B------:R-:W-:Y:S01]  /*4680*/  @!P5 ISETP.GE.AND P3, PT, R150, R153, PT ;  /* 0x000000999600d20c */ /* 0x000fe20003f66270 */
[----:B------:R2:W-:Y:S01]  /*4690*/  MUFU.EX2 R156, R154 ;  /* 0x0000009a009c7308 */ /* 0x0005e20000000800 */
[----:B------:R-:W-:Y:S01]  /*46a0*/  LOP3.LUT R173, R181, 0xff, RZ, 0xc0, !PT ;  /* 0x000000ffb5ad7812 */ /* 0x000fe200078ec0ff */
[--C-:B------:R-:W-:Y:S01]  /*46b0*/  FFMA.FTZ R155, R155, UR7, -R152.reuse ;  /* 0x000000079b9b7c23 */ /* 0x100fe20008010898 */
[----:B------:R-:W-:Y:S01]  /*46c0*/  LOP3.LUT R170, R172, UR11, R175, 0x96, !PT ;  /* 0x0000000bacaa7c12 */ /* 0x000fe2000f8e96af */
[----:B------:R-:W-:Y:S01]  /*46d0*/  FADD.FTZ R172, R216, R15 ;  /* 0x0000000fd8ac7221 */ /* 0x000fe20000010000 */
[C---:B------:R-:W-:Y:S01]  /*46e0*/  PRMT R153, R181.reuse, 0x7632, R153 ;  /* 0x00007632b5997816 */ /* 0x040fe20000000099 */
[----:B------:R-:W-:Y:S01]  /*46f0*/  FADD.FTZ R175, R214, R17 ;  /* 0x00000011d6af7221 */ /* 0x000fe20000010000 */
[----:B------:R-:W-:Y:S01]  /*4700*/  LOP3.LUT R150, R181, 0xffff, RZ, 0xc0, !PT ;  /* 0x0000ffffb5967812 */ /* 0x000fe200078ec0ff */
[----:B------:R-:W-:Y:S01]  /*4710*/  FFMA.FTZ R171, R171, UR7, -R152 ;  /* 0x00000007abab7c23 */ /* 0x000fe20008010898 */
[----:B------:R-:W-:Y:S02]  /*4720*/  @!P5 FSEL R172, R172, -INF , !P4 ;  /* 0xff800000acacd808 */ /* 0x000fe40006000000 */
[----:B------:R-:W-:Y:S01]  /*4730*/  ISETP.LE.U32.AND P4, PT, R173, UR6, PT ;  /* 0x00000006ad007c0c */ /* 0x000fe2000bf83070 */
[----:B------:R-:W-:Y:S01]  /*4740*/  FADD.FTZ R173, R213, R16 ;  /* 0x00000010d5ad7221 */ /* 0x000fe20000010000 */
[----:B------:R-:W-:Y:S01]  /*4750*/  LOP3.LUT R153, R153, 0xff, RZ, 0xc0, !PT ;  /* 0x000000ff99997812 */ /* 0x000fe200078ec0ff */
[----:B--2---:R-:W-:Y:S01]  /*4760*/  FFMA.FTZ R154, R172, UR7, -R151 ;  /* 0x00000007ac9a7c23 */ /* 0x004fe20008010897 */
[----:B------:R-:W-:Y:S02]  /*4770*/  SHF.R.U32.HI R150, RZ, 0x8, R150 ;  /* 0x00000008ff967819 */ /* 0x000fe40000011696 */
[----:B------:R-:W-:Y:S02]  /*4780*/  @!P5 FSEL R173, R173, -INF , !P1 ;  /* 0xff800000adadd808 */ /* 0x000fe40004800000 */
[----:B------:R-:W-:Y:S01]  /*4790*/  ISETP.LE.U32.AND P1, PT, R153, UR6, PT ;  /* 0x0000000699007c0c */ /* 0x000fe2000bf23070 */
[----:B------:R-:W-:Y:S01]  /*47a0*/  MUFU.EX2 R154, R154 ;  /* 0x0000009a009a7308 */ /* 0x000fe20000000800 */
[----:B------:R-:W-:Y:S02]  /*47b0*/  LOP3.LUT R153, R150, 0xffff, RZ, 0xc0, !PT ;  /* 0x0000ffff96997812 */ /* 0x000fe400078ec0ff */
[C---:B------:R-:W-:Y:S07]  /*47c0*/  PRMT R180, R166.reuse, 0x7770, RZ ;  /* 0x00007770a6b47816 */ /* 0x040fee00000000ff */
[----:B------:R2:W3:Y:S01]  /*47d0*/  MUFU.EX2 R150, R159 ;  /* 0x0000009f00967308 */ /* 0x0004e20000000800 */
[C---:B------:R-:W-:Y:S02]  /*47e0*/  PRMT R167, R166.reuse, 0x7771, RZ ;  /* 0x00007771a6a77816 */ /* 0x040fe400000000ff */
[C---:B------:R-:W-:Y:S02]  /*47f0*/  PRMT R178, R166.reuse, 0x7772, RZ ;  /* 0x00007772a6b27816 */ /* 0x040fe400000000ff */
[----:B------:R-:W-:Y:S02]  /*4800*/  PRMT R177, R166, 0x7773, RZ ;  /* 0x00007773a6b17816 */ /* 0x000fe400000000ff */
[C---:B------:R-:W-:Y:S01]  /*4810*/  PRMT R166, R174.reuse, 0x7773, RZ ;  /* 0x00007773aea67816 */ /* 0x040fe200000000ff */
[----:B-1----:R-:W-:Y:S01]  /*4820*/  @!P1 FADD.FTZ R161, -R161, -RZ ;  /* 0x800000ffa1a19221 */ /* 0x002fe20000010100 */
[C---:B------:R-:W-:Y:S02]  /*4830*/  PRMT R179, R174.reuse, 0x7770, RZ ;  /* 0x00007770aeb37816 */ /* 0x040fe400000000ff */
[C---:B------:R-:W-:Y:S02]  /*4840*/  PRMT R162, R174.reuse, 0x7771, RZ ;  /* 0x00007771aea27816 */ /* 0x040fe400000000ff */
[----:B------:R-:W-:Y:S01]  /*4850*/  PRMT R157, R174, 0x7772, RZ ;  /* 0x00007772ae9d7816 */ /* 0x000fe200000000ff */
[----:B------:R-:W-:Y:S01]  /*4860*/  FADD.FTZ R174, R214, R19 ;  /* 0x00000013d6ae7221 */ /* 0x000fe20000010000 */
[----:B------:R-:W-:Y:S01]  /*4870*/  SHF.R.U32.HI R181, RZ, 0x18, R181 ;  /* 0x00000018ffb57819 */ /* 0x000fe200000116b5 */
[----:B--2---:R-:W-:Y:S01]  /*4880*/  FFMA.FTZ R159, R164, UR7, -R151 ;  /* 0x00000007a49f7c23 */ /* 0x004fe20008010897 */
[----:B------:R-:W-:Y:S01]  /*4890*/  @!P5 FSEL R176, R176, -INF , !P6 ;  /* 0xff800000b0b0d808 */ /* 0x000fe20007000000 */
[----:B------:R-:W1:Y:S01]  /*48a0*/  MUFU.EX2 R164, R165 ;  /* 0x000000a500a47308 */ /* 0x000e620000000800 */
[----:B------:R-:W-:Y:S01]  /*48b0*/  @!P5 FSEL R174, R174, -INF , !P3 ;  /* 0xff800000aeaed808 */ /* 0x000fe20005800000 */
[----:B---3--:R-:W-:Y:S01]  /*48c0*/  @!P4 FADD.FTZ R150, -R150, -RZ ;  /* 0x800000ff9696c221 */ /* 0x008fe20000010100 */
[----:B------:R-:W-:Y:S07]  /*48d0*/  ISETP.GT.U32.AND P3, PT, R167, UR6, PT ;  /* 0x00000006a7007c0c */ /* 0x000fee000bf64070 */
[----:B------:R-:W-:Y:S01]  /*48e0*/  MUFU.EX2 R159, R159 ;  /* 0x0000009f009f7308 */ /* 0x000fe20000000800 */
[----:B------:R-:W-:Y:S02]  /*48f0*/  @!P5 FSEL R175, R175, -INF , !P2 ;  /* 0xff800000afafd808 */ /* 0x000fe40005000000 */
[----:B------:R-:W-:Y:S07]  /*4900*/  ISETP.LE.U32.AND P5, PT, R180, UR6, PT ;  /* 0x00000006b4007c0c */ /* 0x000fee000bfa3070 */
[----:B------:R-:W2:Y:S01]  /*4910*/  MUFU.EX2 R167, R163 ;  /* 0x000000a300a77308 */ /* 0x000ea20000000800 */
[----:B------:R-:W-:Y:S02]  /*4920*/  ISETP.LE.U32.AND P6, PT, R181, UR6, PT ;  /* 0x00000006b5007c0c */ /* 0x000fe4000bfc3070 */
[----:B------:R-:W-:Y:S07]  /*4930*/  ISETP.LE.U32.AND P2, PT, R153, UR6, PT ;  /* 0x0000000699007c0c */ /* 0x000fee000bf43070 */
[----:B------:R-:W-:Y:S01]  /*4940*/  MUFU.EX2 R165, R171 ;  /* 0x000000ab00a57308 */ /* 0x000fe20000000800 */
[----:B------:R-:W-:Y:S02]  /*4950*/  ISETP.GT.U32.AND P4, PT, R178, UR6, PT ;  /* 0x00000006b2007c0c */ /* 0x000fe4000bf84070 */
[----:B------:R-:W-:Y:S07]  /*4960*/  ISETP.LE.U32.AND P1, PT, R179, UR6, PT ;  /* 0x00000006b3007c0c */ /* 0x000fee000bf23070 */
[----:B------:R-:W3:Y:S01]  /*4970*/  MUFU.EX2 R153, R182 ;  /* 0x000000b600997308 */ /* 0x000ee20000000800 */
[----:B-1----:R-:W-:Y:S01]  /*4980*/  @P3 FADD.FTZ R164, -R164, -RZ ;  /* 0x800000ffa4a43221 */ /* 0x002fe20000010100 */
[----:B--2---:R-:W-:Y:S01]  /*4990*/  @!P5 FADD.FTZ R167, -R167, -RZ ;  /* 0x800000ffa7a7d221 */ /* 0x004fe20000010100 */
[----:B------:R-:W-:Y:S01]  /*49a0*/  @!P6 FADD.FTZ R158, -R158, -RZ ;  /* 0x800000ff9e9ee221 */ /* 0x000fe20000010100 */
[----:B------:R-:W-:Y:S01]  /*49b0*/  ISETP.GT.U32.AND P5, PT, R157, UR6, PT ;  /* 0x000000069d007c0c */ /* 0x000fe2000bfa4070 */
[--C-:B------:R-:W-:Y:S01]  /*49c0*/  FFMA.FTZ R163, R173, UR7, -R152.reuse ;  /* 0x00000007ada37c23 */ /* 0x100fe20008010898 */
[----:B------:R-:W-:Y:S01]  /*49d0*/  ISETP.GT.U32.AND P6, PT, R162, UR6, PT ;  /* 0x00000006a2007c0c */ /* 0x000fe2000bfc4070 */
[----:B------:R-:W-:Y:S01]  /*49e0*/  @P4 FADD.FTZ R159, -R159, -RZ ;  /* 0x800000ff9f9f4221 */ /* 0x000fe20000010100 */
[C---:B------:R-:W-:Y:S01]  /*49f0*/  LOP3.LUT R157, R170.reuse, 0xffff, RZ, 0xc0, !PT ;  /* 0x0000ffffaa9d7812 */ /* 0x040fe200078ec0ff */
[----:B------:R-:W-:Y:S01]  /*4a00*/  FFMA.FTZ R152, R175, UR7, -R152 ;  /* 0x00000007af987c23 */ /* 0x000fe20008010898 */
[----:B------:R-:W-:Y:S01]  /*4a10*/  LOP3.LUT R162, R170, 0xff, RZ, 0xc0, !PT ;  /* 0x000000ffaaa27812 */ /* 0x000fe200078ec0ff */
[----:B---3--:R-:W-:Y:S01]  /*4a20*/  @!P2 FADD.FTZ R153, -R153, -RZ ;  /* 0x800000ff9999a221 */ /* 0x008fe20000010100 */
[----:B------:R-:W-:Y:S01]  /*4a30*/  SHF.R.U32.HI R157, RZ, 0x8, R157 ;  /* 0x00000008ff9d7819 */ /* 0x000fe2000001169d */
[----:B------:R-:W1:Y:S01]  /*4a40*/  MUFU.EX2 R163, R163 ;  /* 0x000000a300a37308 */ /* 0x000e620000000800 */
[----:B------:R-:W-:Y:S01]  /*4a50*/  ISETP.LE.U32.AND P3, PT, R162, UR6, PT ;  /* 0x00000006a2007c0c */ /* 0x000fe2000bf63070 */
[----:B------:R-:W2:Y:S01]  /*4a60*/  LDG.E R171, desc[UR18][R168.64] ;  /* 0x00000012a8ab7981 */ /* 0x000ea2000c1e1900 */
[----:B------:R-:W-:Y:S07]  /*4a70*/  LOP3.LUT R157, R157, 0xffff, RZ, 0xc0, !PT ;  /* 0x0000ffff9d9d7812 */ /* 0x000fee00078ec0ff */
[----:B------:R3:W4:Y:S01]  /*4a80*/  MUFU.EX2 R162, R155 ;  /* 0x0000009b00a27308 */ /* 0x0007220000000800 */
[----:B------:R-:W-:Y:S01]  /*4a90*/  ISETP.GT.U32.AND P2, PT, R177, UR6, PT ;  /* 0x00000006b1007c0c */ /* 0x000fe2000bf44070 */
[--C-:B------:R-:W-:Y:S01]  /*4aa0*/  FFMA.FTZ R177, R160, UR7, -R151.reuse ;  /* 0x00000007a0b17c23 */ /* 0x100fe20008010897 */
[----:B------:R-:W-:Y:S02]  /*4ab0*/  ISETP.LE.U32.AND P4, PT, R157, UR6, PT ;  /* 0x000000069d007c0c */ /* 0x000fe4000bf83070 */
[--C-:B------:R-:W-:Y:S05]  /*4ac0*/  SHF.R.U32.HI R160, RZ, 0x18, R170.reuse ;  /* 0x00000018ffa07819 */ /* 0x100fea00000116aa */
[----:B------:R-:W4:Y:S01]  /*4ad0*/  MUFU.EX2 R157, R177 ;  /* 0x000000b1009d7308 */ /* 0x000f220000000800 */
[----:B------:R-:W-:Y:S02]  /*4ae0*/  PRMT R170, R170, 0x7632, R170 ;  /* 0x00007632aaaa7816 */ /* 0x000fe400000000aa */
[----:B------:R-:W-:Y:S01]  /*4af0*/  F2FP.RELU.F16.F32.PACK_AB R172, R153, R150 ;  /* 0x0000009699ac723e */ /* 0x000fe200000008ff */
[----:B------:R-:W-:Y:S01]  /*4b00*/  @!P3 FADD.FTZ R165, -R165, -RZ ;  /* 0x800000ffa5a5b221 */ /* 0x000fe20000010100 */
[----:B------:R-:W-:Y:S01]  /*4b10*/  LOP3.LUT R170, R170, 0xff, RZ, 0xc0, !PT ;  /* 0x000000ffaaaa7812 */ /* 0x000fe200078ec0ff */
[----:B-1----:R-:W-:Y:S01]  /*4b20*/  @!P1 FADD.FTZ R163, -R163, -RZ ;  /* 0x800000ffa3a39221 */ /* 0x002fe20000010100 */
[----:B------:R-:W-:Y:S01]  /*4b30*/  FSETP.GE.FTZ.AND P1, PT, R164, RZ, PT ;  /* 0x000000ffa400720b */ /* 0x000fe20003f36000 */
[--C-:B---3--:R-:W-:Y:S01]  /*4b40*/  FFMA.FTZ R155, R176, UR7, -R151.reuse ;  /* 0x00000007b09b7c23 */ /* 0x108fe20008010897 */
[----:B------:R-:W-:Y:S01]  /*4b50*/  @P2 FADD.FTZ R156, -R156, -RZ ;  /* 0x800000ff9c9c2221 */ /* 0x000fe20000010100 */
[----:B------:R-:W-:Y:S01]  /*4b60*/  FFMA.FTZ R151, R174, UR7, -R151 ;  /* 0x00000007ae977c23 */ /* 0x000fe20008010897 */
[----:B------:R-:W-:Y:S01]  /*4b70*/  F2FP.RELU.F16.F32.PACK_AB R174, R158, R161 ;  /* 0x000000a19eae723e */ /* 0x000fe200000008ff */
[----:B----4-:R-:W-:Y:S01]  /*4b80*/  @!P4 FADD.FTZ R162, -R162, -RZ ;  /* 0x800000ffa2a2c221 */ /* 0x010fe20000010100 */
[----:B------:R-:W-:Y:S01]  /*4b90*/  ISETP.LE.U32.AND P3, PT, R170, UR6, PT ;  /* 0x00000006aa007c0c */ /* 0x000fe2000bf63070 */
[----:B------:R1:W-:Y:S01]  /*4ba0*/  STS [R205], R172 ;  /* 0x000000accd007388 */ /* 0x0003e20000000800 */
[----:B------:R-:W-:Y:S01]  /*4bb0*/  ISETP.GT.U32.AND P4, PT, R166, UR6, PT ;  /* 0x00000006a6007c0c */ /* 0x000fe2000bf84070 */
[----:B------:R-:W3:Y:S01]  /*4bc0*/  MUFU.EX2 R155, R155 ;  /* 0x0000009b009b7308 */ /* 0x000ee20000000800 */
[----:B------:R-:W-:Y:S03]  /*4bd0*/  F2FP.RELU.F16.F32.PACK_AB R170, R164, R167 ;  /* 0x000000a7a4aa723e */ /* 0x000fe600000008ff */
[----:B------:R-:W-:Y:S01]  /*4be0*/  STS [R205+0x400], R174 ;  /* 0x000400aecd007388 */ /* 0x000fe20000000800 */
[----:B------:R-:W-:Y:S02]  /*4bf0*/  F2FP.RELU.F16.F32.PACK_AB R166, R156, R159 ;  /* 0x0000009f9ca6723e */ /* 0x000fe400000008ff */
[----:B------:R-:W-:Y:S03]  /*4c00*/  ISETP.LE.U32.AND P2, PT, R160, UR6, PT ;  /* 0x00000006a0007c0c */ /* 0x000fe6000bf43070 */
[----:B------:R4:W-:Y:S01]  /*4c10*/  STS [R227], R170 ;  /* 0x000000aae3007388 */ /* 0x0009e20000000800 */
[----:B------:R-:W1:Y:S01]  /*4c20*/  MUFU.EX2 R160, R152 ;  /* 0x0000009800a07308 */ /* 0x000e620000000800 */
[----:B------:R-:W-:Y:S04]  /*4c30*/  F2FP.RELU.F16.F32.PACK_AB R176, R162, R165 ;  /* 0x000000a5a2b0723e */ /* 0x000fe800000008ff */
[----:B------:R4:W-:Y:S05]  /*4c40*/  STS [R227+0x400], R166 ;  /* 0x000400a6e3007388 */ /* 0x0009ea0000000800 */
[----:B------:R-:W1:Y:S01]  /*4c50*/  MUFU.EX2 R152, R151 ;  /* 0x0000009700987308 */ /* 0x000e620000000800 */
[----:B------:R-:W-:Y:S01]  /*4c60*/  @!P3 FADD.FTZ R157, -R157, -RZ ;  /* 0x800000ff9d9db221 */ /* 0x000fe20000010100 */
[----:B------:R-:W-:Y:S01]  /*4c70*/  FSETP.GE.FTZ.AND P3, PT, R153, RZ, PT ;  /* 0x000000ff9900720b */ /* 0x000fe20003f76000 */
[----:B---3--:R-:W-:Y:S01]  /*4c80*/  @P5 FADD.FTZ R155, -R155, -RZ ;  /* 0x800000ff9b9b5221 */ /* 0x008fe20000010100 */
[----:B------:R-:W-:Y:S01]  /*4c90*/  STS [R207], R176 ;  /* 0x000000b0cf007388 */ /* 0x000fe20000000800 */
[----:B------:R-:W-:Y:S05]  /*4ca0*/  @!P2 FADD.FTZ R154, -R154, -RZ ;  /* 0x800000ff9a9aa221 */ /* 0x000fea0000010100 */
[----:B------:R3:W3:Y:S01]  /*4cb0*/  LDG.E R169, desc[UR18][R168.64+0x20] ;  /* 0x00002012a8a97981 */ /* 0x0006e2000c1e1900 */
[----:B------:R-:W-:Y:S01]  /*4cc0*/  FSETP.GE.FTZ.AND P2, PT, R167, RZ, PT ;  /* 0x000000ffa700720b */ /* 0x000fe20003f56000 */
[----:B-1----:R-:W-:Y:S01]  /*4cd0*/  @P6 FADD.FTZ R160, -R160, -RZ ;  /* 0x800000ffa0a06221 */ /* 0x002fe20000010100 */
[----:B------:R-:W-:Y:S02]  /*4ce0*/  FSETP.GE.FTZ.AND P6, PT, R161, RZ, PT ;  /* 0x000000ffa100720b */ /* 0x000fe40003fd6000 */
[----:B------:R-:W-:Y:S01]  /*4cf0*/  F2FP.RELU.F16.F32.PACK_AB R172, R154, R157 ;  /* 0x0000009d9aac723e */ /* 0x000fe200000008ff */
[----:B------:R-:W-:Y:S01]  /*4d00*/  @P4 FADD.FTZ R152, -R152, -RZ ;  /* 0x800000ff98984221 */ /* 0x000fe20000010100 */
[----:B------:R-:W-:Y:S01]  /*4d10*/  IMAD.IADD R151, R207, 0x1, R228 ;  /* 0x00000001cf977824 */ /* 0x000fe200078e02e4 */
[----:B------:R-:W-:Y:S02]  /*4d20*/  FSETP.GE.FTZ.AND P4, PT, R150, RZ, PT ;  /* 0x000000ff9600720b */ /* 0x000fe40003f96000 */
[----:B------:R-:W-:Y:S01]  /*4d30*/  STS [R207+0x400], R172 ;  /* 0x000400accf007388 */ /* 0x000fe20000000800 */
[----:B----4-:R-:W-:Y:S02]  /*4d40*/  F2FP.RELU.F16.F32.PACK_AB R170, R160, R163 ;  /* 0x000000a3a0aa723e */ /* 0x010fe400000008ff */
[----:B------:R-:W-:Y:S03]  /*4d50*/  F2FP.RELU.F16.F32.PACK_AB R166, R152, R155 ;  /* 0x0000009b98a6723e */ /* 0x000fe600000008ff */
        /* <DEDUP_REMOVED lines=37> */
[----:B------:R-:W2:Y:S01]  /*4fb0*/  LDSM.16.M88.4 R80, [R190+0x8000] ;  /* 0x00800000be50783b */ /* 0x000ea20000000200 */
        /* <DEDUP_REMOVED lines=13> */
[----:B------:R-:W3:Y:S01]  /*5090*/  LDSM.16.M88.4 R92, [R195+0x10000] ;  /* 0x01000000c35c783b */ /* 0x000ee20000000200 */
        /* <DEDUP_REMOVED lines=10> */
[C---:B----4-:R-:W-:Y:S08]  /*5140*/  HMMA.16816.F32 R12, R84.reuse, R72, R12 ;  /* 0x00000048540c723c */ /* 0x050ff0000000180c */
[----:B------:R-:W-:Y:S01]  /*5150*/  HMMA.16816.F32 R16, R84, R74, R16 ;  /* 0x0000004a5410723c */ /* 0x000fe20000001810 */
[----:B------:R-:W4:Y:S06]  /*5160*/  LDSM.16.M88.4 R72, [R192+0xa800] ;  /* 0x00a80000c048783b */ /* 0x000f2c0000000200 */
        /* <DEDUP_REMOVED lines=8> */
[C---:B--2---:R-:W-:Y:S08]  /*51f0*/  HMMA.16816.F32 R4, R76.reuse, R80, R4 ;  /* 0x000000504c04723c */ /* 0x044ff00000001804 */
[C---:B------:R-:W-:Y:S08]  /*5200*/  HMMA.16816.F32 R8, R76.reuse, R82, R8 ;  /* 0x000000524c08723c */ /* 0x040ff00000001808 */
[C---:B----4-:R-:W-:Y:S08]  /*5210*/  HMMA.16816.F32 R12, R76.reuse, R72, R12 ;  /* 0x000000484c0c723c */ /* 0x050ff0000000180c */
        /* <DEDUP_REMOVED lines=15> */
[----:B------:R-:W-:Y:S01]  /*5310*/  ISETP.GT.AND P4, PT, R237, R222, PT ;  /* 0x000000deed00720c */ /* 0x000fe20003f84270 */
[----:B------:R-:W-:Y:S01]  /*5320*/  FADD.FTZ R170, -R171, R8 ;  /* 0x00000008abaa7221 */ /* 0x000fe20000010100 */
[----:B------:R-:W-:Y:S01]  /*5330*/  FSETP.GE.FTZ.AND P3, PT, R165, RZ, PT ;  /* 0x000000ffa500720b */ /* 0x000fe20003f76000 */
[----:B------:R-:W-:Y:S01]  /*5340*/  FMUL.FTZ R173, R150, R173 ;  /* 0x000000ad96ad7220 */ /* 0x000fe20000410000 */
[-C--:B------:R-:W-:Y:S01]  /*5350*/  FSEL R175, R172, R171.reuse, P1 ;  /* 0x000000abacaf7208 */ /* 0x080fe20000800000 */
[----:B------:R-:W-:Y:S01]  /*5360*/  FADD.FTZ R150, -R171, R12 ;  /* 0x0000000cab967221 */ /* 0x000fe20000010100 */
[----:B------:R-:W-:Y:S01]  /*5370*/  FSEL R170, R170, R171, P2 ;  /* 0x000000abaaaa7208 */ /* 0x000fe20001000000 */
[----:B------:R-:W-:Y:S01]  /*5380*/  FMUL.FTZ R168, R153, R168 ;  /* 0x000000a899a87220 */ /* 0x000fe20000410000 */
[----:B------:R-:W-:Y:S01]  /*5390*/  FSETP.GE.FTZ.AND P2, PT, R162, RZ, PT ;  /* 0x000000ffa200720b */ /* 0x000fe20003f56000 */
[----:B------:R-:W-:Y:S01]  /*53a0*/  FMUL.FTZ R175, R164, R175 ;  /* 0x000000afa4af7220 */ /* 0x000fe20000410000 */
[----:B------:R-:W-:Y:S01]  /*53b0*/  FSETP.GE.FTZ.AND P1, PT, R160, RZ, PT ;  /* 0x000000ffa000720b */ /* 0x000fe20003f36000 */
[----:B------:R-:W-:Y:S01]  /*53c0*/  FADD.FTZ R164, -R171, R13 ;  /* 0x0000000daba47221 */ /* 0x000fe20000010100 */
[----:B------:R-:W-:Y:S01]  /*53d0*/  FSEL R150, R150, R171, P3 ;  /* 0x000000ab96967208 */ /* 0x000fe20001800000 */
[----:B------:R-:W-:Y:S01]  /*53e0*/  FMUL.FTZ R170, R167, R170 ;  /* 0x000000aaa7aa7220 */ /* 0x000fe20000410000 */
[----:B------:R-:W-:Y:S02]  /*53f0*/  F2FP.F16.F32.PACK_AB R168, R168, R173 ;  /* 0x000000ada8a8723e */ /* 0x000fe400000000ff */
[----:B------:R-:W-:Y:S01]  /*5400*/  FSEL R153, R164, R171, P2 ;  /* 0x000000aba4997208 */ /* 0x000fe20001000000 */
[----:B------:R-:W-:Y:S01]  /*5410*/  FADD.FTZ R164, -R171, R16 ;  /* 0x00000010aba47221 */ /* 0x000fe20000010100 */
[----:B------:R-:W-:Y:S01]  /*5420*/  FSETP.GE.FTZ.AND P2, PT, R163, RZ, PT ;  /* 0x000000ffa300720b */ /* 0x000fe20003f56000 */
[----:B------:R-:W-:Y:S01]  /*5430*/  FMUL.FTZ R150, R165, R150 ;  /* 0x00000096a5967220 */ /* 0x000fe20000410000 */
[----:B------:R-:W-:Y:S01]  /*5440*/  F2FP.F16.F32.PACK_AB R170, R175, R170 ;  /* 0x000000aaafaa723e */ /* 0x000fe200000000ff */
[----:B------:R-:W-:Y:S01]  /*5450*/  FMUL.FTZ R153, R162, R153 ;  /* 0x00000099a2997220 */ /* 0x000fe20000410000 */
[----:B------:R-:W-:Y:S01]  /*5460*/  FSEL R164, R164, R171, P2 ;  /* 0x000000aba4a47208 */ /* 0x000fe20001000000 */
[----:B------:R-:W-:Y:S01]  /*5470*/  @P1 FADD.FTZ R171, -R171, R17 ;  /* 0x00000011abab1221 */ /* 0x000fe20000010100 */
[----:B------:R-:W-:Y:S02]  /*5480*/  FADD.FTZ R162, -R169, R6 ;  /* 0x00000006a9a27221 */ /* 0x000fe40000010100 */
[----:B------:R-:W-:Y:S01]  /*5490*/  F2FP.F16.F32.PACK_AB R150, R153, R150 ;  /* 0x000000969996723e */ /* 0x000fe200000000ff */
[----:B------:R-:W-:Y:S01]  /*54a0*/  FMUL.FTZ R163, R163, R164 ;  /* 0x000000a4a3a37220 */ /* 0x000fe20000410000 */
[----:B------:R-:W-:Y:S01]  /*54b0*/  FADD.FTZ R164, -R169, R7 ;  /* 0x00000007a9a47221 */ /* 0x000fe20000010100 */
        /* <DEDUP_REMOVED lines=58> */
.L_x_976:
[----:B------:R-:W-:Y:S01]  /*5860*/  FSETP.GE.FTZ.AND P1, PT, R158, RZ, PT ;  /* 0x000000ff9e00720b */ /* 0x000fe20003f36000 */
[C---:B------:R-:W-:Y:S01]  /*5870*/  FADD.FTZ R10, -R169.reuse, R10 ;  /* 0x0000000aa90a7221 */ /* 0x040fe20000010100 */
[C---:B------:R-:W-:Y:S01]  /*5880*/  FADD.FTZ R4, -R169.reuse, R11 ;  /* 0x0000000ba9047221 */ /* 0x040fe20000010100 */
[-C--:B------:R-:W-:Y:S01]  /*5890*/  FSEL R162, R162, R169.reuse, P6 ;  /* 0x000000a9a2a27208 */ /* 0x080fe20003000000 */
[C---:B-1----:R-:W-:Y:S01]  /*58a0*/  FADD.FTZ R6, -R169.reuse, R15 ;  /* 0x0000000fa9067221 */ /* 0x042fe20000010100 */
[----:B------:R-:W-:Y:S01]  /*58b0*/  FSEL R5, R164, R169, P1 ;  /* 0x000000a9a4057208 */ /* 0x000fe20000800000 */
[----:B------:R-:W-:Y:S01]  /*58c0*/  FADD.FTZ R14, -R169, R14 ;  /* 0x0000000ea90e7221 */ /* 0x000fe20000010100 */
[----:B------:R-:W-:Y:S01]  /*58d0*/  FSETP.GE.FTZ.AND P1, PT, R159, RZ, PT ;  /* 0x000000ff9f00720b */ /* 0x000fe20003f36000 */
[----:B------:R-:W-:Y:S01]  /*58e0*/  FMUL.FTZ R162, R161, R162 ;  /* 0x000000a2a1a27220 */ /* 0x000fe20000410000 */
[----:B------:R-:W-:Y:S01]  /*58f0*/  FSETP.GE.FTZ.AND P2, PT, R156, RZ, PT ;  /* 0x000000ff9c00720b */ /* 0x000fe20003f56000 */
[----:B------:R-:W-:Y:S01]  /*5900*/  FMUL.FTZ R5, R158, R5 ;  /* 0x000000059e057220 */ /* 0x000fe20000410000 */
[-C--:B------:R-:W-:Y:S01]  /*5910*/  FSEL R10, R10, R169.reuse, P1 ;  /* 0x000000a90a0a7208 */ /* 0x080fe20000800000 */
[----:B------:R-:W-:Y:S01]  /*5920*/  FADD.FTZ R18, -R169, R18 ;  /* 0x00000012a9127221 */ /* 0x000fe20000010100 */
[----:B------:R-:W-:Y:S01]  /*5930*/  FSETP.GE.FTZ.AND P1, PT, R152, RZ, PT ;  /* 0x000000ff9800720b */ /* 0x000fe20003f36000 */
[----:B------:R-:W-:Y:S01]  /*5940*/  STS [R205+-0x2000], R168 ;  /* 0xffe000a8cd007388 */ /* 0x000fe20000000800 */
[----:B------:R-:W-:Y:S01]  /*5950*/  FSEL R7, R4, R169, P2 ;  /* 0x000000a904077208 */ /* 0x000fe20001000000 */
[----:B------:R-:W-:Y:S01]  /*5960*/  FMUL.FTZ R10, R159, R10 ;  /* 0x0000000a9f0a7220 */ /* 0x000fe20000410000 */
[----:B------:R-:W-:Y:S01]  /*5970*/  FSETP.GE.FTZ.AND P3, PT, R154, RZ, PT ;  /* 0x000000ff9a00720b */ /* 0x000fe20003f76000 */
[----:B------:R-:W-:Y:S01]  /*5980*/  FMUL.FTZ R160, R160, R171 ;  /* 0x000000aba0a07220 */ /* 0x000fe20000410000 */
[----:B------:R-:W-:Y:S01]  /*5990*/  FSETP.GE.FTZ.AND P5, PT, R157, RZ, PT ;  /* 0x000000ff9d00720b */ /* 0x000fe20003fb6000 */
[----:B------:R-:W-:Y:S01]  /*59a0*/  FMUL.FTZ R7, R156, R7 ;  /* 0x000000079c077220 */ /* 0x000fe20000410000 */
[-C--:B------:R-:W-:Y:S01]  /*59b0*/  FSEL R9, R6, R169.reuse, P3 ;  /* 0x000000a906097208 */ /* 0x080fe20001800000 */
[----:B------:R-:W-:Y:S01]  /*59c0*/  IMAD.IADD R148, R191, 0x1, R184 ;  /* 0x00000001bf947824 */ /* 0x000fe200078e02b8 */
[----:B------:R-:W-:Y:S01]  /*59d0*/  FSEL R14, R14, R169, P5 ;  /* 0x000000a90e0e7208 */ /* 0x000fe20002800000 */
[----:B------:R-:W-:Y:S01]  /*59e0*/  IMAD R225, R210, UR5, RZ ;  /* 0x00000005d2e17c24 */ /* 0x000fe2000f8e02ff */
        /* <DEDUP_REMOVED lines=138> */
.L_x_977:
[----:B------:R-:W-:Y:S01]  /*6290*/  LDSM.16.M88.4 R148, [R189+0x1e000] ;  /* 0x01e00000bd94783b */ /* 0x000fe20000000200 */
[----:B------:R-:W-:Y:S01]  /*62a0*/  IMAD.IADD R88, R189, 0x1, R194 ;  /* 0x00000001bd587824 */ /* 0x000fe200078e02c2 */
[----:B------:R-:W-:Y:S01]  /*62b0*/  ISETP.GT.AND P2, PT, R237, R222, PT ;  /* 0x000000deed00720c */ /* 0x000fe20003f44270 */
[----:B------:R-:W-:Y:S01]  /*62c0*/  VIADD R232, R232, 0xffffffc0 ;  /* 0xffffffc0e8e87836 */ /* 0x000fe20000000000 */
[----:B------:R-:W1:Y:S01]  /*62d0*/  LDSM.16.MT88.4 R16, [R186+0x12000] ;  /* 0x01200000ba10783b */ /* 0x000e620000004200 */
[----:B------:R-:W-:Y:S03]  /*62e0*/  @P4 IADD3 R224, P3, PT, R224, -0x100, RZ ;  /* 0xffffff00e0e04810 */ /* 0x000fe60007f7e0ff */
[----:B------:R-:W2:Y:S01]  /*62f0*/  LDSM.16.M88.4 R92, [R189+0x1f000] ;  /* 0x01f00000bd5c783b */ /* 0x000ea20000000200 */
[----:B------:R-:W-:Y:S03]  /*6300*/  @P4 IADD3.X R223, PT, PT, R223, -0x1, RZ, P3, !PT ;  /* 0xffffffffdfdf4810 */ /* 0x000fe60001ffe4ff */
[----:B------:R-:W3:Y:S04]  /*6310*/  LDSM.16.MT88.4 R80, [R186+0x14000] ;  /* 0x01400000ba50783b */ /* 0x000ee80000004200 */
[----:B------:R-:W4:Y:S04]  /*6320*/  LDSM.16.MT88.4 R96, [R186+0x16000] ;  /* 0x01600000ba60783b */ /* 0x000f280000004200 */
[----:B------:R-:W-:Y:S04]  /*6330*/  LDSM.16.M88.4 R152, [R88+0x1e000] ;  /* 0x01e000005898783b */ /* 0x000fe80000000200 */
[----:B------:R4:W-:Y:S04]  /*6340*/  LDSM.16.M88.4 R160, [R88+0x1f000] ;  /* 0x01f0000058a0783b */ /* 0x0009e80000000200 */
[----:B------:R-:W4:Y:S04]  /*6350*/  LDSM.16.MT88.4 R156, [R186+0x12800] ;  /* 0x01280000ba9c783b */ /* 0x000f280000004200 */
[----:B------:R-:W4:Y:S04]  /*6360*/  LDSM.16.MT88.4 R164, [R186+0x14800] ;  /* 0x01480000baa4783b */ /* 0x000f280000004200 */
[----:B------:R-:W4:Y:S04]  /*6370*/  LDSM.16.MT88.4 R168, [R186+0x16800] ;  /* 0x01680000baa8783b */ /* 0x000f280000004200 */
[----:B------:R-:W-:Y:S01]  /*6380*/  LDSM.16.MT88.4 R172, [R186+0x13000] ;  /* 0x01300000baac783b */ /* 0x000fe20000004200 */
[-C--:B-1----:R-:W-:Y:S03]  /*6390*/  HMMA.16816.F32 R4, R148, R16.reuse, RZ ;  /* 0x000000109404723c */ /* 0x082fe600000018ff */
[----:B------:R-:W-:Y:S04]  /*63a0*/  LDSM.16.M88.4 R176, [R2+0x1f000] ;  /* 0x01f0000002b0783b */ /* 0x000fe80000000200 */
[----:B------:R-:W-:Y:S01]  /*63b0*/  LDSM.16.MT88.4 R180, [R186+0x15000] ;  /* 0x01500000bab4783b */ /* 0x000fe20000004200 */
        /* <DEDUP_REMOVED lines=11> */
[----:B------:R-:W1:Y:S07]  /*6470*/  LDSM.16.M88.4 R148, [R2+0x1e000] ;  /* 0x01e000000294783b */ /* 0x000e6e0000000200 */
        /* <DEDUP_REMOVED lines=8> */
[C---:B------:R-:W-:Y:S08]  /*6500*/  HMMA.16816.F32 R80, R152.reuse, R166, R80 ;  /* 0x000000a69850723c */ /* 0x040ff00000001850 */
[-C--:B------:R-:W-:Y:S08]  /*6510*/  HMMA.16816.F32 R84, R152, R168.reuse, R84 ;  /* 0x000000a89854723c */ /* 0x080ff00000001854 */
[C---:B------:R-:W-:Y:S08]  /*6520*/  HMMA.16816.F32 R88, R160.reuse, R168, R88 ;  /* 0x000000a8a058723c */ /* 0x040ff00000001858 */
[-C--:B------:R-:W-:Y:S01]  /*6530*/  HMMA.16816.F32 R92, R160, R170.reuse, R92 ;  /* 0x000000aaa05c723c */ /* 0x080fe2000000185c */
[----:B------:R-:W-:Y:S07]  /*6540*/  LDSM.16.MT88.4 R160, [R186+0x13800] ;  /* 0x01380000baa0783b */ /* 0x000fee0000004200 */
[----:B------:R-:W-:Y:S01]  /*6550*/  HMMA.16816.F32 R96, R152, R170, R96 ;  /* 0x000000aa9860723c */ /* 0x000fe20000001860 */
[----:B------:R-:W-:Y:S03]  /*6560*/  LDSM.16.MT88.4 R168, [R186+0x15800] ;  /* 0x01580000baa8783b */ /* 0x000fe60000004200 */
[----:B------:R-:W-:Y:S04]  /*6570*/  IMAD.SHL.U32 R153, R225, 0x8, RZ ;  /* 0x00000008e1997824 */ /* 0x000fe800078e00ff */
[-C--:B-1----:R-:W-:Y:S08]  /*6580*/  HMMA.16816.F32 R4, R148, R172.reuse, R4 ;  /* 0x000000ac9404723c */ /* 0x082ff00000001804 */
[C---:B------:R-:W-:Y:S04]  /*6590*/  HMMA.16816.F32 R8, R176.reuse, R172, R8 ;  /* 0x000000acb008723c */ /* 0x040fe80000001808 */
[----:B------:R-:W-:Y:S04]  /*65a0*/  IMAD.IADD R172, R194, 0x1, R2 ;  /* 0x00000001c2ac7824 */ /* 0x000fe800078e0202 */
[-C--:B------:R-:W-:Y:S01]  /*65b0*/  HMMA.16816.F32 R12, R176, R174.reuse, R12 ;  /* 0x000000aeb00c723c */ /* 0x080fe2000000180c */
[----:B------:R-:W-:Y:S07]  /*65c0*/  LDSM.16.M88.4 R164, [R172+0x1f000] ;  /* 0x01f00000aca4783b */ /* 0x000fee0000000200 */
[C---:B------:R-:W-:Y:S04]  /*65d0*/  HMMA.16816.F32 R16, R148.reuse, R174, R16 ;  /* 0x000000ae9410723c */ /* 0x040fe80000001810 */
[C---:B------:R-:W-:Y:S04]  /*65e0*/  LEA R174, P1, R153.reuse, R244, 0x2 ;  /* 0x000000f499ae7211 */ /* 0x040fe800078210ff */
[-C--:B------:R-:W-:Y:S03]  /*65f0*/  HMMA.16816.F32 R68, R148, R180.reuse, R68 ;  /* 0x000000b49444723c */ /* 0x080fe60000001844 */
[----:B------:R-:W-:Y:S02]  /*6600*/  LEA.HI.X.SX32 R175, R153, R245, 0x2, P1 ;  /* 0x000000f599af7211 */ /* 0x000fe400008f16ff */
[----:B------:R-:W1:Y:S03]  /*6610*/  LDSM.16.M88.4 R152, [R172+0x1e000] ;  /* 0x01e00000ac98783b */ /* 0x000e660000000200 */
        /* <DEDUP_REMOVED lines=18> */
[C---:B------:R-:W-:Y:S02]  /*6740*/  LEA.HI.X.SX32 R159, R225.reuse, R177, 0x5, P1 ;  /* 0x000000b1e19f7211 */ /* 0x040fe400008f2eff */
[C---:B------:R-:W-:Y:S01]  /*6750*/  LEA R172, P1, R225.reuse, R158, 0x5 ;  /* 0x0000009ee1ac7211 */ /* 0x040fe200078228ff */
[C---:B------:R-:W-:Y:S04]  /*6760*/  HMMA.16816.F32 R8, R164.reuse, R160, R8 ;  /* 0x000000a0a408723c */ /* 0x040fe80000001808 */
[C---:B------:R-:W-:Y:S04]  /*6770*/  LEA.HI.X.SX32 R173, R225.reuse, R159, 0x5, P1 ;  /* 0x0000009fe1ad7211 */ /* 0x040fe800008f2eff */
[-C--:B------:R-:W-:Y:S03]  /*6780*/  HMMA.16816.F32 R12, R164, R162.reuse, R12 ;  /* 0x000000a2a40c723c */ /* 0x080fe6000000180c */
[C---:B------:R-:W-:Y:S05]  /*6790*/  IMAD.WIDE R160, R225.reuse, -0xc0, R172 ;  /* 0xffffff40e1a07825 */ /* 0x040fea00078e02ac */
        /* <DEDUP_REMOVED lines=19> */
[----:B------:R-:W-:Y:S04]  /*68d0*/  HMMA.16816.F32 R96, R152, R150, R96 ;  /* 0x000000969860723c */ /* 0x000fe80000001860 */
[----:B------:R-:W-:Y:S01]  /*68e0*/  @P4 IMAD.WIDE.U32 R152, R198, 0x4, R250 ;  /* 0x00000004c6984825 */ /* 0x000fe200078e00fa */
[C---:B------:R-:W-:Y:S04]  /*68f0*/  LEA.HI.X.SX32 R165, R225.reuse, R149, 0x5, P1 ;  /* 0x00000095e1a57211 */ /* 0x040fe800008f2eff */
[----:B------:R-:W5:Y:S01]  /*6900*/  @P4 LDG.E R234, desc[UR18][R152.64+-0x100] ;  /* 0xffff001298ea4981 */ /* 0x000f62000c1e1900 */
[C---:B------:R-:W-:Y:S03]  /*6910*/  IMAD.WIDE R150, R225.reuse, -0xc0, R164 ;  /* 0xffffff40e1967825 */ /* 0x040fe600078e02a4 */
[----:B------:R1:W5:Y:S01]  /*6920*/  @P4 LDG.E R233, desc[UR18][R152.64+-0xe0] ;  /* 0xffff201298e94981 */ /* 0x000362000c1e1900 */
[C---:B------:R-:W-:Y:S03]  /*6930*/  LEA R166, P1, R225.reuse, R150, 0x5 ;  /* 0x00000096e1a67211 */ /* 0x040fe600078228ff */
[----:B------:R2:W-:Y:S01]  /*6940*/  REDG.E.ADD.F32.FTZ.RN.STRONG.GPU desc[UR18][R244.64], R4 ;  /* 0x00000004f40079a6 */ /* 0x0005e2000c12f312 */
[C---:B------:R-:W-:Y:S03]  /*6950*/  LEA.HI.X.SX32 R167, R225.reuse, R151, 0x5, P1 ;  /* 0x00000097e1a77211 */ /* 0x040fe600008f2eff */
[----:B------:R3:W-:Y:S01]  /*6960*/  REDG.E.ADD.F32.FTZ.RN.STRONG.GPU desc[UR18][R174.64], R5 ;  /* 0x00000005ae0079a6 */ /* 0x0007e2000c12f312 */
[C---:B------:R-:W-:Y:S03]  /*6970*/  LEA R154, P1, R225.reuse, R166, 0x5 ;  /* 0x000000a6e19a7211 */ /* 0x040fe600078228ff */
[----:B------:R4:W-:Y:S01]  /*6980*/  REDG.E.ADD.F32.FTZ.RN.STRONG.GPU desc[UR18][R180.64], R6 ;  /* 0x00000006b40079a6 */ /* 0x0009e2000c12f312 */
[C---:B------:R-:W-:Y:S03]  /*6990*/  LEA.HI.X.SX32 R155, R225.reuse, R167, 0x5, P1 ;  /* 0x000000a7e19b7211 */ /* 0x040fe600008f2eff */
[----:B------:R4:W-:Y:S04]  /*69a0*/  REDG.E.ADD.F32.FTZ.RN.STRONG.GPU desc[UR18][R182.64], R7 ;  /* 0x00000007b60079a6 */ /* 0x0009e8000c12f312 */
        /* <DEDUP_REMOVED lines=8> */
[----:B------:R3:W-:Y:S01]  /*6a30*/  REDG.E.ADD.F32.FTZ.RN.STRONG.GPU desc[UR18][R244.64+0x80], R16 ;  /* 0x00008010f40079a6 */ /* 0x0007e2000c12f312 */
[C---:B------:R-:W-:Y:S03]  /*6a40*/  LEA R174, P1, R225.reuse, R4, 0x5 ;  /* 0x00000004e1ae7211 */ /* 0x040fe600078228ff */
[----:B------:R3:W-:Y:S01]  /*6a50*/  REDG.E.ADD.F32.FTZ.RN.STRONG.GPU desc[UR18][R160.64+0x80], R17 ;  /* 0x00008011a00079a6 */ /* 0x0007e2000c12f312 */
[C---:B------:R-:W-:Y:S02]  /*6a60*/  LEA.HI.X.SX32 R175, R225.reuse, R5, 0x5, P1 ;  /* 0x00000005e1af7211 */ /* 0x040fe400008f2eff */
[C---:B----4-:R-:W-:Y:S01]  /*6a70*/  LEA R180, P1, R225.reuse, R174, 0x5 ;  /* 0x000000aee1b47211 */ /* 0x050fe200078228ff */
[----:B------:R4:W-:Y:S03]  /*6a80*/  REDG.E.ADD.F32.FTZ.RN.STRONG.GPU desc[UR18][R162.64+0x80], R18 ;  /* 0x00008012a20079a6 */ /* 0x0009e6000c12f312 */
[C---:B------:R-:W-:Y:S01]  /*6a90*/  LEA.HI.X.SX32 R181, R225.reuse, R175, 0x5, P1 ;  /* 0x000000afe1b57211 */ /* 0x040fe200008f2eff */
[----:B------:R4:W-:Y:S04]  /*6aa0*/  REDG.E.ADD.F32.FTZ.RN.STRONG.GPU desc[UR18][R178.64+0x80], R19 ;  /* 0x00008013b20079a6 */ /* 0x0009e8000c12f312 */
[----:B------:R4:W-:Y:S01]  /*6ab0*/  REDG.E.ADD.F32.FTZ.RN.STRONG.GPU desc[UR18][R168.64+0x80], R12 ;  /* 0x0000800ca80079a6 */ /* 0x0009e2000c12f312 */
[C---:B------:R-:W-:Y:S03]  /*6ac0*/  IMAD.WIDE R6, R225.reuse, -0xc0, R180 ;  /* 0xffffff40e1067825 */ /* 0x040fe600078e02b4 */
[----:B------:R4:W-:Y:S01]  /*6ad0*/  REDG.E.ADD.F32.FTZ.RN.STRONG.GPU desc[UR18][R170.64+0x80], R13 ;  /* 0x0000800daa0079a6 */ /* 0x0009e2000c12f312 */
[C---:B------:R-:W-:Y:S03]  /*6ae0*/  LEA R182, P1, R225.reuse, R6, 0x5 ;  /* 0x00000006e1b67211 */ /* 0x040fe600078228ff */
[----:B------:R4:W-:Y:S01]  /*6af0*/  REDG.E.ADD.F32.FTZ.RN.STRONG.GPU desc[UR18][R148.64+0x80], R14 ;  /* 0x0000800e940079a6 */ /* 0x0009e2000c12f312 */
[C---:B------:R-:W-:Y:S03]  /*6b00*/  LEA.HI.X.SX32 R183, R225.reuse, R7, 0x5, P1 ;  /* 0x00000007e1b77211 */ /* 0x040fe600008f2eff */
[----:B------:R4:W-:Y:S01]  /*6b10*/  REDG.E.ADD.F32.FTZ.RN.STRONG.GPU desc[UR18][R164.64+0x80], R15 ;  /* 0x0000800fa40079a6 */ /* 0x0009e2000c12f312 */
        /* <DEDUP_REMOVED lines=10> */
[C---:B-1----:R-:W-:Y:S01]  /*6bc0*/  LEA R158, P1, R225.reuse, R176, 0x5 ;  /* 0x000000b0e19e7211 */ /* 0x042fe200078228ff */
[----:B------:R1:W-:Y:S03]  /*6bd0*/  REDG.E.ADD.F32.FTZ.RN.STRONG.GPU desc[UR18][R152.64+0x100], R72 ;  /* 0x00010048980079a6 */ /* 0x0003e6000c12f312 */
[C---:B------:R-:W-:Y:S01]  /*6be0*/  LEA.HI.X.SX32 R159, R225.reuse, R177, 0x5, P1 ;  /* 0x000000b1e19f7211 */ /* 0x040fe200008f2eff */
[----:B------:R-:W-:Y:S01]  /*6bf0*/  REDG.E.ADD.F32.FTZ.RN.STRONG.GPU desc[UR18][R4.64+0x100], R73 ;  /* 0x00010049040079a6 */ /* 0x000fe2000c12f312 */
[C---:B--2---:R-:W-:Y:S03]  /*6c00*/  LEA R172, P1, R225.reuse, R158, 0x5 ;  /* 0x0000009ee1ac7211 */ /* 0x044fe600078228ff */
[----:B------:R-:W-:Y:S01]  /*6c10*/  REDG.E.ADD.F32.FTZ.RN.STRONG.GPU desc[UR18][R174.64+0x100], R74 ;  /* 0x0001004aae0079a6 */ /* 0x000fe2000c12f312 */
[C---:B------:R-:W-:Y:S03]  /*6c20*/  LEA.HI.X.SX32 R173, R225.reuse, R159, 0x5, P1 ;  /* 0x0000009fe1ad7211 */ /* 0x040fe600008f2eff */
[----:B------:R-:W-:Y:S01]  /*6c30*/  REDG.E.ADD.F32.FTZ.RN.STRONG.GPU desc[UR18][R180.64+0x100], R75 ;  /* 0x0001004bb40079a6 */ /* 0x000fe2000c12f312 */
[C---:B------:R-:W-:Y:S03]  /*6c40*/  IMAD.WIDE R10, R225.reuse, -0xc0, R172 ;  /* 0xffffff40e10a7825 */ /* 0x040fe600078e02ac */
[----:B------:R-:W-:Y:S01]  /*6c50*/  REDG.E.ADD.F32.FTZ.RN.STRONG.GPU desc[UR18][R244.64+0x180], R80 ;  /* 0x00018050f40079a6 */ /* 0x000fe2000c12f312 */
[C---:B---3--:R-:W-:Y:S03]  /*6c60*/  LEA R16, P1, R225.reuse, R10, 0x5 ;  /* 0x0000000ae1107211 */ /* 0x048fe600078228ff */
[----:B------:R-:W-:Y:S01]  /*6c70*/  REDG.E.ADD.F32.FTZ.RN.STRONG.GPU desc[UR18][R6.64+0x180], R81 ;  /* 0x00018051060079a6 */ /* 0x000fe2000c12f312 */
[C---:B------:R-:W-:Y:S03]  /*6c80*/  LEA.HI.X.SX32 R17, R225.reuse, R11, 0x5, P1 ;  /* 0x0000000be1117211 */ /* 0x040fe600008f2eff */
[----:B------:R-:W-:Y:S01]  /*6c90*/  REDG.E.ADD.F32.FTZ.RN.STRONG.GPU desc[UR18][R182.64+0x180], R82 ;  /* 0x00018052b60079a6 */ /* 0x000fe2000c12f312 */
[C---:B------:R-:W-:Y:S03]  /*6ca0*/  LEA R160, P1, R225.reuse, R16, 0x5 ;  /* 0x00000010e1a07211 */ /* 0x040fe600078228ff */
[----:B------:R2:W-:Y:S01]  /*6cb0*/  REDG.E.ADD.F32.FTZ.RN.STRONG.GPU desc[UR18][R156.64+0x180], R83 ;  /* 0x000180539c0079a6 */ /* 0x0005e2000c12f312 */
        /* <DEDUP_REMOVED lines=29> */
[C---:B-1----:R-:W-:Y:S03]  /*6e90*/  LEA R152, P1, R225.reuse, R164, 0x5 ;  /* 0x000000a4e1987211 */ /* 0x042fe600078228ff */
[----:B------:R-:W1:Y:S01]  /*6ea0*/  LDSM.16.MT88.4 R8, [R185] ;  /* 0x00000000b908783b */ /* 0x000e620000004200 */
[C---:B------:R-:W-:Y:S02]  /*6eb0*/  LEA.HI.X.SX32 R153, R225.reuse, R165, 0x5, P1 ;  /* 0x000000a5e1997211 */ /* 0x040fe400008f2eff */
[C---:B------:R-:W-:Y:S01]  /*6ec0*/  LEA R154, P1, R225.reuse, R152, 0x5 ;  /* 0x00000098e19a7211 */ /* 0x040fe200078228ff */
[----:B------:R-:W-:Y:S03]  /*6ed0*/  REDG.E.ADD.F32.FTZ.RN.STRONG.GPU desc[UR18][R244.64+0x280], R96 ;  /* 0x00028060f40079a6 */ /* 0x000fe6000c12f312 */
[C---:B------:R-:W-:Y:S01]  /*6ee0*/  LEA.HI.X.SX32 R155, R225.reuse, R153, 0x5, P1 ;  /* 0x00000099e19b7211 */ /* 0x040fe200008f2eff */
[----:B------:R-:W-:Y:S01]  /*6ef0*/  REDG.E.ADD.F32.FTZ.RN.STRONG.GPU desc[UR18][R12.64+0x280], R97 ;  /* 0x000280610c0079a6 */ /* 0x000fe2000c12f312 */
[C---:B--2---:R-:W-:Y:S03]  /*6f00*/  LEA R156, P1, R225.reuse, R154, 0x5 ;  /* 0x0000009ae19c7211 */ /* 0x044fe600078228ff */
[----:B------:R-:W2:Y:S01]  /*6f10*/  LDSM.16.MT88.4 R12, [R0+-0x2000] ;  /* 0xffe00000000c783b */ /* 0x000ea20000004200 */
[----:B------:R-:W-:Y:S03]  /*6f20*/  LEA.HI.X.SX32 R157, R225, R155, 0x5, P1 ;  /* 0x0000009be19d7211 */ /* 0x000fe600008f2eff */
[----:B------:R-:W3:Y:S04]  /*6f30*/  LDSM.16.MT88.4 R16, [R185+0x2000] ;  /* 0x00200000b910783b */ /* 0x000ee80000004200 */
[----:B------:R-:W4:Y:S04]  /*6f40*/  LDSM.16.MT88.4 R68, [R185+0x4000] ;  /* 0x00400000b944783b */ /* 0x000f280000004200 */
[----:B------:R-:W-:Y:S04]  /*6f50*/  LDSM.16.MT88.4 R72, [R191+-0x1800] ;  /* 0xffe80000bf48783b */ /* 0x000fe80000004200 */
[----:B------:R-:W4:Y:S04]  /*6f60*/  LDSM.16.MT88.4 R76, [R185+0x800] ;  /* 0x00080000b94c783b */ /* 0x000f280000004200 */
[----:B------:R-:W4:Y:S04]  /*6f70*/  LDSM.16.MT88.4 R80, [R0+-0x1800] ;  /* 0xffe800000050783b */ /* 0x000f280000004200 */
[----:B------:R-:W4:Y:S01]  /*6f80*/  LDSM.16.MT88.4 R84, [R185+0x2800] ;  /* 0x00280000b954783b */ /* 0x000f220000004200 */
[-C--:B-1----:R-:W-:Y:S03]  /*6f90*/  HMMA.16816.F32 R100, R4, R8.reuse, R100 ;  /* 0x000000080464723c */ /* 0x082fe60000001864 */
[----:B------:R-:W-:Y:S04]  /*6fa0*/  LDSM.16.MT88.4 R88, [R185+0x1800] ;  /* 0x00180000b958783b */ /* 0x000fe80000004200 */
[----:B------:R-:W-:Y:S04]  /*6fb0*/  REDG.E.ADD.F32.FTZ.RN.STRONG.GPU desc[UR18][R170.64+0x280], R98 ;  /* 0x00028062aa0079a6 */ /* 0x000fe8000c12f312 */
[----:B------:R-:W-:Y:S01]  /*6fc0*/  REDG.E.ADD.F32.FTZ.RN.STRONG.GPU desc[UR18][R148.64+0x280], R99 ;  /* 0x00028063940079a6 */ /* 0x000fe2000c12f312 */
[C---:B--2---:R-:W-:Y:S03]  /*6fd0*/  HMMA.16816.F32 R104, R12.reuse, R8, R104 ;  /* 0x000000080c68723c */ /* 0x044fe60000001868 */
[----:B------:R-:W-:Y:S04]  /*6fe0*/  LDSM.16.MT88.4 R96, [R185+0x3800] ;  /* 0x00380000b960783b */ /* 0x000fe80000004200 */
[----:B------:R-:W-:Y:S01]  /*6ff0*/  LDSM.16.MT88.4 R148, [R185+0x5800] ;  /* 0x00580000b994783b */ /* 0x000fe20000004200 */
[-C--:B------:R-:W-:Y:S03]  /*7000*/  HMMA.16816.F32 R108, R12, R10.reuse, R108 ;  /* 0x0000000a0c6c723c */ /* 0x080fe6000000186c */
[----:B------:R-:W-:Y:S04]  /*7010*/  REDG.E.ADD.F32.FTZ.RN.STRONG.GPU desc[UR18][R164.64+0x280], R92 ;  /* 0x0002805ca40079a6 */ /* 0x000fe8000c12f312 */
[----:B------:R-:W-:Y:S01]  /*7020*/  REDG.E.ADD.F32.FTZ.RN.STRONG.GPU desc[UR18][R152.64+0x280], R93 ;  /* 0x0002805d980079a6 */ /* 0x000fe2000c12f312 */
[C---:B------:R-:W-:Y:S03]  /*7030*/  HMMA.16816.F32 R112, R4.reuse, R10, R112 ;  /* 0x0000000a0470723c */ /* 0x040fe60000001870 */
[----:B------:R-:W1:Y:S04]  /*7040*/  LDSM.16.MT88.4 R8, [R185+0x4800] ;  /* 0x00480000b908783b */ /* 0x000e680000004200 */
[----:B------:R-:W-:Y:S01]  /*7050*/  REDG.E.ADD.F32.FTZ.RN.STRONG.GPU desc[UR18][R154.64+0x280], R94 ;  /* 0x0002805e9a0079a6 */ /* 0x000fe2000c12f312 */
[-C--:B---3--:R-:W-:Y:S03]  /*7060*/  HMMA.16816.F32 R116, R4, R16.reuse, R116 ;  /* 0x000000100474723c */ /* 0x088fe60000001874 */
[----:B------:R-:W-:Y:S04]  /*7070*/  REDG.E.ADD.F32.FTZ.RN.STRONG.GPU desc[UR18][R156.64+0x280], R95 ;  /* 0x0002805f9c0079a6 */ /* 0x000fe8000c12f312 */
[----:B------:R-:W-:Y:S01]  /*7080*/  LDSM.16.MT88.4 R92, [R0+-0x800] ;  /* 0xfff80000005c783b */ /* 0x000fe20000004200 */
        /* <DEDUP_REMOVED lines=9> */
[----:B------:R-:W2:Y:S04]  /*7120*/  LDSM.16.MT88.4 R4, [R191+-0x1000] ;  /* 0xfff00000bf04783b */ /* 0x000ea80000004200 */
[----:B------:R-:W3:Y:S03]  /*7130*/  LDSM.16.MT88.4 R68, [R185+0x3000] ;  /* 0x00300000b944783b */ /* 0x000ee60000004200 */
[-C--:B------:R-:W-:Y:S08]  /*7140*/  HMMA.16816.F32 R100, R72, R76.reuse, R100 ;  /* 0x0000004c4864723c */ /* 0x080ff00000001864 */
        /* <DEDUP_REMOVED lines=8> */
[----:B------:R-:W4:Y:S07]  /*71d0*/  LDSM.16.MT88.4 R84, [R191+-0x800] ;  /* 0xfff80000bf54783b */ /* 0x000f2e0000004200 */
        /* <DEDUP_REMOVED lines=41> */
[----:B------:R-:W-:Y:S02]  /*7470*/  IADD3 R5, PT, PT, R204, 0x40, RZ ;  /* 0x00000040cc057810 */ /* 0x000fe40007ffe0ff */
[----:B------:R-:W-:Y:S01]  /*7480*/  ISETP.NE.AND P1, PT, R241, -0x1, PT ;  /* 0xfffffffff100780c */ /* 0x000fe20003f25270 */
[----:B------:R-:W3:-:S12]  /*7490*/  LDCU UR5, c[0x0][0x4fc] ;  /* 0x00009f80ff0577ac */ /* 0x000ed80008000800 */
[----:B------:R-:W4:Y:S01]  /*74a0*/  @P1 LDC.64 R2, c[0x0][0x5c0] ;  /* 0x00017000ff021b82 */ /* 0x000f220000000a00 */
        /* <DEDUP_REMOVED lines=68> */
[----:B---3--:R-:W-:Y:S01]  /*78f0*/  FMUL.FTZ R20, R20, UR5 ;  /* 0x0000000514147c20 */ /* 0x008fe20008410000 */
        /* <DEDUP_REMOVED lines=110> */
[----:B------:R-:W-:Y:S01]  /*7fe0*/  @P1 IADD3 R42, PT, PT, R238, R241, RZ ;  /* 0x000000f1ee2a1210 */ /* 0x000fe20007ffe0ff */
[----:B------:R-:W-:Y:S01]  /*7ff0*/  STS [R204+0x8000], R37 ;  /* 0x00800025cc007388 */ /* 0x000fe20000000800 */
[----:B------:R-:W-:-:S03]  /*8000*/  ISETP.NE.AND P0, PT, R241, -0x1, PT ;  /* 0xfffffffff100780c */ /* 0x000fc60003f05270 */
[----:B------:R-:W-:Y:S01]  /*8010*/  STS [R204+0x8400], R39 ;  /* 0x00840027cc007388 */ /* 0x000fe20000000800 */
[----:B----4-:R-:W-:-:S03]  /*8020*/  @P1 IMAD R40, R42, R3, RZ ;  /* 0x000000032a281224 */ /* 0x010fc600078e02ff */
        /* <DEDUP_REMOVED lines=10> */
[----:B-1----:R-:W-:-:S03]  /*80d0*/  @P1 IMAD.WIDE.U32 R42, R42, R2, RZ ;  /* 0x000000022a2a1225 */ /* 0x002fc600078e00ff */
[----:B------:R2:W-:Y:S02]  /*80e0*/  STS [R204+0xb000], R57 ;  /* 0x00b00039cc007388 */ /* 0x0005e40000000800 */
[----:B------:R-:W-:Y:S02]  /*80f0*/  @P1 IADD3 R40, PT, PT, R43, R40, RZ ;  /* 0x000000282b281210 */ /* 0x000fe40007ffe0ff */
[----:B------:R2:W-:Y:S04]  /*8100*/  STS [R204+0xb400], R59 ;  /* 0x00b4003bcc007388 */ /* 0x0005e80000000800 */
[----:B------:R2:W-:Y:S04]  /*8110*/  STS [R5+0xb000], R60 ;  /* 0x00b0003c05007388 */ /* 0x0005e80000000800 */
        /* <DEDUP_REMOVED lines=11> */
.L_x_979:
        /* <DEDUP_REMOVED lines=11> */
.L_x_980:
[----:B------:R-:W1:Y:S01]  /*8280*/  LDCU.64 UR6, c[0x0][0x5c8] ;  /* 0x0000b900ff0677ac */ /* 0x000e620008000a00 */
[----:B------:R-:W-:-:S05]  /*8290*/  IADD3 R52, PT, PT, R238, R241, RZ ;  /* 0x000000f1ee347210 */ /* 0x000fca0007ffe0ff */
[C---:B-1----:R-:W-:Y:S02]  /*82a0*/  IMAD R0, R52.reuse, UR7, RZ ;  /* 0x0000000734007c24 */ /* 0x042fe4000f8e02ff */
[----:B--2---:R-:W-:-:S05]  /*82b0*/  IMAD.WIDE.U32 R52, R52, UR6, RZ ;  /* 0x0000000634347c25 */ /* 0x004fca000f8e00ff */
[----:B------:R-:W-:-:S07]  /*82c0*/  IADD3 R0, PT, PT, R53, R0, RZ ;  /* 0x0000000035007210 */ /* 0x000fce0007ffe0ff */
.L_x_981:
[----:B------:R-:W-:Y:S01]  /*82d0*/  BAR.SYNC.DEFER_BLOCKING 0x0 ;  /* 0x0000000000007b1d */ /* 0x000fe20000010000 */
[----:B------:R-:W-:Y:S01]  /*82e0*/  USHF.L.U32 UR10, UR17, 0x6, URZ ;  /* 0x00000006110a7899 */ /* 0x000fe200080006ff */
[----:B------:R-:W-:Y:S01]  /*82f0*/  LOP3.LUT R55, R200, 0x80, RZ, 0xfc, !PT ;  /* 0x00000080c8377812 */ /* 0x000fe200078efcff */
[----:B------:R-:W-:Y:S01]  /*8300*/  USHF.L.U32 UR12, UR17, 0x6, URZ ;  /* 0x00000006110c7899 */ /* 0x000fe200080006ff */
[----:B------:R-:W-:Y:S01]  /*8310*/  MOV R53, UR6 ;  /* 0x0000000600357c02 */ /* 0x000fe20008000f00 */
[----:B------:R-:W-:Y:S01]  /*8320*/  USHF.R.S32.HI UR11, URZ, 0x1f, UR10 ;  /* 0x0000001fff0b7899 */ /* 0x000fe2000801140a */
[----:B------:R-:W-:Y:S01]  /*8330*/  BSSY.RECONVERGENT B0, `(.L_x_982) ;  /* 0x000002b000007945 */ /* 0x000fe20003800200 */
[----:B------:R-:W-:Y:S01]  /*8340*/  IMAD.WIDE.U32 R46, R2, UR10, RZ ;  /* 0x0000000a022e7c25 */ /* 0x000fe2000f8e00ff */
[----:B------:R-:W1:Y:S01]  /*8350*/  LDCU.64 UR4, c[0x0][0x5d8] ;  /* 0x0000bb00ff0477ac */ /* 0x000e620008000a00 */
[----:B------:R-:W-:Y:S02]  /*8360*/  LOP3.LUT R54, R200, 0x40, RZ, 0xfc, !PT ;  /* 0x00000040c8367812 */ /* 0x000fe400078efcff */
[----:B------:R-:W-:Y:S01]  /*8370*/  IMAD R44, R2, UR11, RZ ;  /* 0x0000000b022c7c24 */ /* 0x000fe2000f8e02ff */
[----:B------:R-:W-:Y:S01]  /*8380*/  LOP3.LUT R43, R46, 0x38, R199, 0xf8, !PT ;  /* 0x000000382e2b7812 */ /* 0x000fe200078ef8c7 */
[----:B------:R-:W-:-:S02]  /*8390*/  VIADD R239, R239, -UR12 ;  /* 0x8000000cefef7c36 */ /* 0x000fc40008000000 */
[----:B------:R-:W-:Y:S01]  /*83a0*/  IMAD R41, R3, UR10, R44 ;  /* 0x0000000a03297c24 */ /* 0x000fe2000f8e022c */
[----:B------:R-:W-:Y:S02]  /*83b0*/  IADD3 R60, P0, PT, R42, R43, RZ ;  /* 0x0000002b2a3c7210 */ /* 0x000fe40007f1e0ff */
[C---:B------:R-:W-:Y:S02]  /*83c0*/  ISETP.GE.AND P3, PT, R201.reuse, R239, PT ;  /* 0x000000efc900720c */ /* 0x040fe40003f66270 */
[----:B------:R-:W-:Y:S01]  /*83d0*/  IADD3.X R61, PT, PT, R40, R47, R41, P0, !PT ;  /* 0x0000002f283d7210 */ /* 0x000fe200007fe429 */
[C---:B------:R-:W-:Y:S01]  /*83e0*/  VIADD R40, R201.reuse, 0x20 ;  /* 0x00000020c9287836 */ /* 0x040fe20000000000 */
[----:B------:R-:W-:Y:S01]  /*83f0*/  IADD3 R56, P0, PT, R201, 0x20, RZ ;  /* 0x00000020c9387810 */ /* 0x000fe20007f1e0ff */
[----:B------:R2:W3:Y:S01]  /*8400*/  LDS.128 R36, [R206+0x13000] ;  /* 0x01300000ce247984 */ /* 0x0004e20000000c00 */
[----:B-1----:R-:W-:Y:S02]  /*8410*/  IMAD.WIDE.U32 R60, R196, UR4, R60 ;  /* 0x00000004c43c7c25 */ /* 0x002fe4000f8e003c */
[----:B------:R-:W-:Y:S01]  /*8420*/  ISETP.GE.AND P5, PT, R40, R239, PT ;  /* 0x000000ef2800720c */ /* 0x000fe20003fa6270 */
[----:B------:R2:W1:Y:S01]  /*8430*/  LDS.128 R32, [R206+0x15000] ;  /* 0x01500000ce207984 */ /* 0x0004620000000c00 */
[----:B------:R-:W-:-:S03]  /*8440*/  IMAD R59, R196, UR5, R61 ;  /* 0x00000005c43b7c24 */ /* 0x000fc6000f8e023d */
        /* <DEDUP_REMOVED lines=25> */
.L_x_983:
[----:B------:R-:W-:Y:S05]  /*85e0*/  BSYNC.RECONVERGENT B0 ;  /* 0x0000000000007941 */ /* 0x000fea0003800200 */
.L_x_982:
        /* <DEDUP_REMOVED lines=17> */
.L_x_985:
[----:B------:R-:W-:Y:S05]  /*8700*/  BSYNC.RECONVERGENT B0 ;  /* 0x0000000000007941 */ /* 0x000fea0003800200 */
.L_x_984:
        /* <DEDUP_REMOVED lines=25> */
.L_x_987:
[----:B------:R-:W-:Y:S05]  /*88a0*/  BSYNC.RECONVERGENT B0 ;  /* 0x0000000000007941 */ /* 0x000fea0003800200 */
.L_x_986:
        /* <DEDUP_REMOVED lines=16> */
.L_x_948:
[----:B------:R-:W-:Y:S05]  /*89b0*/  BSYNC.RECONVERGENT B1 ;  /* 0x0000000000017941 */ /* 0x000fea0003800200 */
.L_x_926:
        /* <DEDUP_REMOVED lines=11> */
.L_x_989:
        /* <DEDUP_REMOVED lines=9> */
.L_x_1100:


//--------------------- .text._ZN5flash44flash_bwd_dq_dk_dv_loop_seqk_parallel_kernelI23Flash_bwd_kernel_traitsILi192ELi64ELi64ELi8ELi4ELi2ELi2ELb0ELb0EN7cutlass6half_tE19Flash_kernel_traitsILi192ELi64ELi64ELi8ES3_EELb0ELb1ELb0ELb1ELb0ELb0ELb1EEEvNS_16Flash_bwd_paramsE --------------------------
	.section	.text._ZN5flash44flash_bwd_dq_dk_dv_loop_seqk_parallel_kernelI23Flash_bwd_kernel_traitsILi192ELi64ELi64ELi8ELi4ELi2ELi2ELb0ELb0EN7cutlass6half_tE19Flash_kernel_traitsILi192ELi64ELi64ELi8ES3_EELb0ELb1ELb0ELb1ELb0ELb0ELb1EEEvNS_16Flash_bwd_paramsE,"ax",@progbits
	.align	128
        .global         _ZN5flash44flash_bwd_dq_dk_dv_loop_seqk_parallel_kernelI23Flash_bwd_kernel_traitsILi192ELi64ELi64ELi8ELi4ELi2ELi2ELb0ELb0EN7cutlass6half_tE19Flash_kernel_traitsILi192ELi64ELi64ELi8ES3_EELb0ELb1ELb0ELb1ELb0ELb0ELb1EEEvNS_16Flash_bwd_paramsE
        .type           _ZN5flash44flash_bwd_dq_dk_dv_loop_seqk_parallel_kernelI23Flash_bwd_kernel_traitsILi192ELi64ELi64ELi8ELi4ELi2ELi2ELb0ELb0EN7cutlass6half_tE19Flash_kernel_traitsILi192ELi64ELi64ELi8ES3_EELb0ELb1ELb0ELb1ELb0ELb0ELb1EEEvNS_16Flash_bwd_paramsE,@function
        .size           _ZN5flash44flash_bwd_dq_dk_dv_loop_seqk_parallel_kernelI23Flash_bwd_kernel_traitsILi192ELi64ELi64ELi8ELi4ELi2ELi2ELb0ELb0EN7cutlass6half_tE19Flash_kernel_traitsILi192ELi64ELi64ELi8ES3_EELb0ELb1ELb0ELb1ELb0ELb0ELb1EEEvNS_16Flash_bwd_paramsE,(.L_x_1101 - _ZN5flash44flash_bwd_dq_dk_dv_loop_seqk_parallel_kernelI23Flash_bwd_kernel_traitsILi192ELi64ELi64ELi8ELi4ELi2ELi2ELb0ELb0EN7cutlass6half_tE19Flash_kernel_traitsILi192ELi64ELi64ELi8ES3_EELb0ELb1ELb0ELb1ELb0ELb0ELb1EEEvNS_16Flash_bwd_paramsE)
        .other          _ZN5flash44flash_bwd_dq_dk_dv_loop_seqk_parallel_kernelI23Flash_bwd_kernel_traitsILi192ELi64ELi64ELi8ELi4ELi2ELi2ELb0ELb0EN7cutlass6half_tE19Flash_kernel_traitsILi192ELi64ELi64ELi8ES3_EELb0ELb1ELb0ELb1ELb0ELb0ELb1EEEvNS_16Flash_bwd_paramsE,@"STO_CUDA_ENTRY STV_DEFAULT"
_ZN5flash44flash_bwd_dq_dk_dv_loop_seqk_parallel_kernelI23Flash_bwd_kernel_traitsILi192ELi64ELi64ELi8ELi4ELi2ELi2ELb0ELb0EN7cutlass6half_tE19Flash_kernel_traitsILi192ELi64ELi64ELi8ES3_EELb0ELb1ELb0ELb1ELb0ELb0ELb1EEEvNS_16Flash_bwd_paramsE:
.text._ZN5flash44flash_bwd_dq_dk_dv_loop_seqk_parallel_kernelI23Flash_bwd_kernel_traitsILi192ELi64ELi64ELi8ELi4ELi2ELi2ELb0ELb0EN7cutlass6half_tE19Flash_kernel_traitsILi192ELi64ELi64ELi8ES3_EELb0ELb1ELb0ELb1ELb0ELb0ELb1EEEvNS_16Flash_bwd_paramsE:
        /* <DEDUP_REMOVED lines=12> */
[----:B------:R-:W-:Y:S01]  /*00c0*/  IMAD.U32 R204, RZ, RZ, UR4 ;  /* 0x00000004ffcc7e24 */ /* 0x000fe2000f8e00ff */
[----:B------:R-:W4:Y:S01]  /*00d0*/  S2R R196, SR_CTAID.Z ;  /* 0x0000000000c47919 */ /* 0x000f220000002700 */
[----:B------:R-:W-:Y:S01]  /*00e0*/  UMOV UR5, 0x400 ;  /* 0x0000040000057882 */ /* 0x000fe20000000000 */
[----:B------:R-:W1:Y:S03]  /*00f0*/  LDCU.64 UR18, c[0x0][0x358] ;  /* 0x00006b00ff1277ac */ /* 0x000e660008000a00 */
        /* <DEDUP_REMOVED lines=19> */
[----:B------:R-:W-:Y:S02]  /*0230*/  LOP3.LUT R3, R5, 0x200, RZ, 0xc0, !PT ;  /* 0x0000020005037812 */ /* 0x000fe400078ec0ff */
[--C-:B------:R-:W-:Y:S02]  /*0240*/  LOP3.LUT R199, R199, 0x1c0, R4.reuse, 0xf8, !PT ;  /* 0x000001c0c7c77812 */ /* 0x100fe400078ef804 */
[----:B------:R-:W-:Y:S02]  /*0250*/  LOP3.LUT R2, R3, 0x3800, R4, 0xf8, !PT ;  /* 0x0000380003027812 */ /* 0x000fe400078ef804 */
[----:B------:R-:W-:Y:S02]  /*0260*/  SHF.R.U32.HI R203, RZ, 0x3, R10 ;  /* 0x00000003ffcb7819 */ /* 0x000fe4000001160a */
[----:B------:R-:W-:-:S02]  /*0270*/  LOP3.LUT R4, R4, 0x1c0, RZ, 0xc0, !PT ;  /* 0x000001c004047812 */ /* 0x000fc400078ec0ff */
[C---:B------:R-:W-:Y:S02]  /*0280*/  LOP3.LUT R7, R5.reuse, 0x400, RZ, 0xc0, !PT ;  /* 0x0000040005077812 */ /* 0x040fe400078ec0ff */
[----:B------:R-:W-:Y:S02]  /*0290*/  LOP3.LUT R12, R186, 0x1c0, RZ, 0xc0, !PT ;  /* 0x000001c0ba0c7812 */ /* 0x000fe400078ec0ff */
[----:B------:R-:W-:Y:S02]  /*02a0*/  LOP3.LUT R197, R4, 0x18, R203, 0xf8, !PT ;  /* 0x0000001804c57812 */ /* 0x000fe400078ef8cb */
[----:B------:R-:W-:Y:S02]  /*02b0*/  LOP3.LUT R11, R5, 0xc00, RZ, 0xc0, !PT ;  /* 0x00000c00050b7812 */ /* 0x000fe400078ec0ff */
[----:B------:R-:W-:Y:S02]  /*02c0*/  LOP3.LUT R3, R8, 0x10, RZ, 0xc0, !PT ;  /* 0x0000001008037812 */ /* 0x000fe400078ec0ff */
[----:B------:R-:W-:-:S02]  /*02d0*/  LOP3.LUT R4, R7, 0x6, R0, 0xf8, !PT ;  /* 0x0000000607047812 */ /* 0x000fc400078ef800 */
[----:B------:R-:W-:Y:S02]  /*02e0*/  LOP3.LUT R7, R12, 0x38, R201, 0xf8, !PT ;  /* 0x000000380c077812 */ /* 0x000fe400078ef8c9 */
[--C-:B------:R-:W-:Y:S02]  /*02f0*/  LOP3.LUT R197, R197, 0x38, R0.reuse, 0x78, !PT ;  /* 0x00000038c5c57812 */ /* 0x100fe400078e7800 */
[----:B------:R-:W-:Y:S02]  /*0300*/  LOP3.LUT R6, R11, 0x6, R0, 0xf8, !PT ;  /* 0x000000060b067812 */ /* 0x000fe400078ef800 */
[--C-:B------:R-:W-:Y:S02]  /*0310*/  LOP3.LUT R184, R3, 0x8, R10.reuse, 0xf8, !PT ;  /* 0x0000000803b87812 */ /* 0x100fe400078ef80a */
[----:B------:R-:W-:Y:S02]  /*0320*/  LOP3.LUT R0, R0, 0x20, RZ, 0xc0, !PT ;  /* 0x0000002000007812 */ /* 0x000fe400078ec0ff */
[----:B------:R-:W-:-:S02]  /*0330*/  LOP3.LUT R185, R7, 0x8, R10, 0x78, !PT ;  /* 0x0000000807b97812 */ /* 0x000fc400078e780a */
[----:B------:R-:W-:Y:S02]  /*0340*/  LOP3.LUT R197, R4, R197, RZ, 0xfc, !PT ;  /* 0x000000c504c57212 */ /* 0x000fe400078efcff */
[----:B------:R-:W-:Y:S02]  /*0350*/  LOP3.LUT R4, R186, 0x200, RZ, 0xc0, !PT ;  /* 0x00000200ba047812 */ /* 0x000fe400078ec0ff */
[----:B------:R-:W-:Y:S02]  /*0360*/  LOP3.LUT R3, R7, 0x8, R8, 0x78, !PT ;  /* 0x0000000807037812 */ /* 0x000fe400078e7808 */
[----:B------:R-:W-:Y:S02]  /*0370*/  LOP3.LUT R184, R184, R7, RZ, 0x3c, !PT ;  /* 0x00000007b8b87212 */ /* 0x000fe400078e3cff */
[----:B------:R-:W-:Y:S02]  /*0380*/  LOP3.LUT R7, R0, 0x18, R203, 0xf8, !PT ;  /* 0x0000001800077812 */ /* 0x000fe400078ef8cb */
[----:B------:R-:W-:-:S02]  /*0390*/  LOP3.LUT R185, R2, R185, RZ, 0xfc, !PT ;  /* 0x000000b902b97212 */ /* 0x000fc400078efcff */
[--C-:B------:R-:W-:Y:S02]  /*03a0*/  LOP3.LUT R2, R4, 0xc00, R5.reuse, 0xf8, !PT ;  /* 0x00000c0004027812 */ /* 0x100fe400078ef805 */
[----:B------:R-:W-:Y:S02]  /*03b0*/  LOP3.LUT P0, RZ, R10, 0x8, RZ, 0xc0, !PT ;  /* 0x000000080aff7812 */ /* 0x000fe4000780c0ff */
[----:B------:R-:W-:Y:S02]  /*03c0*/  LOP3.LUT R0, R4, 0x400, R5, 0xf8, !PT ;  /* 0x0000040004007812 */ /* 0x000fe400078ef805 */
[----:B------:R-:W-:Y:S02]  /*03d0*/  LOP3.LUT R9, R201, 0x1f8, RZ, 0xc0, !PT ;  /* 0x000001f8c9097812 */ /* 0x000fe400078ec0ff */
[----:B------:R-:W-:Y:S02]  /*03e0*/  LOP3.LUT R4, R7, 0x1c0, R186, 0xf8, !PT ;  /* 0x000001c007047812 */ /* 0x000fe400078ef8ba */
[----:B------:R-:W-:-:S02]  /*03f0*/  LOP3.LUT R199, R6, R199, RZ, 0xfc, !PT ;  /* 0x000000c706c77212 */ /* 0x000fc400078efcff */
[-C--:B------:R-:W-:Y:S02]  /*0400*/  LOP3.LUT R187, R2, R3.reuse, RZ, 0xfc, !PT ;  /* 0x0000000302bb7212 */ /* 0x080fe400078efcff */
[----:B------:R-:W-:Y:S02]  /*0410*/  LOP3.LUT R184, R184, 0x200, R5, 0xf8, !PT ;  /* 0x00000200b8b87812 */ /* 0x000fe400078ef805 */
[----:B------:R-:W-:Y:S02]  /*0420*/  LOP3.LUT R3, R0, R3, RZ, 0xfc, !PT ;  /* 0x0000000300037212 */ /* 0x000fe400078efcff */
[----:B------:R-:W-:Y:S02]  /*0430*/  LOP3.LUT R200, R9, 0x38, R10, 0x78, !PT ;  /* 0x0000003809c87812 */ /* 0x000fe400078e780a */
[----:B------:R-:W-:Y:S02]  /*0440*/  LOP3.LUT R5, R4, 0x38, R201, 0x78, !PT ;  /* 0x0000003804057812 */ /* 0x000fe400078e78c9 */
[----:B------:R-:W-:-:S02]  /*0450*/  LEA R199, R199, UR5, 0x1 ;  /* 0x00000005c7c77c11 */ /* 0x000fc4000f8e08ff */
[----:B------:R-:W-:Y:S02]  /*0460*/  LEA R3, R3, UR6, 0x1 ;  /* 0x0000000603037c11 */ /* 0x000fe4000f8e08ff */
[----:B------:R-:W-:Y:S01]  /*0470*/  LOP3.LUT R186, R5, 0x200, R186, 0xf8, !PT ;  /* 0x0000020005ba7812 */ /* 0x000fe200078ef8ba */
[----:B------:R-:W-:Y:S01]  /*0480*/  VIADD R205, R199, 0x20 ;  /* 0x00000020c7cd7836 */ /* 0x000fe20000000000 */
[----:B------:R-:W-:Y:S01]  /*0490*/  LOP3.LUT R202, R201, 0x38, RZ, 0xc0, !PT ;  /* 0x00000038c9ca7812 */ /* 0x000fe200078ec0ff */
[----:B------:R-:W-:Y:S01]  /*04a0*/  VIADD R240, R3, 0x1e000 ;  /* 0x0001e00003f07836 */ /* 0x000fe20000000000 */
[----:B------:R-:W-:Y:S01]  /*04b0*/  LOP3.LUT R200, R200, 0x1e00, R201, 0xf8, !PT ;  /* 0x00001e00c8c87812 */ /* 0x000fe200078ef8c9 */
[----:B------:R-:W-:Y:S01]  /*04c0*/  @P0 VIADD R205, R199, 0xffffffe0 ;  /* 0xffffffe0c7cd0836 */ /* 0x000fe20000000000 */
[C---:B------:R-:W-:Y:S02]  /*04d0*/  LOP3.LUT R195, R202.reuse, 0x40, RZ, 0xfc, !PT ;  /* 0x00000040cac37812 */ /* 0x040fe400078efcff */
[----:B------:R-:W-:-:S02]  /*04e0*/  LOP3.LUT R193, R202, 0x80, RZ, 0xfc, !PT ;  /* 0x00000080cac17812 */ /* 0x000fc400078efcff */
[----:B------:R-:W-:Y:S02]  /*04f0*/  LEA R200, R200, UR6, 0x1 ;  /* 0x00000006c8c87c11 */ /* 0x000fe4000f8e08ff */
[----:B------:R-:W-:Y:S02]  /*0500*/  LEA R197, R197, UR4, 0x1 ;  /* 0x00000004c5c57c11 */ /* 0x000fe4000f8e08ff */
[----:B------:R-:W-:Y:S02]  /*0510*/  LEA R185, R185, UR4, 0x1 ;  /* 0x00000004b9b97c11 */ /* 0x000fe4000f8e08ff */
[----:B------:R-:W-:Y:S02]  /*0520*/  LEA R184, R184, UR5, 0x1 ;  /* 0x00000005b8b87c11 */ /* 0x000fe4000f8e08ff */
[----:B------:R-:W-:Y:S02]  /*0530*/  LEA R187, R187, UR6, 0x1 ;  /* 0x00000006bbbb7c11 */ /* 0x000fe4000f8e08ff */
[----:B----4-:R-:W-:-:S07]  /*0540*/  LEA R186, R186, UR6, 0x1 ;  /* 0x00000006baba7c11 */ /* 0x010fce000f8e08ff */
.L_x_1054:
[----:B------:R-:W1:Y:S01]  /*0550*/  LDC.64 R8, c[0x0][0x478] ;  /* 0x00011e00ff087b82 */ /* 0x000e620000000a00 */
[----:B------:R-:W2:Y:S01]  /*0560*/  S2R R11, SR_CTAID.Y ;  /* 0x00000000000b7919 */ /* 0x000ea20000002600 */
[----:B------:R-:W-:Y:S01]  /*0570*/  ISETP.NE.U32.AND P5, PT, RZ, UR8, PT ;  /* 0x00000008ff007c0c */ /* 0x000fe2000bfa5070 */
[----:B------:R-:W-:-:S03]  /*0580*/  IMAD.MOV.U32 R238, RZ, RZ, RZ ;  /* 0x000000ffffee7224 */ /* 0x000fc600078e00ff */
[----:B------:R-:W-:Y:S02]  /*0590*/  ISETP.NE.AND.EX P5, PT, RZ, UR9, PT, P5 ;  /* 0x00000009ff007c0c */ /* 0x000fe4000bfa5350 */
[----:B------:R-:W3:Y:S08]  /*05a0*/  LDC.64 R4, c[0x0][0x460] ;  /* 0x00011800ff047b82 */ /* 0x000ef00000000a00 */
[----:B------:R-:W4:Y:S01]  /*05b0*/  LDC.64 R12, c[0x0][0x460] ;  /* 0x00011800ff0c7b82 */ /* 0x000f220000000a00 */
[----:B-1----:R-:W-:-:S07]  /*05c0*/  ISETP.NE.U32.AND P4, PT, R8, RZ, PT ;  /* 0x000000ff0800720c */ /* 0x002fce0003f85070 */
[----:B------:R-:W1:Y:S01]  /*05d0*/  LDC.U8 R2, c[0x0][0x532] ;  /* 0x00014c80ff027b82 */ /* 0x000e620000000000 */
[----:B------:R-:W-:Y:S02]  /*05e0*/  ISETP.NE.AND.EX P4, PT, R9, RZ, PT, P4 ;  /* 0x000000ff0900720c */ /* 0x000fe40003f85340 */
[C---:B---3--:R-:W-:Y:S01]  /*05f0*/  ISETP.NE.U32.AND P3, PT, R4.reuse, RZ, PT ;  /* 0x000000ff0400720c */ /* 0x048fe20003f65070 */
[----:B--2---:R-:W-:Y:S01]  /*0600*/  IMAD.SHL.U32 R17, R11, 0x4, RZ ;  /* 0x000000040b117824 */ /* 0x004fe200078e00ff */
[----:B------:R-:W-:-:S03]  /*0610*/  ISETP.NE.U32.AND P2, PT, R4, RZ, PT ;  /* 0x000000ff0400720c */ /* 0x000fc60003f45070 */
[----:B------:R-:W2:Y:S01]  /*0620*/  LDC.64 R6, c[0x0][0x468] ;  /* 0x00011a00ff067b82 */ /* 0x000ea20000000a00 */
[----:B------:R-:W-:Y:S02]  /*0630*/  SHF.R.U32.HI R0, RZ, 0x1e, R11 ;  /* 0x0000001eff007819 */ /* 0x000fe4000001160b */
[----:B------:R-:W-:Y:S02]  /*0640*/  @P5 IADD3 R20, P1, PT, R17, UR8, RZ ;  /* 0x0000000811145c10 */ /* 0x000fe4000ff3e0ff */
[----:B------:R-:W-:Y:S02]  /*0650*/  ISETP.NE.AND.EX P3, PT, R5, RZ, PT, P3 ;  /* 0x000000ff0500720c */ /* 0x000fe40003f65330 */
[----:B------:R-:W-:Y:S02]  /*0660*/  @P4 IADD3 R18, P0, PT, R17, R8, RZ ;  /* 0x0000000811124210 */ /* 0x000fe40007f1e0ff */
[----:B------:R-:W-:Y:S02]  /*0670*/  ISETP.NE.AND.EX P2, PT, R5, RZ, PT, P2 ;  /* 0x000000ff0500720c */ /* 0x000fe40003f45320 */
[C---:B------:R-:W-:Y:S01]  /*0680*/  @P5 IADD3.X R21, PT, PT, R0.reuse, UR9, RZ, P1, !PT ;  /* 0x0000000900155c10 */ /* 0x040fe20008ffe4ff */
[----:B------:R-:W-:Y:S01]  /*0690*/  @P4 IMAD.X R19, R0, 0x1, R9, P0 ;  /* 0x0000000100134824 */ /* 0x000fe200000e0609 */
[----:B------:R-:W3:Y:S01]  /*06a0*/  @!P4 LDC.64 R4, c[0x0][0x488] ;  /* 0x00012200ff04cb82 */ /* 0x000ee20000000a00 */
[----:B------:R-:W-:-:S02]  /*06b0*/  IMAD.MOV.U32 R8, RZ, RZ, -0x1 ;  /* 0xffffffffff087424 */ /* 0x000fc400078e00ff */
[----:B----4-:R-:W-:Y:S01]  /*06c0*/  IMAD.WIDE.U32 R22, R11, 0x4, R12 ;  /* 0x000000040b167825 */ /* 0x010fe200078e000c */
[----:B------:R-:W4:Y:S04]  /*06d0*/  @P5 LDG.E R238, desc[UR18][R20.64] ;  /* 0x0000001214ee5981 */ /* 0x000f28000c1e1900 */
[----:B------:R-:W4:Y:S04]  /*06e0*/  @P4 LDG.E R239, desc[UR18][R18.64] ;  /* 0x0000001212ef4981 */ /* 0x000f28000c1e1900 */
[----:B-----5:R3:W5:Y:S04]  /*06f0*/  @P3 LDG.E R8, desc[UR18][R22.64] ;  /* 0x0000001216083981 */ /* 0x020768000c1e1900 */
[----:B------:R3:W5:Y:S01]  /*0700*/  @P2 LDG.E R9, desc[UR18][R22.64+0x4] ;  /* 0x0000041216092981 */ /* 0x000762000c1e1900 */
[----:B-1----:R-:W-:Y:S01]  /*0710*/  ISETP.NE.AND P5, PT, R2, RZ, PT ;  /* 0x000000ff0200720c */ /* 0x002fe20003fa5270 */
[----:B------:R-:W-:Y:S01]  /*0720*/  IMAD.MOV.U32 R241, RZ, RZ, -0x1 ;  /* 0xfffffffffff17424 */ /* 0x000fe200078e00ff */
[----:B--2---:R-:W-:-:S02]  /*0730*/  ISETP.EQ.U32.AND P1, PT, R6, RZ, PT ;  /* 0x000000ff0600720c */ /* 0x004fc40003f22070 */
[----:B------:R-:W-:Y:S02]  /*0740*/  IADD3 R16, P0, PT, R17, R6, RZ ;  /* 0x0000000611107210 */ /* 0x000fe40007f1e0ff */
[----:B------:R-:W-:-:S03]  /*0750*/  ISETP.EQ.OR.EX P1, PT, R7, RZ, !P5, P1 ;  /* 0x000000ff0700720c */ /* 0x000fc60006f22710 */
[----:B------:R-:W-:Y:S02]  /*0760*/  IMAD.X R17, R0, 0x1, R7, P0 ;  /* 0x0000000100117824 */ /* 0x000fe400000e0607 */
[----:B------:R-:W1:Y:S08]  /*0770*/  @!P4 LDC R0, c[0x0][0x43c] ;  /* 0x00010f00ff00cb82 */ /* 0x000e700000000800 */
[----:B------:R2:W5:Y:S01]  /*0780*/  @!P1 LDG.E R241, desc[UR18][R16.64] ;  /* 0x0000001210f19981 */ /* 0x000562000c1e1900 */
[----:B------:R-:W2:Y:S01]  /*0790*/  @!P2 LDC R13, c[0x0][0x434] ;  /* 0x00010d00ff0dab82 */ /* 0x000ea20000000800 */
[----:B------:R-:W-:-:S02]  /*07a0*/  ISETP.NE.U32.AND P1, PT, R6, RZ, PT ;  /* 0x000000ff0600720c */ /* 0x000fc40003f25070 */
[----:B---3--:R-:W-:Y:S02]  /*07b0*/  @!P4 ISETP.NE.U32.AND P0, PT, R4, RZ, PT ;  /* 0x000000ff0400c20c */ /* 0x008fe40003f05070 */
[----:B------:R-:W-:Y:S02]  /*07c0*/  ISETP.NE.AND.EX P1, PT, R7, RZ, PT, P1 ;  /* 0x000000ff0700720c */ /* 0x000fe40003f25310 */
[----:B------:R-:W-:-:S04]  /*07d0*/  @!P4 ISETP.NE.AND.EX P0, PT, R5, RZ, PT, P0 ;  /* 0x000000ff0500c20c */ /* 0x000fc80003f05300 */
[----:B-1----:R-:W-:Y:S01]  /*07e0*/  @!P4 SEL R0, R0, RZ, P0 ;  /* 0x000000ff0000c207 */ /* 0x002fe20000000000 */
[----:B----4-:R-:W-:-:S06]  /*07f0*/  @P4 IMAD.IADD R239, R239, 0x1, -R238 ;  /* 0x00000001efef4824 */ /* 0x010fcc00078e0aee */
[----:B--2---:R-:W-:Y:S05]  /*0800*/  @!P1 BRA `(.L_x_990) ;  /* 0x00000000000c9947 */ /* 0x004fea0003800000 */
[----:B------:R-:W2:Y:S02]  /*0810*/  @P5 LDG.E R2, desc[UR18][R16.64+0x4] ;  /* 0x0000041210025981 */ /* 0x000ea4000c1e1900 */
[----:B--2--5:R-:W-:-:S06]  /*0820*/  @P5 IADD3 R15, PT, PT, R2, -R241, RZ ;  /* 0x800000f1020f5210 */ /* 0x024fcc0007ffe0ff */
[----:B------:R1:W5:Y:S02]  /*0830*/  @!P5 LDG.E R15, desc[UR18][R16.64] ;  /* 0x00000012100fd981 */ /* 0x000364000c1e1900 */
.L_x_990:
        /* <DEDUP_REMOVED lines=32> */
.L_x_992:
[----:B------:R-:W2:Y:S01]  /*0a40*/  LDCU.64 UR14, c[0x0][0x3b8] ;  /* 0x00007700ff0e77ac */ /* 0x000ea20008000a00 */
[----:B-1----:R-:W-:-:S05]  /*0a50*/  IADD3 R16, PT, PT, R238, R241, RZ ;  /* 0x000000f1ee107210 */ /* 0x002fca0007ffe0ff */
[C---:B--2---:R-:W-:Y:S02]  /*0a60*/  IMAD R14, R16.reuse, UR15, RZ ;  /* 0x0000000f100e7c24 */ /* 0x044fe4000f8e02ff */
[----:B------:R-:W-:-:S05]  /*0a70*/  IMAD.WIDE.U32 R16, R16, UR14, RZ ;  /* 0x0000000e10107c25 */ /* 0x000fca000f8e00ff */
[----:B------:R-:W-:Y:S02]  /*0a80*/  IADD3 R14, PT, PT, R17, R14, RZ ;  /* 0x0000000e110e7210 */ /* 0x000fe40007ffe0ff */
.L_x_993:
[----:B------:R-:W1:Y:S01]  /*0a90*/  LDC R5, c[0x0][0x3e8] ;  /* 0x0000fa00ff057b82 */ /* 0x000e620000000800 */
[----:B------:R-:W-:Y:S02]  /*0aa0*/  SHF.R.S32.HI R12, RZ, 0x1f, R212 ;  /* 0x0000001fff0c7819 */ /* 0x000fe400000114d4 */
        /* <DEDUP_REMOVED lines=35> */
.L_x_994:
[----:B------:R-:W1:Y:S01]  /*0ce0*/  LDCU.64 UR12, c[0x0][0x3c0] ;  /* 0x00007800ff0c77ac */ /* 0x000e620008000a00 */
[----:B------:R-:W-:-:S05]  /*0cf0*/  IADD3 R18, PT, PT, R238, R241, RZ ;  /* 0x000000f1ee127210 */ /* 0x000fca0007ffe0ff */
[C---:B-1----:R-:W-:Y:S02]  /*0d00*/  IMAD R15, R18.reuse, UR13, RZ ;  /* 0x0000000d120f7c24 */ /* 0x042fe4000f8e02ff */
[----:B------:R-:W-:-:S05]  /*0d10*/  IMAD.WIDE.U32 R18, R18, UR12, RZ ;  /* 0x0000000c12127c25 */ /* 0x000fca000f8e00ff */
[----:B------:R-:W-:Y:S02]  /*0d20*/  IADD3 R15, PT, PT, R19, R15, RZ ;  /* 0x0000000f130f7210 */ /* 0x000fe40007ffe0ff */
.L_x_995:
        /* <DEDUP_REMOVED lines=27> */
.L_x_996:
[-C--:B------:R-:W-:Y:S02]  /*0ee0*/  IMAD R22, R29, R8.reuse, RZ ;  /* 0x000000081d167224 */ /* 0x080fe400078e02ff */
[----:B------:R-:W-:-:S05]  /*0ef0*/  IMAD.WIDE.U32 R36, R28, R8, RZ ;  /* 0x000000081c247225 */ /* 0x000fca00078e00ff */
[----:B------:R-:W-:-:S07]  /*0f00*/  IADD3 R22, PT, PT, R37, R22, RZ ;  /* 0x0000001625167210 */ /* 0x000fce0007ffe0ff */
.L_x_997:
        /* <DEDUP_REMOVED lines=9> */
[----:B------:R-:W-:Y:S02]  /*0fa0*/  IMAD R28, R196, UR6, RZ ;  /* 0x00000006c41c7c24 */ /* 0x000fe4000f8e02ff */
        /* <DEDUP_REMOVED lines=10> */
.L_x_998:
[----:B------:R-:W1:Y:S01]  /*1050*/  LDC R19, c[0x0][0x434] ;  /* 0x00010d00ff137b82 */ /* 0x000e620000000800 */
[----:B------:R-:W-:-:S04]  /*1060*/  IMAD R4, R11, R228, R196 ;  /* 0x000000e40b047224 */ /* 0x000fc800078e02c4 */
[----:B-1----:R-:W-:-:S03]  /*1070*/  IMAD R19, R4, R19, RZ ;  /* 0x0000001304137224 */ /* 0x002fc600078e02ff */
.L_x_999:
        /* <DEDUP_REMOVED lines=11> */
.L_x_1000:
[----:B------:R-:W1:Y:S01]  /*1130*/  LDC R27, c[0x0][0x444] ;  /* 0x00011100ff1b7b82 */ /* 0x000e620000000800 */
[----:B------:R-:W-:-:S04]  /*1140*/  IMAD R4, R11, R228, R196 ;  /* 0x000000e40b047224 */ /* 0x000fc800078e02c4 */
[----:B-1----:R-:W-:-:S07]  /*1150*/  IMAD R27, R4, R27, RZ ;  /* 0x0000001b041b7224 */ /* 0x002fce00078e02ff */
.L_x_1001:
[----:B------:R-:W1:Y:S01]  /*1160*/  S2R R17, SR_TID.X ;  /* 0x0000000000117919 */ /* 0x000e620000002100 */
[----:B------:R-:W2:Y:S01]  /*1170*/  LDC.64 R8, c[0x0][0x5f8] ;  /* 0x00017e00ff087b82 */ /* 0x000ea20000000a00 */
[----:B------:R-:W-:Y:S01]  /*1180*/  IMAD R228, R228, UR6, RZ ;  /* 0x00000006e4e47c24 */ /* 0x000fe2000f8e02ff */
[--C-:B------:R-:W-:Y:S01]  /*1190*/  IADD3 R23, P1, P0, R38, R36, R28.reuse ;  /* 0x0000002426177210 */ /* 0x100fe2000783e01c */
[----:B------:R-:W3:Y:S01]  /*11a0*/  LDCU.64 UR6, c[0x0][0x3c8] ;  /* 0x00007900ff0677ac */ /* 0x000ee20008000a00 */
[----:B------:R-:W-:Y:S01]  /*11b0*/  SHF.R.S32.HI R28, RZ, 0x1f, R28 ;  /* 0x0000001fff1c7819 */ /* 0x000fe2000001141c */
[----:B------:R-:W-:Y:S01]  /*11c0*/  IMAD R19, R20, 0x40, R19 ;  /* 0x0000004014137824 */ /* 0x000fe200078e0213 */
[----:B------:R-:W-:Y:S01]  /*11d0*/  ISETP.NE.AND P4, PT, RZ, UR5, PT ;  /* 0x00000005ff007c0c */ /* 0x000fe2000bf85270 */
[----:B------:R-:W4:Y:S01]  /*11e0*/  LDCU.64 UR10, c[0x0][0x380] ;  /* 0x00007000ff0a77ac */ /* 0x000f220008000a00 */
[----:B------:R-:W5:Y:S01]  /*11f0*/  LDC.64 R6, c[0x0][0x3b0] ;  /* 0x0000ec00ff067b82 */ /* 0x000f620000000a00 */
[----:B------:R-:W-:Y:S01]  /*1200*/  IADD3.X R29, PT, PT, R29, R22, R28, P1, P0 ;  /* 0x000000161d1d7210 */ /* 0x000fe20000fe041c */
[----:B------:R-:W-:Y:S01]  /*1210*/  IMAD.MOV.U32 R22, RZ, RZ, R202 ;  /* 0x000000ffff167224 */ /* 0x000fe200078e00ca */
[----:B------:R-:W-:Y:S01]  /*1220*/  IADD3 R34, P3, PT, R202, R34, RZ ;  /* 0x00000022ca227210 */ /* 0x000fe20007f7e0ff */
[----:B------:R-:W4:Y:S01]  /*1230*/  LDCU.64 UR4, c[0x0][0x570] ;  /* 0x0000ae00ff0477ac */ /* 0x000f220008000a00 */
[----:B------:R-:W-:Y:S01]  /*1240*/  LEA R27, R20, R27, 0x6 ;  /* 0x0000001b141b7211 */ /* 0x000fe200078e30ff */
[----:B------:R-:W-:Y:S02]  /*1250*/  BSSY.RECONVERGENT B1, `(.L_x_991) ;  /* 0x0000703000017945 */ /* 0x000fe40003800200 */
[----:B------:R-:W3:Y:S01]  /*1260*/  LDC.64 R4, c[0x0][0x590] ;  /* 0x00016400ff047b82 */ /* 0x000ee20000000a00 */
[----:B------:R-:W-:-:S02]  /*1270*/  IMAD.X R35, RZ, RZ, R26, P3 ;  /* 0x000000ffff237224 */ /* 0x000fc400018e061a */
[----:B--2---:R-:W-:-:S05]  /*1280*/  IMAD.WIDE.U32 R32, R8, UR16, RZ ;  /* 0x0000001008207c25 */ /* 0x004fca000f8e00ff */
[----:B------:R-:W2:Y:S01]  /*1290*/  LDC R28, c[0x0][0x508] ;  /* 0x00014200ff1c7b82 */ /* 0x000ea20000000800 */
[----:B------:R-:W-:Y:S02]  /*12a0*/  SEL R32, R32, RZ, P4 ;  /* 0x000000ff20207207 */ /* 0x000fe40002000000 */
[----:B-1----:R-:W-:Y:S01]  /*12b0*/  SHF.R.U32.HI R30, RZ, 0x5, R17 ;  /* 0x00000005ff1e7819 */ /* 0x002fe20000011611 */
[----:B-----5:R-:W-:Y:S01]  /*12c0*/  IMAD R26, R21, R6, RZ ;  /* 0x00000006151a7224 */ /* 0x020fe200078e02ff */
[----:B------:R-:W-:-:S03]  /*12d0*/  LOP3.LUT R31, R17, 0x1f, RZ, 0xc0, !PT ;  /* 0x0000001f111f7812 */ /* 0x000fc600078ec0ff */
[----:B------:R-:W1:Y:S02]  /*12e0*/  LDC.64 R248, c[0x0][0x420] ;  /* 0x00010800fff87b82 */ /* 0x000e640000000a00 */
[----:B------:R-:W-:Y:S02]  /*12f0*/  IMAD R30, R228, R30, R31 ;  /* 0x0000001ee41e7224 */ /* 0x000fe400078e021f */
[----:B------:R-:W-:Y:S01]  /*1300*/  IMAD R31, R9, UR16, R33 ;  /* 0x00000010091f7c24 */ /* 0x000fe2000f8e0221 */
[----:B---3--:R-:W-:-:S03]  /*1310*/  SHF.L.U64.HI R223, R4, 0x5, R5 ;  /* 0x0000000504df7819 */ /* 0x008fc60000010205 */
[----:B------:R-:W3:Y:S01]  /*1320*/  LDC.64 R8, c[0x0][0x598] ;  /* 0x00016600ff087b82 */ /* 0x000ee20000000a00 */
[----:B------:R-:W-:Y:S01]  /*1330*/  IADD3 R32, P1, P0, R30, R23, R32 ;  /* 0x000000171e207210 */ /* 0x000fe2000783e020 */
[----:B------:R-:W-:Y:S01]  /*1340*/  IMAD.MOV.U32 R23, RZ, RZ, RZ ;  /* 0x000000ffff177224 */ /* 0x000fe200078e00ff */
[----:B------:R-:W-:Y:S01]  /*1350*/  SHF.R.S32.HI R30, RZ, 0x1f, R30 ;  /* 0x0000001fff1e7819 */ /* 0x000fe2000001141e */
[----:B------:R-:W-:Y:S01]  /*1360*/  IMAD R36, R21, R4, RZ ;  /* 0x0000000415247224 */ /* 0x000fe200078e02ff */
[----:B------:R-:W-:Y:S01]  /*1370*/  SEL R31, R31, RZ, P4 ;  /* 0x000000ff1f1f7207 */ /* 0x000fe20002000000 */
[----:B------:R-:W-:-:S03]  /*1380*/  IMAD.WIDE.U32 R38, R25, R6, R22 ;  /* 0x0000000619267225 */ /* 0x000fc600078e0016 */
[----:B------:R-:W-:Y:S01]  /*1390*/  IADD3.X R30, PT, PT, R30, R29, R31, P1, P0 ;  /* 0x0000001d1e1e7210 */ /* 0x000fe20000fe041f */
[C---:B------:R-:W-:Y:S01]  /*13a0*/  IMAD R21, R25.reuse, R7, R26 ;  /* 0x0000000719157224 */ /* 0x040fe200078e021a */
[----:B------:R-:W-:Y:S01]  /*13b0*/  IADD3 R24, P3, PT, R24, R38, RZ ;  /* 0x0000002618187210 */ /* 0x000fe20007f7e0ff */
[C---:B------:R-:W-:Y:S02]  /*13c0*/  IMAD R36, R25.reuse, R5, R36 ;  /* 0x0000000519247224 */ /* 0x040fe400078e0224 */
[----:B------:R-:W-:Y:S01]  /*13d0*/  IMAD.WIDE.U32 R34, R25, R4, R34 ;  /* 0x0000000419227225 */ /* 0x000fe200078e0022 */
[----:B------:R-:W-:-:S03]  /*13e0*/  IADD3.X R25, PT, PT, R0, R39, R21, P3, !PT ;  /* 0x0000002700197210 */ /* 0x000fc60001ffe415 */
[----:B------:R-:W-:Y:S02]  /*13f0*/  IMAD.SHL.U32 R33, R228, 0x40, RZ ;  /* 0x00000040e4217824 */ /* 0x000fe400078e00ff */
[----:B------:R-:W-:Y:S02]  /*1400*/  IMAD.IADD R35, R35, 0x1, R36 ;  /* 0x0000000123237824 */ /* 0x000fe400078e0224 */
[----:B------:R-:W-:Y:S01]  /*1410*/  IMAD.IADD R0, R212, 0x1, R13 ;  /* 0x00000001d4007824 */ /* 0x000fe200078e020d */
[----:B------:R-:W-:Y:S01]  /*1420*/  IADD3 R32, P0, PT, R33, R32, RZ ;  /* 0x0000002021207210 */ /* 0x000fe20007f1e0ff */
[----:B---3--:R-:W-:-:S03]  /*1430*/  IMAD.WIDE.U32 R34, R196, R8, R34 ;  /* 0x00000008c4227225 */ /* 0x008fc600078e0022 */
[----:B--2---:R-:W-:Y:S01]  /*1440*/  IADD3 R28, PT, PT, R0, -R28, -R239 ;  /* 0x8000001c001c7210 */ /* 0x004fe20007ffe8ef */
[C---:B------:R-:W-:Y:S01]  /*1450*/  IMAD.WIDE.U32 R24, R196.reuse, UR6, R24 ;  /* 0x00000006c4187c25 */ /* 0x040fe2000f8e0018 */
[----:B------:R-:W-:Y:S02]  /*1460*/  LEA.HI.X.SX32 R33, R33, R30, 0x1, P0 ;  /* 0x0000001e21217211 */ /* 0x000fe400000f0eff */
[----:B------:R-:W2:Y:S01]  /*1470*/  LDC.64 R30, c[0x0][0x5e8] ;  /* 0x00017a00ff1e7b82 */ /* 0x000ea20000000a00 */
[C---:B------:R-:W-:Y:S01]  /*1480*/  IMAD R35, R196.reuse, R9, R35 ;  /* 0x00000009c4237224 */ /* 0x040fe200078e0223 */
[----:B------:R-:W-:Y:S01]  /*1490*/  SHF.R.S32.HI R9, RZ, 0x1f, R28 ;  /* 0x0000001fff097819 */ /* 0x000fe2000001141c */
[----:B------:R-:W-:Y:S01]  /*14a0*/  IMAD R25, R196, UR7, R25 ;  /* 0x00000007c4197c24 */ /* 0x000fe2000f8e0219 */
[----:B------:R-:W3:Y:S01]  /*14b0*/  LDCU.64 UR6, c[0x0][0x550] ;  /* 0x0000aa00ff0677ac */ /* 0x000ee20008000a00 */
[----:B----4-:R-:W-:Y:S01]  /*14c0*/  LEA R242, P0, R32, UR4, 0x2 ;  /* 0x0000000420f27c11 */ /* 0x010fe2000f8010ff */
[----:B------:R-:W-:Y:S01]  /*14d0*/  IMAD.WIDE.U32 R34, R203, R4, R34 ;  /* 0x00000004cb227225 */ /* 0x000fe200078e0022 */
[----:B------:R-:W-:-:S02]  /*14e0*/  LEA.HI R9, R9, R28, RZ, 0x6 ;  /* 0x0000001c09097211 */ /* 0x000fc400078f30ff */
[----:B------:R-:W-:Y:S01]  /*14f0*/  LEA.HI.X R243, R32, UR5, R33, 0x2, P0 ;  /* 0x0000000520f37c11 */ /* 0x000fe200080f1421 */
[----:B------:R-:W-:Y:S01]  /*1500*/  IMAD.WIDE.U32 R24, R203, R6, R24 ;  /* 0x00000006cb187225 */ /* 0x000fe200078e0018 */
[----:B------:R-:W-:-:S03]  /*1510*/  SHF.R.S32.HI R9, RZ, 0x6, R9 ;  /* 0x00000006ff097819 */ /* 0x000fc60000011409 */
[C---:B------:R-:W-:Y:S01]  /*1520*/  IMAD R8, R203.reuse, R7, R25 ;  /* 0x00000007cb087224 */ /* 0x040fe200078e0219 */
[C---:B------:R-:W-:Y:S01]  /*1530*/  LEA R246, P1, R24.reuse, UR10, 0x1 ;  /* 0x0000000a18f67c11 */ /* 0x040fe2000f8208ff */
[----:B------:R-:W-:Y:S01]  /*1540*/  IMAD R21, R203, R5, R35 ;  /* 0x00000005cb157224 */ /* 0x000fe200078e0223 */
[----:B------:R-:W-:Y:S01]  /*1550*/  VIMNMX R222, PT, PT, RZ, R9, !PT ;  /* 0x00000009ffde7248 */ /* 0x000fe20007fe0100 */
[----:B-1----:R-:W-:Y:S01]  /*1560*/  IMAD.WIDE R248, R19, 0x4, R248 ;  /* 0x0000000413f87825 */ /* 0x002fe200078e02f8 */
[----:B------:R-:W-:Y:S02]  /*1570*/  LEA.HI.X R247, R24, UR11, R8, 0x1, P1 ;  /* 0x0000000b18f77c11 */ /* 0x000fe400088f0c08 */
[----:B------:R-:W-:Y:S01]  /*1580*/  ISETP.GT.AND P1, PT, R237, R222, PT ;  /* 0x000000deed00720c */ /* 0x000fe20003f24270 */
[----:B------:R-:W-:Y:S01]  /*1590*/  IMAD.SHL.U32 R19, R6, 0x20, RZ ;  /* 0x0000002006137824 */ /* 0x000fe200078e00ff */
[----:B---3--:R-:W-:Y:S01]  /*15a0*/  LEA R244, P0, R34, UR6, 0x1 ;  /* 0x0000000622f47c11 */ /* 0x008fe2000f8008ff */
[----:B--2---:R-:W-:Y:S01]  /*15b0*/  IMAD.WIDE R224, R27, 0x4, R30 ;  /* 0x000000041be07825 */ /* 0x004fe200078e021e */
[----:B------:R-:W-:-:S02]  /*15c0*/  SHF.L.U64.HI R9, R6, 0x5, R7 ;  /* 0x0000000506097819 */ /* 0x000fc40000010207 */
[----:B------:R-:W-:Y:S01]  /*15d0*/  LEA.HI.X R245, R34, UR7, R21, 0x1, P0 ;  /* 0x0000000722f57c11 */ /* 0x000fe200080f0c15 */
[----:B------:R-:W-:Y:S01]  /*15e0*/  IMAD.MOV.U32 R226, RZ, RZ, R224 ;  /* 0x000000ffffe27224 */ /* 0x000fe200078e00e0 */
[C---:B------:R-:W-:Y:S02]  /*15f0*/  IADD3 R8, P0, PT, R203.reuse, 0x20, RZ ;  /* 0x00000020cb087810 */ /* 0x040fe40007f1e0ff */
[----:B------:R-:W-:Y:S01]  /*1600*/  SHF.L.U32 R224, R4, 0x5, RZ ;  /* 0x0000000504e07819 */ /* 0x000fe200000006ff */
        /* <DEDUP_REMOVED lines=15> */
.L_x_1003:
[----:B------:R-:W1:Y:S01]  /*1700*/  LDCU.64 UR10, c[0x0][0x5c0] ;  /* 0x0000b800ff0a77ac */ /* 0x000e620008000a00 */
[----:B------:R-:W-:-:S05]  /*1710*/  IADD3 R0, PT, PT, R238, R241, RZ ;  /* 0x000000f1ee007210 */ /* 0x000fca0007ffe0ff */
[C---:B-1----:R-:W-:Y:S02]  /*1720*/  IMAD R2, R0.reuse, UR11, RZ ;  /* 0x0000000b00027c24 */ /* 0x042fe4000f8e02ff */
[----:B------:R-:W-:-:S05]  /*1730*/  IMAD.WIDE.U32 R6, R0, UR10, RZ ;  /* 0x0000000a00067c25 */ /* 0x000fca000f8e00ff */
[----:B------:R-:W-:Y:S02]  /*1740*/  IADD3 R0, PT, PT, R7, R2, RZ ;  /* 0x0000000207007210 */ /* 0x000fe40007ffe0ff */
[----:B------:R-:W-:Y:S02]  /*1750*/  MOV R2, R6 ;  /* 0x0000000600027202 */ /* 0x000fe40000000f00 */
.L_x_1004:
        /* <DEDUP_REMOVED lines=11> */
.L_x_1005:
[----:B------:R-:W1:Y:S01]  /*1810*/  LDCU.64 UR6, c[0x0][0x5c8] ;  /* 0x0000b900ff0677ac */ /* 0x000e620008000a00 */
[----:B------:R-:W-:-:S05]  /*1820*/  IADD3 R238, PT, PT, R238, R241, RZ ;  /* 0x000000f1eeee7210 */ /* 0x000fca0007ffe0ff */
[C---:B-1----:R-:W-:Y:S02]  /*1830*/  IMAD R11, R238.reuse, UR7, RZ ;  /* 0x00000007ee0b7c24 */ /* 0x042fe4000f8e02ff */
[----:B------:R-:W-:-:S05]  /*1840*/  IMAD.WIDE.U32 R6, R238, UR6, RZ ;  /* 0x00000006ee067c25 */ /* 0x000fca000f8e00ff */
[----:B------:R-:W-:-:S07]  /*1850*/  IADD3 R11, PT, PT, R7, R11, RZ ;  /* 0x0000000b070b7210 */ /* 0x000fce0007ffe0ff */
.L_x_1006:
        /* <DEDUP_REMOVED lines=27> */
.L_x_1008:
[----:B------:R-:W-:Y:S05]  /*1a10*/  BSYNC.RECONVERGENT B0 ;  /* 0x0000000000007941 */ /* 0x000fea0003800200 */
.L_x_1007:
        /* <DEDUP_REMOVED lines=17> */
.L_x_1010:
[----:B------:R-:W-:Y:S05]  /*1b30*/  BSYNC.RECONVERGENT B0 ;  /* 0x0000000000007941 */ /* 0x000fea0003800200 */
.L_x_1009:
        /* <DEDUP_REMOVED lines=11> */
[----:B------:R-:W-:Y:S01]  /*1bf0*/  IMAD.MOV.U32 R6, RZ, RZ, R12 ;  /* 0x000000ffff067224 */ /* 0x000fe200078e000c */
[----:B------:R-:W4:Y:S03]  /*1c00*/  LDCU.64 UR4, c[0x0][0x568] ;  /* 0x0000ad00ff0477ac */ /* 0x000f260008000a00 */
        /* <DEDUP_REMOVED lines=10> */
.L_x_1012:
[----:B------:R-:W-:Y:S05]  /*1cb0*/  BSYNC.RECONVERGENT B0 ;  /* 0x0000000000007941 */ /* 0x000fea0003800200 */
.L_x_1011:
        /* <DEDUP_REMOVED lines=18> */
.L_x_1002:
        /* <DEDUP_REMOVED lines=28> */
.L_x_1016:
[----:B------:R2:W-:Y:S01]  /*1fa0*/  STS.128 [R200+0x10000], RZ ;  /* 0x010000ffc8007388 */ /* 0x0005e20000000c00 */
[----:B------:R-:W-:Y:S05]  /*1fb0*/  BRA `(.L_x_1017) ;  /* 0x00000000000c7947 */ /* 0x000fea0003800000 */
.L_x_1015:
[----:B------:R1:W-:Y:S04]  /*1fc0*/  STS.128 [R200+0xc000], RZ ;  /* 0x00c000ffc8007388 */ /* 0x0003e80000000c00 */
[----:B------:R1:W-:Y:S04]  /*1fd0*/  STS.128 [R200+0xe000], RZ ;  /* 0x00e000ffc8007388 */ /* 0x0003e80000000c00 */
[----:B------:R1:W-:Y:S02]  /*1fe0*/  STS.128 [R200+0x10000], RZ ;  /* 0x010000ffc8007388 */ /* 0x0003e40000000c00 */
.L_x_1017:
[----:B------:R-:W-:Y:S05]  /*1ff0*/  BSYNC.RECONVERGENT B0 ;  /* 0x0000000000007941 */ /* 0x000fea0003800200 */
.L_x_1014:
        /* <DEDUP_REMOVED lines=28> */
.L_x_1020:
[----:B------:R1:W-:Y:S02]  /*21c0*/  STS.128 [R200+0x11000], RZ ;  /* 0x011000ffc8007388 */ /* 0x0003e40000000c00 */
.L_x_1019:
[----:B------:R-:W-:Y:S05]  /*21d0*/  BSYNC.RECONVERGENT B0 ;  /* 0x0000000000007941 */ /* 0x000fea0003800200 */
.L_x_1018:
        /* <DEDUP_REMOVED lines=23> */
.L_x_1023:
[----:B------:R1:W-:Y:S01]  /*2350*/  STS.128 [R235+0x4000], RZ ;  /* 0x004000ffeb007388 */ /* 0x0003e20000000c00 */
[----:B------:R-:W-:Y:S05]  /*2360*/  BRA `(.L_x_1024) ;  /* 0x00000000000c7947 */ /* 0x000fea0003800000 */
.L_x_1022:
[----:B------:R1:W-:Y:S04]  /*2370*/  STS.128 [R235], RZ ;  /* 0x000000ffeb007388 */ /* 0x0003e80000000c00 */
[----:B------:R1:W-:Y:S04]  /*2380*/  STS.128 [R235+0x2000], RZ ;  /* 0x002000ffeb007388 */ /* 0x0003e80000000c00 */
[----:B------:R1:W-:Y:S02]  /*2390*/  STS.128 [R235+0x4000], RZ ;  /* 0x004000ffeb007388 */ /* 0x0003e40000000c00 */
.L_x_1024:
[----:B------:R-:W-:Y:S05]  /*23a0*/  BSYNC.RECONVERGENT B0 ;  /* 0x0000000000007941 */ /* 0x000fea0003800200 */
.L_x_1021:
        /* <DEDUP_REMOVED lines=27> */
.L_x_1027:
[----:B------:R1:W-:Y:S02]  /*2560*/  STS.128 [R235+0x5000], RZ ;  /* 0x005000ffeb007388 */ /* 0x0003e40000000c00 */
.L_x_1026:
[----:B------:R-:W-:Y:S05]  /*2570*/  BSYNC.RECONVERGENT B0 ;  /* 0x0000000000007941 */ /* 0x000fea0003800200 */
.L_x_1025:
[CC--:B------:R-:W-:Y:S01]  /*2580*/  ISETP.GE.AND P1, PT, R198.reuse, R21.reuse, PT ;  /* 0x00000015c600720c */ /* 0x0c0fe20003f26270 */
[C---:B-1----:R-:W-:Y:S01]  /*2590*/  IMAD.WIDE.U32 R24, R198.reuse, 0x4, R248 ;  /* 0x00000004c6187825 */ /* 0x042fe200078e00f8 */
[----:B------:R-:W-:Y:S01]  /*25a0*/  MOV R234, 0x7f800000 ;  /* 0x7f80000000ea7802 */ /* 0x000fe20000000f00 */
[----:B------:R-:W1:Y:S01]  /*25b0*/  LDCU.64 UR4, c[0x0][0x3d0] ;  /* 0x00007a00ff0477ac */ /* 0x000e620008000a00 */
[----:B------:R-:W-:Y:S02]  /*25c0*/  IADD3 R6, PT, PT, R198, 0x8, RZ ;  /* 0x00000008c6067810 */ /* 0x000fe40007ffe0ff */
        /* <DEDUP_REMOVED lines=10> */
[----:B------:R-:W-:Y:S03]  /*2670*/  BSSY.RECONVERGENT B0, `(.L_x_1028) ;  /* 0x0000027000007945 */ /* 0x000fe60003800200 */
[----:B------:R-:W-:Y:S01]  /*2680*/  IADD3.X R21, PT, PT, R14, R21, R9, P0, !PT ;  /* 0x000000150e157210 */ /* 0x000fe200007fe409 */
[----:B-1----:R-:W-:-:S04]  /*2690*/  IMAD R9, R2, UR4, RZ ;  /* 0x0000000402097c24 */ /* 0x002fc8000f8e02ff */
[C---:B------:R-:W-:Y:S02]  /*26a0*/  IMAD R9, R10.reuse, UR5, R9 ;  /* 0x000000050a097c24 */ /* 0x040fe4000f8e0209 */
        /* <DEDUP_REMOVED lines=30> */
.L_x_1030:
[----:B------:R2:W-:Y:S01]  /*2890*/  STS.128 [R200+0x16000], RZ ;  /* 0x016000ffc8007388 */ /* 0x0005e20000000c00 */
[----:B------:R-:W-:Y:S05]  /*28a0*/  BRA `(.L_x_1031) ;  /* 0x00000000000c7947 */ /* 0x000fea0003800000 */
.L_x_1029:
[----:B------:R1:W-:Y:S04]  /*28b0*/  STS.128 [R200+0x12000], RZ ;  /* 0x012000ffc8007388 */ /* 0x0003e80000000c00 */
[----:B------:R1:W-:Y:S04]  /*28c0*/  STS.128 [R200+0x14000], RZ ;  /* 0x014000ffc8007388 */ /* 0x0003e80000000c00 */
[----:B------:R1:W-:Y:S02]  /*28d0*/  STS.128 [R200+0x16000], RZ ;  /* 0x016000ffc8007388 */ /* 0x0003e40000000c00 */
.L_x_1031:
[----:B------:R-:W-:Y:S05]  /*28e0*/  BSYNC.RECONVERGENT B0 ;  /* 0x0000000000007941 */ /* 0x000fea0003800200 */
.L_x_1028:
        /* <DEDUP_REMOVED lines=34> */
.L_x_1034:
[----:B------:R2:W-:Y:S02]  /*2b10*/  STS.128 [R200+0x17000], RZ ;  /* 0x017000ffc8007388 */ /* 0x0005e40000000c00 */
.L_x_1033:
[----:B------:R-:W-:Y:S05]  /*2b20*/  BSYNC.RECONVERGENT B0 ;  /* 0x0000000000007941 */ /* 0x000fea0003800200 */
.L_x_1032:
[----:B------:R-:W3:Y:S01]  /*2b30*/  LDCU.64 UR4, c[0x0][0x3d8] ;  /* 0x00007b00ff0477ac */ /* 0x000ee20008000a00 */
[----:B------:R-:W-:Y:S01]  /*2b40*/  IMAD.WIDE.U32 R20, R212, UR12, R22 ;  /* 0x0000000cd4147c25 */ /* 0x000fe2000f8e0016 */
[----:B------:R-:W-:Y:S03]  /*2b50*/  BSSY.RECONVERGENT B0, `(.L_x_1035) ;  /* 0x000002a000007945 */ /* 0x000fe60003800200 */
[----:B------:R-:W-:Y:S01]  /*2b60*/  IMAD R9, R12, UR12, RZ ;  /* 0x0000000c0c097c24 */ /* 0x000fe2000f8e02ff */
[----:B------:R-:W-:-:S03]  /*2b70*/  IADD3 R18, P0, PT, R18, R20, RZ ;  /* 0x0000001412127210 */ /* 0x000fc60007f1e0ff */
[----:B------:R-:W-:-:S05]  /*2b80*/  IMAD R4, R212, UR13, R9 ;  /* 0x0000000dd4047c24 */ /* 0x000fca000f8e0209 */
[----:B------:R-:W-:Y:S01]  /*2b90*/  IADD3.X R19, PT, PT, R15, R21, R4, P0, !PT ;  /* 0x000000150f137210 */ /* 0x000fe200007fe404 */
[----:B---3--:R-:W-:Y:S02]  /*2ba0*/  IMAD R9, R2, UR4, RZ ;  /* 0x0000000402097c24 */ /* 0x008fe4000f8e02ff */
[----:B------:R-:W-:-:S04]  /*2bb0*/  IMAD.WIDE.U32 R18, R10, UR4, R18 ;  /* 0x000000040a127c25 */ /* 0x000fc8000f8e0012 */
[----:B------:R-:W-:-:S05]  /*2bc0*/  IMAD R9, R10, UR5, R9 ;  /* 0x000000050a097c24 */ /* 0x000fca000f8e0209 */
[----:B------:R-:W-:Y:S01]  /*2bd0*/  IADD3 R9, PT, PT, R19, R9, RZ ;  /* 0x0000000913097210 */ /* 0x000fe20007ffe0ff */
[----:B------:R-:W-:Y:S06]  /*2be0*/  @P4 BRA `(.L_x_1036) ;  /* 0x0000000000744947 */ /* 0x000fec0003800000 */
[----:B------:R-:W3:Y:S01]  /*2bf0*/  LDCU UR6, c[0x0][0x440] ;  /* 0x00008800ff0677ac */ /* 0x000ee20008000800 */
[----:B------:R-:W-:Y:S02]  /*2c00*/  IMAD.MOV.U32 R14, RZ, RZ, R18 ;  /* 0x000000ffff0e7224 */ /* 0x000fe400078e0012 */
[----:B------:R-:W-:Y:S01]  /*2c10*/  IMAD.MOV.U32 R15, RZ, RZ, R9 ;  /* 0x000000ffff0f7224 */ /* 0x000fe200078e0009 */
[----:B------:R-:W1:Y:S01]  /*2c20*/  LDCU.64 UR4, c[0x0][0x390] ;  /* 0x00007200ff0477ac */ /* 0x000e620008000a00 */
[----:B------:R-:W-:-:S04]  /*2c30*/  IMAD.WIDE.U32 R20, R203, UR12, R14 ;  /* 0x0000000ccb147c25 */ /* 0x000fc8000f8e000e */
[----:B------:R-:W-:Y:S01]  /*2c40*/  IMAD R2, R203, UR13, R21 ;  /* 0x0000000dcb027c24 */ /* 0x000fe2000f8e0215 */
        /* <DEDUP_REMOVED lines=21> */
.L_x_1037:
[----:B------:R3:W-:Y:S01]  /*2da0*/  STS.128 [R200+0x1c000], RZ ;  /* 0x01c000ffc8007388 */ /* 0x0007e20000000c00 */
[----:B------:R-:W-:Y:S05]  /*2db0*/  BRA `(.L_x_1038) ;  /* 0x00000000000c7947 */ /* 0x000fea0003800000 */
.L_x_1036:
[----:B------:R3:W-:Y:S04]  /*2dc0*/  STS.128 [R200+0x18000], RZ ;  /* 0x018000ffc8007388 */ /* 0x0007e80000000c00 */
[----:B------:R3:W-:Y:S04]  /*2dd0*/  STS.128 [R200+0x1a000], RZ ;  /* 0x01a000ffc8007388 */ /* 0x0007e80000000c00 */
[----:B------:R3:W-:Y:S02]  /*2de0*/  STS.128 [R200+0x1c000], RZ ;  /* 0x01c000ffc8007388 */ /* 0x0007e40000000c00 */
.L_x_1038:
[----:B------:R-:W-:Y:S05]  /*2df0*/  BSYNC.RECONVERGENT B0 ;  /* 0x0000000000007941 */ /* 0x000fea0003800200 */
.L_x_1035:
[----:B------:R1:W-:Y:S01]  /*2e00*/  @P3 STS.128 [R200+0x19000], RZ ;  /* 0x019000ffc8003388 */ /* 0x0003e20000000c00 */
[----:B------:R-:W-:Y:S03]  /*2e10*/  BSSY.RECONVERGENT B0, `(.L_x_1039) ;  /* 0x0000022000007945 */ /* 0x000fe60003800200 */
[----:B------:R1:W-:Y:S04]  /*2e20*/  @P3 STS.128 [R200+0x1b000], RZ ;  /* 0x01b000ffc8003388 */ /* 0x0003e80000000c00 */
[----:B------:R1:W-:Y:S01]  /*2e30*/  @P3 STS.128 [R200+0x1d000], RZ ;  /* 0x01d000ffc8003388 */ /* 0x0003e20000000c00 */
[----:B------:R-:W-:Y:S05]  /*2e40*/  @P3 BRA `(.L_x_1040) ;  /* 0x0000000000783947 */ /* 0x000fea0003800000 */
[----:B------:R-:W2:Y:S01]  /*2e50*/  LDCU UR6, c[0x0][0x440] ;  /* 0x00008800ff0677ac */ /* 0x000ea20008000800 */
[----:B-1-3--:R-:W-:Y:S01]  /*2e60*/  MOV R15, R9 ;  /* 0x00000009000f7202 */ /* 0x00afe20000000f00 */
        /* <DEDUP_REMOVED lines=27> */
.L_x_1041:
[----:B------:R2:W-:Y:S02]  /*3020*/  STS.128 [R200+0x1d000], RZ ;  /* 0x01d000ffc8007388 */ /* 0x0005e40000000c00 */
.L_x_1040:
[----:B------:R-:W-:Y:S05]  /*3030*/  BSYNC.RECONVERGENT B0 ;  /* 0x0000000000007941 */ /* 0x000fea0003800200 */
.L_x_1039:
[----:B------:R-:W3:Y:S01]  /*3040*/  LDCU.64 UR4, c[0x0][0x538] ;  /* 0x0000a700ff0477ac */ /* 0x000ee20008000a00 */
[----:B------:R-:W4:Y:S01]  /*3050*/  S2R R209, SR_TID.X ;  /* 0x0000000000d17919 */ /* 0x000f220000002100 */
[----:B------:R-:W-:Y:S01]  /*3060*/  IMAD.SHL.U32 R2, R17, 0x2, RZ ;  /* 0x0000000211027824 */ /* 0x000fe200078e00ff */
[----:B------:R-:W4:Y:S01]  /*3070*/  LDC R206, c[0x0][0x44c] ;  /* 0x00011300ffce7b82 */ /* 0x000f220000000800 */
[----:B------:R-:W-:Y:S01]  /*3080*/  IMAD.MOV.U32 R213, RZ, RZ, RZ ;  /* 0x000000ffffd57224 */ /* 0x000fe200078e00ff */
[----:B------:R-:W0:Y:S01]  /*3090*/  LDGDEPBAR ;  /* 0x00000000000079af */ /* 0x000e220000000000 */
[----:B------:R-:W-:Y:S01]  /*30a0*/  IADD3 R232, PT, PT, R236, R198, R239 ;  /* 0x000000c6ece87210 */ /* 0x000fe20007ffe0ef */
[----:B------:R-:W1:Y:S01]  /*30b0*/  LDCU UR6, c[0x0][0x3e0] ;  /* 0x00007c00ff0677ac */ /* 0x000e620008000800 */
        /* <DEDUP_REMOVED lines=12> */
[----:B------:R-:W-:Y:S02]  /*3180*/  @P0 LEA.HI.X R11, R8, UR5, R5, 0x2, P1 ;  /* 0x00000005080b0c11 */ /* 0x000fe400088f1405 */
[----:B------:R-:W-:Y:S01]  /*3190*/  LOP3.LUT R2, R2, 0x6, RZ, 0xc0, !PT ;  /* 0x0000000602027812 */ /* 0x000fe200078ec0ff */
[----:B------:R-:W-:Y:S01]  /*31a0*/  IMAD.MOV.U32 R194, RZ, RZ, 0x40 ;  /* 0x00000040ffc27424 */ /* 0x000fe200078e00ff */
[----:B------:R-:W-:Y:S01]  /*31b0*/  SHF.R.U32.HI R9, RZ, 0x2, R17 ;  /* 0x00000002ff097819 */ /* 0x000fe20000011611 */
[----:B------:R-:W3:Y:S01]  /*31c0*/  @P0 LDG.E R5, desc[UR18][R10.64] ;  /* 0x000000120a050981 */ /* 0x000ee2000c1e1900 */
[----:B------:R-:W-:Y:S01]  /*31d0*/  R2P PR, R17, 0x6 ;  /* 0x0000000611007804 */ /* 0x000fe20000000000 */
[----:B------:R-:W-:Y:S01]  /*31e0*/  IMAD.MOV.U32 R192, RZ, RZ, 0x20 ;  /* 0x00000020ffc07424 */ /* 0x000fe200078e00ff */
[----:B------:R-:W-:Y:S01]  /*31f0*/  LOP3.LUT R9, R2, 0xe0, R9, 0xf8, !PT ;  /* 0x000000e002097812 */ /* 0x000fe200078ef809 */
[----:B------:R-:W-:Y:S01]  /*3200*/  IMAD.MOV.U32 R230, RZ, RZ, 0x10 ;  /* 0x00000010ffe67424 */ /* 0x000fe200078e00ff */
[----:B------:R-:W-:Y:S01]  /*3210*/  IADD3 R221, PT, PT, R0, 0x40, -R239 ;  /* 0x0000004000dd7810 */ /* 0x000fe20007ffe8ef */
[----:B------:R-:W-:Y:S01]  /*3220*/  IMAD.IADD R232, R232, 0x1, -R13 ;  /* 0x00000001e8e87824 */ /* 0x000fe200078e0a0d */
[----:B------:R-:W-:Y:S01]  /*3230*/  SEL R194, R194, 0xffffffc0, !P2 ;  /* 0xffffffc0c2c27807 */ /* 0x000fe20005000000 */
[----:B------:R-:W-:Y:S01]  /*3240*/  IMAD.IADD R2, R212, 0x1, R9 ;  /* 0x00000001d4027824 */ /* 0x000fe200078e0209 */
[----:B------:R-:W-:Y:S01]  /*3250*/  SEL R192, R192, 0xffffffe0, !P1 ;  /* 0xffffffe0c0c07807 */ /* 0x000fe20004800000 */
[----:B------:R-:W-:Y:S01]  /*3260*/  IMAD.SHL.U32 R228, R228, 0x8, RZ ;  /* 0x00000008e4e47824 */ /* 0x000fe200078e00ff */
[----:B------:R-:W-:Y:S01]  /*3270*/  CS2R R142, SRZ ;  /* 0x00000000008e7805 */ /* 0x000fe2000001ff00 */
[----:B-1----:R-:W3:Y:S01]  /*3280*/  @P0 MUFU.RCP R4, R4 ;  /* 0x0000000400040308 */ /* 0x002ee20000001000 */
        /* <DEDUP_REMOVED lines=9> */
[----:B------:R-:W-:Y:S01]  /*3320*/  I2FP.F32.S32 R6, R6 ;  /* 0x0000000600067245 */ /* 0x000fe20000201400 */
[----:B------:R-:W-:Y:S01]  /*3330*/  IMAD.IADD R189, R185, 0x1, R194 ;  /* 0x00000001b9bd7824 */ /* 0x000fe200078e02c2 */
[----:B------:R-:W-:Y:S01]  /*3340*/  I2FP.F32.S32 R216, R216 ;  /* 0x000000d800d87245 */ /* 0x000fe20000201400 */
[----:B------:R-:W-:Y:S01]  /*3350*/  VIADD R212, R212, 0x40 ;  /* 0x00000040d4d47836 */ /* 0x000fe20000000000 */
[----:B------:R-:W-:Y:S01]  /*3360*/  I2FP.F32.S32 R214, R214 ;  /* 0x000000d600d67245 */ /* 0x000fe20000201400 */
[----:B------:R-:W-:Y:S01]  /*3370*/  IMAD.IADD R0, R186, 0x1, R7 ;  /* 0x00000001ba007824 */ /* 0x000fe200078e0207 */
[----:B------:R-:W-:Y:S01]  /*3380*/  CS2R R146, SRZ ;  /* 0x0000000000927805 */ /* 0x000fe2000001ff00 */
[----:B------:R-:W-:Y:S01]  /*3390*/  IMAD.MOV.U32 R231, RZ, RZ, R235 ;  /* 0x000000ffffe77224 */ /* 0x000fe200078e00eb */
[----:B------:R-:W-:Y:S01]  /*33a0*/  CS2R R144, SRZ ;  /* 0x0000000000907805 */ /* 0x000fe2000001ff00 */
[----:B------:R-:W-:Y:S01]  /*33b0*/  VIADD R211, R3, 0x1e040 ;  /* 0x0001e04003d37836 */ /* 0x000fe20000000000 */
[----:B------:R-:W-:Y:S01]  /*33c0*/  CS2R R138, SRZ ;  /* 0x00000000008a7805 */ /* 0x000fe2000001ff00 */
[----:B------:R-:W-:Y:S01]  /*33d0*/  VIADD R210, R184, 0x40 ;  /* 0x00000040b8d27836 */ /* 0x000fe20000000000 */
[----:B------:R-:W-:Y:S01]  /*33e0*/  CS2R R136, SRZ ;  /* 0x0000000000887805 */ /* 0x000fe2000001ff00 */
[----:B------:R-:W-:Y:S01]  /*33f0*/  IMAD.MOV.U32 R208, RZ, RZ, 0x20 ;  /* 0x00000020ffd07424 */ /* 0x000fe200078e00ff */
[----:B------:R-:W-:Y:S01]  /*3400*/  CS2R R134, SRZ ;  /* 0x0000000000867805 */ /* 0x000fe2000001ff00 */
[----:B------:R-:W-:Y:S01]  /*3410*/  IMAD.MOV.U32 R207, RZ, RZ, 0x40 ;  /* 0x00000040ffcf7424 */ /* 0x000fe200078e00ff */
        /* <DEDUP_REMOVED lines=41> */
[----:B----4-:R-:W-:Y:S01]  /*36b0*/  LOP3.LUT P5, RZ, R209, 0x2, RZ, 0xc0, !PT ;  /* 0x00000002d1ff7812 */ /* 0x010fe200078ac0ff */
[----:B------:R-:W-:Y:S01]  /*36c0*/  IMAD.IADD R190, R185, 0x1, R192 ;  /* 0x00000001b9be7824 */ /* 0x000fe200078e02c0 */
[----:B------:R-:W1:Y:S01]  /*36d0*/  LDCU UR5, c[0x0][0x440] ;  /* 0x00008800ff0577ac */ /* 0x000e620008000800 */
[----:B------:R-:W-:Y:S01]  /*36e0*/  IMAD.IADD R188, R192, 0x1, R189 ;  /* 0x00000001c0bc7824 */ /* 0x000fe200078e02bd */
[----:B--2---:R-:W-:Y:S01]  /*36f0*/  USHF.L.U32 UR4, UR4, 0x6, URZ ;  /* 0x0000000604047899 */ /* 0x004fe200080006ff */
[----:B---3--:R-:W-:Y:S01]  /*3700*/  @P0 FMUL.FTZ R213, R5, R4 ;  /* 0x0000000405d50220 */ /* 0x008fe20000410000 */
[C---:B------:R-:W-:Y:S01]  /*3710*/  VIADD R4, R2.reuse, 0x11 ;  /* 0x0000001102047836 */ /* 0x040fe20000000000 */
[----:B------:R-:W-:Y:S01]  /*3720*/  LOP3.LUT P0, RZ, R209, 0x4, RZ, 0xc0, !PT ;  /* 0x00000004d1ff7812 */ /* 0x000fe2000780c0ff */
[----:B------:R-:W-:-:S02]  /*3730*/  VIADD R2, R2, 0x19 ;  /* 0x0000001902027836 */ /* 0x000fc40000000000 */
[-C--:B------:R-:W-:Y:S01]  /*3740*/  FMUL.FTZ R219, R8, R213.reuse ;  /* 0x000000d508db7220 */ /* 0x080fe20000410000 */
[-C--:B------:R-:W-:Y:S01]  /*3750*/  FMUL.FTZ R218, R218, R213.reuse ;  /* 0x000000d5dada7220 */ /* 0x080fe20000410000 */
[----:B------:R-:W-:Y:S01]  /*3760*/  I2FP.F32.S32 R4, R4 ;  /* 0x0000000400047245 */ /* 0x000fe20000201400 */
[-C--:B------:R-:W-:Y:S01]  /*3770*/  FMUL.FTZ R217, R6, R213.reuse ;  /* 0x000000d506d97220 */ /* 0x080fe20000410000 */
[----:B------:R-:W-:Y:S01]  /*3780*/  I2FP.F32.S32 R2, R2 ;  /* 0x0000000200027245 */ /* 0x000fe20000201400 */
[-C--:B------:R-:W-:Y:S01]  /*3790*/  FMUL.FTZ R216, R216, R213.reuse ;  /* 0x000000d5d8d87220 */ /* 0x080fe20000410000 */
[----:B------:R-:W-:Y:S01]  /*37a0*/  SEL R230, R230, 0xfffffff0, !P0 ;  /* 0xfffffff0e6e67807 */ /* 0x000fe20004000000 */
[-C--:B------:R-:W-:Y:S01]  /*37b0*/  FMUL.FTZ R215, R4, R213.reuse ;  /* 0x000000d504d77220 */ /* 0x080fe20000410000 */
[-C--:B------:R-:W-:Y:S01]  /*37c0*/  FMUL.FTZ R214, R214, R213.reuse ;  /* 0x000000d5d6d67220 */ /* 0x080fe20000410000 */
[-C--:B------:R-:W-:Y:S01]  /*37d0*/  FMUL.FTZ R220, R220, R213.reuse ;  /* 0x000000d5dcdc7220 */ /* 0x080fe20000410000 */
[----:B------:R-:W-:Y:S01]  /*37e0*/  FMUL.FTZ R213, R2, R213 ;  /* 0x000000d502d57220 */ /* 0x000fe20000410000 */
[----:B------:R-:W-:-:S02]  /*37f0*/  IMAD.IADD R2, R187, 0x1, R7 ;  /* 0x00000001bb027824 */ /* 0x000fc400078e0207 */
[----:B-1----:R-:W-:-:S07]  /*3800*/  IMAD.IADD R229, R199, 0x1, R230 ;  /* 0x00000001c7e57824 */ /* 0x002fce00078e02e6 */
.L_x_1044:
[----:B------:R-:W0:Y:S01]  /*3810*/  LDGDEPBAR ;  /* 0x00000000000079af */ /* 0x000e220000000000 */
[C---:B------:R-:W-:Y:S01]  /*3820*/  IADD3 R148, PT, PT, R2.reuse, R192, RZ ;  /* 0x000000c002947210 */ /* 0x040fe20007ffe0ff */
[C---:B-----5:R-:W-:Y:S01]  /*3830*/  FMUL.FTZ R168, R233.reuse, 1.4426950216293334961 ;  /* 0x3fb8aa3be9a87820 */ /* 0x060fe20000410000 */
[----:B------:R-:W-:Y:S01]  /*3840*/  IADD3 R149, PT, PT, R2, R194, RZ ;  /* 0x000000c202957210 */ /* 0x000fe20007ffe0ff */
[----:B------:R-:W-:Y:S01]  /*3850*/  FMUL.FTZ R169, R234, 1.4426950216293334961 ;  /* 0x3fb8aa3beaa97820 */ /* 0x000fe20000410000 */
[----:B------:R-:W-:Y:S02]  /*3860*/  MOV R227, R225 ;  /* 0x000000e100e37202 */ /* 0x000fe40000000f00 */
[----:B------:R-:W-:Y:S02]  /*3870*/  IADD3 R192, PT, PT, R192, R149, RZ ;  /* 0x00000095c0c07210 */ /* 0x000fe40007ffe0ff */
[----:B------:R-:W-:Y:S02]  /*3880*/  FSETP.NEU.FTZ.AND P1, PT, R233, -INF , PT ;  /* 0xff800000e900780b */ /* 0x000fe40003f3d000 */
[----:B------:R-:W-:Y:S02]  /*3890*/  FSETP.NEU.FTZ.AND P2, PT, R234, -INF , PT ;  /* 0xff800000ea00780b */ /* 0x000fe40003f5d000 */
[----:B------:R-:W-:Y:S02]  /*38a0*/  FSEL R168, R168, RZ, P1 ;  /* 0x000000ffa8a87208 */ /* 0x000fe40000800000 */
[----:B------:R-:W-:Y:S02]  /*38b0*/  FSEL R169, R169, RZ, P2 ;  /* 0x000000ffa9a97208 */ /* 0x000fe40001000000 */
[----:B------:R-:W-:Y:S02]  /*38c0*/  IADD3 R236, PT, PT, R236, -0x40, RZ ;  /* 0xffffffc0ecec7810 */ /* 0x000fe40007ffe0ff */
[----:B------:R-:W-:Y:S02]  /*38d0*/  IADD3 R237, PT, PT, R237, -0x1, RZ ;  /* 0xffffffffeded7810 */ /* 0x000fe40007ffe0ff */
[----:B------:R-:W-:Y:S01]  /*38e0*/  ISETP.GE.AND P6, PT, R236, R221, PT ;  /* 0x000000ddec00720c */ /* 0x000fe20003fc6270 */
[----:B------:R-:W-:Y:S04]  /*38f0*/  DEPBAR.LE SB0, 0x0 ;  /* 0x000080000000791a */ /* 0x000fe80000000000 */
[----:B------:R-:W-:Y:S01]  /*3900*/  BAR.SYNC.DEFER_BLOCKING 0x0 ;  /* 0x0000000000007b1d */ /* 0x000fe20000010000 */
[----:B------:R-:W-:Y:S11]  /*3910*/  ISETP.LT.AND P6, PT, R212, R239, P6 ;  /* 0x000000efd400720c */ /* 0x000ff600037c1270 */
[----:B------:R-:W-:Y:S02]  /*3920*/  @!UPT UIADD3 URZ, UPT, UPT, URZ, URZ, URZ ;  /* 0x000000fffffff290 */ /* 0x000fe4000fffe0ff */
[C---:B------:R-:W-:Y:S02]  /*3930*/  @!P6 VIADDMNMX R165, R232.reuse, 0xffffffc1, R239, PT ;  /* 0xffffffc1e8a5e846 */ /* 0x040fe400038001ef */
[----:B------:R-:W-:Y:S02]  /*3940*/  @!P6 SHF.L.U32 R159, R209, 0x1, RZ ;  /* 0x00000001d19fe819 */ /* 0x000fe400000006ff */
[----:B------:R-:W-:Y:S02]  /*3950*/  @!P6 SHF.R.U32.HI R150, RZ, 0x2, R209 ;  /* 0x00000002ff96e819 */ /* 0x000fe400000116d1 */
[----:B------:R-:W-:Y:S01]  /*3960*/  @!P6 LOP3.LUT R159, R159, 0x6, RZ, 0xc0, !PT ;  /* 0x000000069f9fe812 */ /* 0x000fe200078ec0ff */
[----:B------:R-:W-:Y:S03]  /*3970*/  LDSM.16.M88.4 R68, [R2] ;  /* 0x000000000244783b */ /* 0x000fe60000000200 */
[----:B------:R-:W-:Y:S02]  /*3980*/  @!P6 LOP3.LUT R161, R159, 0xe0, R150, 0xf8, !PT ;  /* 0x000000e09fa1e812 */ /* 0x000fe400078ef896 */
[----:B------:R-:W-:Y:S02]  /*3990*/  @!P6 VIADDMNMX R150, R232, 0xffffffc9, R239, PT ;  /* 0xffffffc9e896e846 */ /* 0x000fe400038001ef */
[----:B------:R-:W-:Y:S01]  /*39a0*/  @!P6 LEA R166, R204, R161, 0x6 ;  /* 0x000000a1cca6e211 */ /* 0x000fe200078e30ff */
[----:B------:R-:W1:Y:S03]  /*39b0*/  LDSM.16.M88.4 R72, [R185] ;  /* 0x00000000b948783b */ /* 0x000e660000000200 */
[C---:B------:R-:W-:Y:S02]  /*39c0*/  @!P6 IADD3 R161, PT, PT, R166.reuse, 0x1, RZ ;  /* 0x00000001a6a1e810 */ /* 0x040fe40007ffe0ff */
[C---:B------:R-:W-:Y:S01]  /*39d0*/  @!P6 IADD3 R163, PT, PT, R166.reuse, 0x8, RZ ;  /* 0x00000008a6a3e810 */ /* 0x040fe20007ffe0ff */
[----:B------:R-:W2:Y:S01]  /*39e0*/  LDSM.16.M88.4 R76, [R185+0x800] ;  /* 0x00080000b94c783b */ /* 0x000ea20000000200 */
[CC--:B------:R-:W-:Y:S02]  /*39f0*/  @!P6 ISETP.GE.AND P4, PT, R161.reuse, R165.reuse, PT ;  /* 0x000000a5a100e20c */ /* 0x0c0fe40003f86270 */
[----:B------:R-:W-:Y:S02]  /*3a00*/  @!P6 ISETP.GE.AND P3, PT, R161, R150, PT ;  /* 0x00000096a100e20c */ /* 0x000fe40003f66270 */
[C---:B------:R-:W-:Y:S01]  /*3a10*/  @!P6 IADD3 R167, PT, PT, R166.reuse, 0x9, RZ ;  /* 0x00000009a6a7e810 */ /* 0x040fe20007ffe0ff */
[----:B------:R-:W-:Y:S01]  /*3a20*/  LDSM.16.M88.4 R80, [R148] ;  /* 0x000000009450783b */ /* 0x000fe20000000200 */
[-C--:B------:R-:W-:Y:S02]  /*3a30*/  @!P6 ISETP.GE.AND P2, PT, R163, R165.reuse, PT ;  /* 0x000000a5a300e20c */ /* 0x080fe40003f46270 */
[C---:B------:R-:W-:Y:S02]  /*3a40*/  @!P6 ISETP.GE.AND P1, PT, R166.reuse, R165, PT ;  /* 0x000000a5a600e20c */ /* 0x040fe40003f26270 */
[C---:B------:R-:W-:Y:S01]  /*3a50*/  @!P6 IADD3 R171, PT, PT, R166.reuse, 0x10, RZ ;  /* 0x00000010a6abe810 */ /* 0x040fe20007ffe0ff */
[----:B------:R-:W3:Y:S01]  /*3a60*/  LDSM.16.M88.4 R84, [R190] ;  /* 0x00000000be54783b */ /* 0x000ee20000000200 */
[----:B------:R-:W-:Y:S05]  /*3a70*/  @!P6 IADD3 R176, PT, PT, R166, 0x11, RZ ;  /* 0x00000011a6b0e810 */ /* 0x000fea0007ffe0ff */
        /* <DEDUP_REMOVED lines=65> */
[----:B------:R4:W1:Y:S01]  /*3e90*/  LDSM.16.M88.4 R92, [R192+0x4000] ;  /* 0x00400000c05c783b */ /* 0x0008620000000200 */
[C---:B---3--:R-:W-:Y:S08]  /*3ea0*/  HMMA.16816.F32 R4, R76.reuse, R80, R4 ;  /* 0x000000504c04723c */ /* 0x048ff00000001804 */
[C---:B------:R-:W-:Y:S08]  /*3eb0*/  HMMA.16816.F32 R8, R76.reuse, R82, R8 ;  /* 0x000000524c08723c */ /* 0x040ff00000001808 */
[C---:B--2---:R-:W-:Y:S03]  /*3ec0*/  HMMA.16816.F32 R12, R76.reuse, R72, R12 ;  /* 0x000000484c0c723c */ /* 0x044fe6000000180c */
[----:B----4-:R-:W-:Y:S05]  /*3ed0*/  SEL R192, R208, 0xffffffe0, !P5 ;  /* 0xffffffe0d0c07807 */ /* 0x010fea0006800000 */
[----:B------:R-:W-:Y:S03]  /*3ee0*/  HMMA.16816.F32 R16, R76, R74, R16 ;  /* 0x0000004a4c10723c */ /* 0x000fe60000001810 */
[----:B------:R-:W-:Y:S05]  /*3ef0*/  IADD3 R190, PT, PT, R185, R192, RZ ;  /* 0x000000c0b9be7210 */ /* 0x000fea0007ffe0ff */
[C---:B------:R-:W-:Y:S08]  /*3f00*/  HMMA.16816.F32 R4, R84.reuse, R88, R4 ;  /* 0x000000585404723c */ /* 0x040ff00000001804 */
[C---:B------:R-:W-:Y:S08]  /*3f10*/  HMMA.16816.F32 R8, R84.reuse, R90, R8 ;  /* 0x0000005a5408723c */ /* 0x040ff00000001808 */
[C---:B-1----:R-:W-:Y:S08]  /*3f20*/  HMMA.16816.F32 R12, R84.reuse, R68, R12 ;  /* 0x00000044540c723c */ /* 0x042ff0000000180c */
        /* <DEDUP_REMOVED lines=17> */
[----:B--2---:R-:W-:Y:S01]  /*4040*/  FADD.FTZ R170, R219, R152 ;  /* 0x00000098dbaa7221 */ /* 0x004fe20000010000 */
[----:B------:R-:W-:Y:S04]  /*4050*/  FFMA.FTZ R152, -R152, R152, 1 ;  /* 0x3f80000098987423 */ /* 0x000fe80000010198 */
[----:B------:R-:W-:Y:S04]  /*4060*/  @!P6 FSEL R170, R170, -INF , !P4 ;  /* 0xff800000aaaae808 */ /* 0x000fe80006000000 */
[----:B------:R-:W2:Y:S01]  /*4070*/  MUFU.TANH R154, R154 ;  /* 0x0000009a009a7308 */ /* 0x000ea20000002400 */
[-C--:B------:R-:W-:Y:S01]  /*4080*/  @!P6 ISETP.GE.AND P4, PT, R166, R150.reuse, PT ;  /* 0x00000096a600e20c */ /* 0x080fe20003f86270 */
[----:B------:R-:W-:Y:S01]  /*4090*/  FMUL.FTZ R162, R12, UR10 ;  /* 0x0000000a0ca27c20 */ /* 0x000fe20008410000 */
[----:B------:R-:W-:Y:S01]  /*40a0*/  FMUL.FTZ R160, R13, UR10 ;  /* 0x0000000a0da07c20 */ /* 0x000fe20008410000 */
[----:B------:R-:W-:Y:S01]  /*40b0*/  FMUL.FTZ R161, R14, UR10 ;  /* 0x0000000a0ea17c20 */ /* 0x000fe20008410000 */
[----:B-1----:R-:W-:Y:S01]  /*40c0*/  FADD.FTZ R177, R220, R153 ;  /* 0x00000099dcb17221 */ /* 0x002fe20000010000 */
[----:B------:R-:W-:Y:S01]  /*40d0*/  FFMA.FTZ R183, R170, UR7, -R169 ;  /* 0x00000007aab77c23 */ /* 0x000fe200080108a9 */
[----:B------:R-:W-:Y:S03]  /*40e0*/  FFMA.FTZ R153, -R153, R153, 1 ;  /* 0x3f80000099997423 */ /* 0x000fe60000010199 */
[----:B------:R1:W4:Y:S01]  /*40f0*/  MUFU.TANH R159, R162 ;  /* 0x000000a2009f7308 */ /* 0x0003220000002400 */
[----:B---3--:R-:W-:Y:S01]  /*4100*/  FADD.FTZ R172, R220, R151 ;  /* 0x00000097dcac7221 */ /* 0x008fe20000010000 */
[----:B------:R-:W-:Y:S01]  /*4110*/  @!P6 FSEL R177, R177, -INF , !P4 ;  /* 0xff800000b1b1e808 */ /* 0x000fe20006000000 */
[----:B------:R-:W-:Y:S01]  /*4120*/  FMUL.FTZ R164, R17, UR10 ;  /* 0x0000000a11a47c20 */ /* 0x000fe20008410000 */
[----:B------:R-:W-:Y:S01]  /*4130*/  @!P6 ISETP.GE.AND P4, PT, R167, R165, PT ;  /* 0x000000a5a700e20c */ /* 0x000fe20003f86270 */
[----:B------:R-:W-:Y:S01]  /*4140*/  FMUL.FTZ R252, R19, UR10 ;  /* 0x0000000a13fc7c20 */ /* 0x000fe20008410000 */
[----:B------:R-:W-:Y:S04]  /*4150*/  @!P6 FSEL R172, R172, -INF , !P1 ;  /* 0xff800000acace808 */ /* 0x000fe80004800000 */
[----:B------:R-:W3:Y:S01]  /*4160*/  MUFU.TANH R155, R155 ;  /* 0x0000009b009b7308 */ /* 0x000ee20000002400 */
[-C--:B------:R-:W-:Y:S01]  /*4170*/  @!P6 ISETP.GE.AND P1, PT, R163, R150.reuse, PT ;  /* 0x00000096a300e20c */ /* 0x080fe20003f26270 */
[----:B--2---:R-:W-:Y:S01]  /*4180*/  FADD.FTZ R175, R219, R154 ;  /* 0x0000009adbaf7221 */ /* 0x004fe20000010000 */
[----:B------:R-:W-:Y:S01]  /*4190*/  FMUL.FTZ R163, R16, UR10 ;  /* 0x0000000a10a37c20 */ /* 0x000fe20008410000 */
[----:B------:R-:W-:Y:S01]  /*41a0*/  FFMA.FTZ R250, R172, UR7, -R169 ;  /* 0x00000007acfa7c23 */ /* 0x000fe200080108a9 */
[----:B------:R-:W-:Y:S01]  /*41b0*/  @!P6 IADD3 R172, PT, PT, R166, 0x18, RZ ;  /* 0x00000018a6ace810 */ /* 0x000fe20007ffe0ff */
[----:B------:R-:W-:Y:S01]  /*41c0*/  FFMA.FTZ R151, -R151, R151, 1 ;  /* 0x3f80000097977423 */ /* 0x000fe20000010197 */
[----:B------:R-:W-:Y:S03]  /*41d0*/  @!P6 FSEL R175, R175, -INF , !P3 ;  /* 0xff800000afafe808 */ /* 0x000fe60005800000 */
[----:B------:R-:W2:Y:S01]  /*41e0*/  MUFU.TANH R156, R156 ;  /* 0x0000009c009c7308 */ /* 0x000ea20000002400 */
[----:B------:R-:W-:Y:S01]  /*41f0*/  @!P6 ISETP.GE.AND P3, PT, R167, R150, PT ;  /* 0x00000096a700e20c */ /* 0x000fe20003f66270 */
[----:B-1----:R-:W-:Y:S01]  /*4200*/  FMUL.FTZ R162, R15, UR10 ;  /* 0x0000000a0fa27c20 */ /* 0x002fe20008410000 */
[----:B------:R-:W-:Y:S01]  /*4210*/  FMUL.FTZ R167, R18, UR10 ;  /* 0x0000000a12a77c20 */ /* 0x000fe20008410000 */
[----:B----4-:R-:W-:Y:S01]  /*4220*/  FADD.FTZ R180, R216, R159 ;  /* 0x0000009fd8b47221 */ /* 0x010fe20000010000 */
[----:B------:R-:W-:Y:S01]  /*4230*/  @!P6 IADD3 R166, PT, PT, R166, 0x19, RZ ;  /* 0x00000019a6a6e810 */ /* 0x000fe20007ffe0ff */
[----:B------:R-:W-:Y:S01]  /*4240*/  FFMA.FTZ R175, R175, UR7, -R168 ;  /* 0x00000007afaf7c23 */ /* 0x000fe200080108a8 */
[----:B------:R-:W-:Y:S03]  /*4250*/  FMUL.FTZ R151, R151, UR10 ;  /* 0x0000000a97977c20 */ /* 0x000fe60008410000 */
[----:B------:R-:W1:Y:S01]  /*4260*/  MUFU.TANH R157, R157 ;  /* 0x0000009d009d7308 */ /* 0x000e620000002400 */
[----:B------:R-:W-:Y:S01]  /*4270*/  FFMA.FTZ R159, -R159, R159, 1 ;  /* 0x3f8000009f9f7423 */ /* 0x000fe2000001019f */
[----:B---3--:R-:W-:Y:S01]  /*4280*/  FADD.FTZ R178, R218, R155 ;  /* 0x0000009bdab27221 */ /* 0x008fe20000010000 */
[----:B------:R-:W-:Y:S01]  /*4290*/  FFMA.FTZ R155, -R155, R155, 1 ;  /* 0x3f8000009b9b7423 */ /* 0x000fe2000001019b */
[----:B------:R-:W-:Y:S03]  /*42a0*/  FFMA.FTZ R154, -R154, R154, 1 ;  /* 0x3f8000009a9a7423 */ /* 0x000fe6000001019a */
[----:B------:R-:W-:Y:S03]  /*42b0*/  @!P6 FSEL R178, R178, -INF , !P2 ;  /* 0xff800000b2b2e808 */ /* 0x000fe60005000000 */
[----:B------:R-:W3:Y:S01]  /*42c0*/  MUFU.TANH R160, R160 ;  /* 0x000000a000a07308 */ /* 0x000ee20000002400 */
[-C--:B------:R-:W-:Y:S01]  /*42d0*/  @!P6 ISETP.GE.AND P2, PT, R171, R165.reuse, PT ;  /* 0x000000a5ab00e20c */ /* 0x080fe20003f46270 */
[----:B--2---:R-:W-:Y:S01]  /*42e0*/  FADD.FTZ R174, R217, R156 ;  /* 0x0000009cd9ae7221 */ /* 0x004fe20000010000 */
[----:B------:R-:W-:Y:S01]  /*42f0*/  FFMA.FTZ R156, -R156, R156, 1 ;  /* 0x3f8000009c9c7423 */ /* 0x000fe2000001019c */
[----:B------:R-:W-:Y:S01]  /*4300*/  FFMA.FTZ R182, R178, UR7, -R169 ;  /* 0x00000007b2b67c23 */ /* 0x000fe200080108a9 */
[----:B------:R-:W-:Y:S02]  /*4310*/  @!P6 FSEL R180, R180, -INF , !P2 ;  /* 0xff800000b4b4e808 */ /* 0x000fe40005000000 */
[----:B------:R-:W-:Y:S03]  /*4320*/  @!P6 FSEL R174, R174, -INF , !P4 ;  /* 0xff800000aeaee808 */ /* 0x000fe60006000000 */
[----:B------:R-:W2:Y:S01]  /*4330*/  MUFU.TANH R158, R158 ;  /* 0x0000009e009e7308 */ /* 0x000ea20000002400 */
[----:B------:R-:W-:Y:S01]  /*4340*/  @!P6 ISETP.GE.AND P4, PT, R171, R150, PT ;  /* 0x00000096ab00e20c */ /* 0x000fe20003f86270 */
[----:B-1----:R-:W-:Y:S01]  /*4350*/  FADD.FTZ R171, R218, R157 ;  /* 0x0000009ddaab7221 */ /* 0x002fe20000010000 */
[----:B------:R-:W-:Y:S01]  /*4360*/  @!P6 ISETP.GE.AND P2, PT, R172, R165, PT ;  /* 0x000000a5ac00e20c */ /* 0x000fe20003f46270 */
[--C-:B------:R-:W-:Y:S01]  /*4370*/  FFMA.FTZ R181, R174, UR7, -R169.reuse ;  /* 0x00000007aeb57c23 */ /* 0x100fe200080108a9 */
[--C-:B------:R-:W-:Y:S01]  /*4380*/  FFMA.FTZ R180, R180, UR7, -R169.reuse ;  /* 0x00000007b4b47c23 */ /* 0x100fe200080108a9 */
[----:B------:R-:W-:Y:S01]  /*4390*/  FFMA.FTZ R157, -R157, R157, 1 ;  /* 0x3f8000009d9d7423 */ /* 0x000fe2000001019d */
[----:B------:R-:W-:Y:S03]  /*43a0*/  @!P6 FSEL R171, R171, -INF , !P1 ;  /* 0xff800000ababe808 */ /* 0x000fe60004800000 */
[----:B------:R-:W1:Y:S01]  /*43b0*/  MUFU.TANH R161, R161 ;  /* 0x000000a100a17308 */ /* 0x000e620000002400 */
[-C--:B------:R-:W-:Y:S01]  /*43c0*/  @!P6 ISETP.GE.AND P1, PT, R176, R165.reuse, PT ;  /* 0x000000a5b000e20c */ /* 0x080fe20003f26270 */
[----:B---3--:R-:W-:Y:S01]  /*43d0*/  FADD.FTZ R170, R215, R160 ;  /* 0x000000a0d7aa7221 */ /* 0x008fe20000010000 */
[----:B------:R-:W-:Y:S01]  /*43e0*/  FFMA.FTZ R160, -R160, R160, 1 ;  /* 0x3f800000a0a07423 */ /* 0x000fe200000101a0 */
[----:B------:R-:W-:Y:S03]  /*43f0*/  FFMA.FTZ R174, R171, UR7, -R168 ;  /* 0x00000007abae7c23 */ /* 0x000fe600080108a8 */
[----:B------:R-:W-:Y:S03]  /*4400*/  @!P6 FSEL R170, R170, -INF , !P1 ;  /* 0xff800000aaaae808 */ /* 0x000fe60004800000 */
[----:B------:R-:W3:Y:S01]  /*4410*/  MUFU.TANH R162, R162 ;  /* 0x000000a200a27308 */ /* 0x000ee20000002400 */
[----:B------:R-:W-:Y:S01]  /*4420*/  @!P6 ISETP.GE.AND P1, PT, R166, R165, PT ;  /* 0x000000a5a600e20c */ /* 0x000fe20003f26270 */
[----:B--2---:R-:W-:Y:S01]  /*4430*/  FADD.FTZ R173, R217, R158 ;  /* 0x0000009ed9ad7221 */ /* 0x004fe20000010000 */
[----:B------:R-:W-:Y:S01]  /*4440*/  FFMA.FTZ R158, -R158, R158, 1 ;  /* 0x3f8000009e9e7423 */ /* 0x000fe2000001019e */
[----:B------:R-:W-:Y:S03]  /*4450*/  FFMA.FTZ R179, R170, UR7, -R169 ;  /* 0x00000007aab37c23 */ /* 0x000fe600080108a9 */
[----:B------:R-:W-:Y:S03]  /*4460*/  @!P6 FSEL R173, R173, -INF , !P3 ;  /* 0xff800000adade808 */ /* 0x000fe60005800000 */
[----:B------:R-:W2:Y:S01]  /*4470*/  MUFU.TANH R163, R163 ;  /* 0x000000a300a37308 */ /* 0x000ea20000002400 */
[-C--:B------:R-:W-:Y:S01]  /*4480*/  @!P6 ISETP.GE.AND P3, PT, R176, R150.reuse, PT ;  /* 0x00000096b000e20c */ /* 0x080fe20003f66270 */
[----:B-1----:R-:W-:Y:S01]  /*4490*/  FADD.FTZ R165, R216, R161 ;  /* 0x000000a1d8a57221 */ /* 0x002fe20000010000 */
[--C-:B------:R-:W-:Y:S01]  /*44a0*/  FFMA.FTZ R176, R177, UR7, -R168.reuse ;  /* 0x00000007b1b07c23 */ /* 0x100fe200080108a8 */
[----:B------:R-:W-:Y:S01]  /*44b0*/  FFMA.FTZ R173, R173, UR7, -R168 ;  /* 0x00000007adad7c23 */ /* 0x000fe200080108a8 */
[----:B------:R-:W-:Y:S02]  /*44c0*/  FFMA.FTZ R161, -R161, R161, 1 ;  /* 0x3f800000a1a17423 */ /* 0x000fe400000101a1 */
[----:B------:R-:W-:Y:S03]  /*44d0*/  @!P6 FSEL R165, R165, -INF , !P4 ;  /* 0xff800000a5a5e808 */ /* 0x000fe60006000000 */
[----:B------:R-:W1:Y:S01]  /*44e0*/  MUFU.TANH R164, R164 ;  /* 0x000000a400a47308 */ /* 0x000e620000002400 */
[----:B------:R-:W-:Y:S01]  /*44f0*/  @!P6 ISETP.GE.AND P4, PT, R172, R150, PT ;  /* 0x00000096ac00e20c */ /* 0x000fe20003f86270 */
[----:B---3--:R-:W-:Y:S01]  /*4500*/  FADD.FTZ R171, R215, R162 ;  /* 0x000000a2d7ab7221 */ /* 0x008fe20000010000 */
[----:B------:R-:W-:Y:S01]  /*4510*/  FFMA.FTZ R162, -R162, R162, 1 ;  /* 0x3f800000a2a27423 */ /* 0x000fe200000101a2 */
[--C-:B------:R-:W-:Y:S03]  /*4520*/  FFMA.FTZ R172, R165, UR7, -R168.reuse ;  /* 0x00000007a5ac7c23 */ /* 0x100fe600080108a8 */
        /* <DEDUP_REMOVED lines=8> */
[----:B-1----:R-:W-:Y:S01]  /*45b0*/  FADD.FTZ R150, R213, R164 ;  /* 0x000000a4d5967221 */ /* 0x002fe20000010000 */
[----:B------:R-:W-:Y:S01]  /*45c0*/  FFMA.FTZ R164, -R164, R164, 1 ;  /* 0x3f800000a4a47423 */ /* 0x000fe200000101a4 */
[----:B------:R-:W-:Y:S03]  /*45d0*/  FFMA.FTZ R178, R166, UR7, -R169 ;  /* 0x00000007a6b27c23 */ /* 0x000fe600080108a9 */
[----:B------:R-:W-:Y:S04]  /*45e0*/  @!P6 FSEL R150, R150, -INF , !P1 ;  /* 0xff8000009696e808 */ /* 0x000fe80004800000 */
[----:B------:R-:W-:Y:S01]  /*45f0*/  MUFU.EX2 R250, R250 ;  /* 0x000000fa00fa7308 */ /* 0x000fe20000000800 */
[----:B------:R-:W-:Y:S01]  /*4600*/  LEA R98, P1, R198, R226, 0x2 ;  /* 0x000000e2c6627211 */ /* 0x000fe200078210ff */
[----:B---3--:R-:W-:Y:S01]  /*4610*/  FADD.FTZ R177, R214, R167 ;  /* 0x000000a7d6b17221 */ /* 0x008fe20000010000 */
[----:B------:R-:W-:Y:S01]  /*4620*/  FFMA.FTZ R167, -R167, R167, 1 ;  /* 0x3f800000a7a77423 */ /* 0x000fe200000101a7 */
[----:B------:R-:W-:Y:S06]  /*4630*/  FFMA.FTZ R169, R150, UR7, -R169 ;  /* 0x0000000796a97c23 */ /* 0x000fec00080108a9 */
[----:B------:R-:W1:Y:S01]  /*4640*/  MUFU.EX2 R183, R183 ;  /* 0x000000b700b77308 */ /* 0x000e620000000800 */
[----:B------:R-:W-:Y:S02]  /*4650*/  LEA.HI.X R99, R198, R227, RZ, 0x2, P1 ;  /* 0x000000e3c6637211 */ /* 0x000fe400008f14ff */
[----:B------:R-:W-:Y:S07]  /*4660*/  @!P6 FSEL R177, R177, -INF , !P4 ;  /* 0xff800000b1b1e808 */ /* 0x000fee0006000000 */
[----:B------:R-:W-:Y:S01]  /*4670*/  MUFU.EX2 R176, R176 ;  /* 0x000000b000b07308 */ /* 0x000fe20000000800 */
[----:B--2---:R-:W-:Y:S01]  /*4680*/  FADD.FTZ R165, R213, R252 ;  /* 0x000000fcd5a57221 */ /* 0x004fe20000010000 */
[----:B------:R-:W-:Y:S01]  /*4690*/  FFMA.FTZ R252, -R252, R252, 1 ;  /* 0x3f800000fcfc7423 */ /* 0x000fe200000101fc */
[--C-:B------:R-:W-:Y:S07]  /*46a0*/  FFMA.FTZ R170, R177, UR7, -R168.reuse ;  /* 0x00000007b1aa7c23 */ /* 0x100fee00080108a8 */
[----:B------:R-:W2:Y:S01]  /*46b0*/  MUFU.EX2 R175, R175 ;  /* 0x000000af00af7308 */ /* 0x000ea20000000800 */
[----:B------:R-:W-:Y:S02]  /*46c0*/  @!P6 FSEL R165, R165, -INF , !P3 ;  /* 0xff800000a5a5e808 */ /* 0x000fe40005800000 */
[----:B------:R-:W-:Y:S07]  /*46d0*/  ISETP.GT.AND P6, PT, R237, R222, PT ;  /* 0x000000deed00720c */ /* 0x000fee0003fc4270 */
[----:B------:R-:W-:Y:S01]  /*46e0*/  MUFU.EX2 R177, R169 ;  /* 0x000000a900b17308 */ /* 0x000fe20000000800 */
[----:B-1----:R-:W-:Y:S01]  /*46f0*/  F2FP.F16.F32.PACK_AB R194, R183, R250 ;  /* 0x000000fab7c2723e */ /* 0x002fe200000000ff */
[----:B------:R-:W-:Y:S01]  /*4700*/  FFMA.FTZ R168, R165, UR7, -R168 ;  /* 0x00000007a5a87c23 */ /* 0x000fe200080108a8 */
[----:B------:R-:W-:Y:S07]  /*4710*/  IADD3 R165, PT, PT, R205, R230, RZ ;  /* 0x000000e6cda57210 */ /* 0x000fee0007ffe0ff */
[----:B------:R-:W-:Y:S01]  /*4720*/  MUFU.EX2 R174, R174 ;  /* 0x000000ae00ae7308 */ /* 0x000fe20000000800 */
[----:B------:R1:W-:Y:S09]  /*4730*/  STS [R199], R194 ;  /* 0x000000c2c7007388 */ /* 0x0003f20000000800 */
[----:B------:R-:W-:Y:S01]  /*4740*/  MUFU.EX2 R182, R182 ;  /* 0x000000b600b67308 */ /* 0x000fe20000000800 */
[----:B--2---:R-:W-:Y:S09]  /*4750*/  F2FP.F16.F32.PACK_AB R188, R175, R176 ;  /* 0x000000b0afbc723e */ /* 0x004ff200000000ff */
[----:B------:R-:W2:Y:S01]  /*4760*/  MUFU.EX2 R173, R173 ;  /* 0x000000ad00ad7308 */ /* 0x000ea20000000800 */
[----:B------:R3:W-:Y:S09]  /*4770*/  STS [R199+0x400], R188 ;  /* 0x000400bcc7007388 */ /* 0x0007f20000000800 */
[----:B------:R-:W4:Y:S10]  /*4780*/  MUFU.EX2 R181, R181 ;  /* 0x000000b500b57308 */ /* 0x000f340000000800 */
[----:B------:R4:W-:Y:S10]  /*4790*/  MUFU.EX2 R169, R168 ;  /* 0x000000a800a97308 */ /* 0x0009f40000000800 */
[----:B------:R-:W-:Y:S01]  /*47a0*/  MUFU.EX2 R180, R180 ;  /* 0x000000b400b47308 */ /* 0x000fe20000000800 */
[----:B--2---:R-:W-:Y:S09]  /*47b0*/  F2FP.F16.F32.PACK_AB R150, R173, R174 ;  /* 0x000000aead96723e */ /* 0x004ff200000000ff */
[----:B------:R-:W2:Y:S01]  /*47c0*/  MUFU.EX2 R179, R179 ;  /* 0x000000b300b37308 */ /* 0x000ea20000000800 */
[----:B------:R3:W-:Y:S09]  /*47d0*/  STS [R229+0x400], R150 ;  /* 0x00040096e5007388 */ /* 0x0007f20000000800 */
[----:B------:R-:W-:Y:S01]  /*47e0*/  MUFU.EX2 R172, R172 ;  /* 0x000000ac00ac7308 */ /* 0x000fe20000000800 */
[----:B-1----:R-:W-:Y:S02]  /*47f0*/  SEL R194, R207, 0xffffffc0, !P0 ;  /* 0xffffffc0cfc27807 */ /* 0x002fe40004000000 */
[----:B----4-:R-:W-:Y:S07]  /*4800*/  F2FP.F16.F32.PACK_AB R168, R181, R182 ;  /* 0x000000b6b5a8723e */ /* 0x010fee00000000ff */
[----:B------:R-:W1:Y:S01]  /*4810*/  MUFU.EX2 R171, R171 ;  /* 0x000000ab00ab7308 */ /* 0x000e620000000800 */
[-C--:B------:R-:W-:Y:S02]  /*4820*/  IADD3 R149, PT, PT, R187, R194.reuse, RZ ;  /* 0x000000c2bb957210 */ /* 0x080fe40007ffe0ff */
[----:B------:R-:W-:Y:S07]  /*4830*/  IADD3 R189, PT, PT, R185, R194, RZ ;  /* 0x000000c2b9bd7210 */ /* 0x000fee0007ffe0ff */
[----:B------:R-:W4:Y:S01]  /*4840*/  MUFU.EX2 R170, R170 ;  /* 0x000000aa00aa7308 */ /* 0x000f220000000800 */
[----:B------:R-:W-:Y:S01]  /*4850*/  STS [R229], R168 ;  /* 0x000000a8e5007388 */ /* 0x000fe20000000800 */
[----:B--2---:R-:W-:Y:S08]  /*4860*/  F2FP.F16.F32.PACK_AB R251, R179, R180 ;  /* 0x000000b4b3fb723e */ /* 0x004ff000000000ff */
[----:B------:R-:W2:Y:S01]  /*4870*/  MUFU.EX2 R178, R178 ;  /* 0x000000b200b27308 */ /* 0x000ea20000000800 */
[C---:B------:R-:W-:Y:S01]  /*4880*/  IADD3 R148, PT, PT, R192.reuse, R149, RZ ;  /* 0x00000095c0947210 */ /* 0x040fe20007ffe0ff */
[----:B------:R-:W-:Y:S01]  /*4890*/  STS [R205], R251 ;  /* 0x000000fbcd007388 */ /* 0x000fe20000000800 */
[----:B---3--:R-:W-:Y:S02]  /*48a0*/  IADD3 R188, PT, PT, R192, R189, RZ ;  /* 0x000000bdc0bc7210 */ /* 0x008fe40007ffe0ff */
[----:B-1----:R-:W-:Y:S02]  /*48b0*/  F2FP.F16.F32.PACK_AB R227, R171, R172 ;  /* 0x000000acabe3723e */ /* 0x002fe400000000ff */
[----:B----4-:R-:W-:Y:S03]  /*48c0*/  F2FP.F16.F32.PACK_AB R166, R169, R170 ;  /* 0x000000aaa9a6723e */ /* 0x010fe600000000ff */
[----:B------:R1:W-:Y:S01]  /*48d0*/  STS [R205+0x400], R227 ;  /* 0x000400e3cd007388 */ /* 0x0003e20000000800 */
[----:B------:R-:W-:Y:S02]  /*48e0*/  IADD3 R150, PT, PT, R187, R192, RZ ;  /* 0x000000c0bb967210 */ /* 0x000fe40007ffe0ff */
[----:B--2---:R-:W-:Y:S03]  /*48f0*/  F2FP.F16.F32.PACK_AB R191, R177, R178 ;  /* 0x000000b2b1bf723e */ /* 0x004fe600000000ff */
[----:B------:R2:W-:Y:S06]  /*4900*/  STS [R165+0x400], R166 ;  /* 0x000400a6a5007388 */ /* 0x0005ec0000000800 */
[----:B------:R-:W-:Y:S06]  /*4910*/  STS [R165], R191 ;  /* 0x000000bfa5007388 */ /* 0x000fec0000000800 */
[----:B------:R-:W-:Y:S06]  /*4920*/  LDSM.16.M88.4 R68, [R187+0xc000] ;  /* 0x00c00000bb44783b */ /* 0x000fec0000000200 */
[----:B------:R-:W3:Y:S06]  /*4930*/  LDSM.16.M88.4 R72, [R185+0x6000] ;  /* 0x00600000b948783b */ /* 0x000eec0000000200 */
[----:B------:R-:W4:Y:S01]  /*4940*/  LDSM.16.M88.4 R76, [R185+0x6800] ;  /* 0x00680000b94c783b */ /* 0x000f220000000200 */
[----:B-1----:R-:W-:Y:S05]  /*4950*/  FMUL.FTZ R227, R152, UR10 ;  /* 0x0000000a98e37c20 */ /* 0x002fea0008410000 */
[----:B------:R-:W-:Y:S06]  /*4960*/  LDSM.16.M88.4 R80, [R150+0xc000] ;  /* 0x00c000009650783b */ /* 0x000fec0000000200 */
[----:B------:R-:W1:Y:S06]  /*4970*/  LDSM.16.M88.4 R84, [R190+0x6000] ;  /* 0x00600000be54783b */ /* 0x000e6c0000000200 */
[----:B------:R-:W4:Y:S06]  /*4980*/  LDG.E R168, desc[UR18][R98.64] ;  /* 0x0000001262a87981 */ /* 0x000f2c000c1e1900 */
[----:B--2---:R2:W4:Y:S06]  /*4990*/  LDG.E R166, desc[UR18][R98.64+0x20] ;  /* 0x0000201262a67981 */ /* 0x00452c000c1e1900 */
[----:B------:R-:W1:Y:S06]  /*49a0*/  LDSM.16.M88.4 R88, [R190+0x6800] ;  /* 0x00680000be58783b */ /* 0x000e6c0000000200 */
[----:B------:R-:W-:Y:S01]  /*49b0*/  LDSM.16.M88.4 R92, [R149+0xc000] ;  /* 0x00c00000955c783b */ /* 0x000fe20000000200 */
[C---:B---3--:R-:W-:Y:S08]  /*49c0*/  HMMA.16816.F32 R4, R68.reuse, R72, RZ ;  /* 0x000000484404723c */ /* 0x048ff000000018ff */
[C---:B------:R-:W-:Y:S01]  /*49d0*/  HMMA.16816.F32 R8, R68.reuse, R74, RZ ;  /* 0x0000004a4408723c */ /* 0x040fe200000018ff */
[----:B------:R-:W-:Y:S06]  /*49e0*/  LDSM.16.M88.4 R72, [R148+0xc000] ;  /* 0x00c000009448783b */ /* 0x000fec0000000200 */
[----:B--2---:R-:W2:Y:S01]  /*49f0*/  LDSM.16.M88.4 R96, [R189+0x6000] ;  /* 0x00600000bd60783b */ /* 0x004ea20000000200 */
[C---:B----4-:R-:W-:Y:S08]  /*4a00*/  HMMA.16816.F32 R12, R68.reuse, R76, RZ ;  /* 0x0000004c440c723c */ /* 0x050ff000000018ff */
[----:B------:R-:W-:Y:S01]  /*4a10*/  HMMA.16816.F32 R16, R68, R78, RZ ;  /* 0x0000004e4410723c */ /* 0x000fe200000018ff */
[----:B------:R-:W3:Y:S06]  /*4a20*/  LDSM.16.M88.4 R68, [R189+0x6800] ;  /* 0x00680000bd44783b */ /* 0x000eec0000000200 */
[----:B------:R-:W4:Y:S01]  /*4a30*/  LDSM.16.M88.4 R76, [R188+0x6000] ;  /* 0x00600000bc4c783b */ /* 0x000f220000000200 */
[C---:B-1----:R-:W-:Y:S08]  /*4a40*/  HMMA.16816.F32 R4, R80.reuse, R84, R4 ;  /* 0x000000545004723c */ /* 0x042ff00000001804 */
[C---:B------:R-:W-:Y:S01]  /*4a50*/  HMMA.16816.F32 R8, R80.reuse, R86, R8 ;  /* 0x000000565008723c */ /* 0x040fe20000001808 */
[----:B------:R-:W-:Y:S07]  /*4a60*/  LDSM.16.M88.4 R84, [R187+0xe000] ;  /* 0x00e00000bb54783b */ /* 0x000fee0000000200 */
[C---:B------:R-:W-:Y:S08]  /*4a70*/  HMMA.16816.F32 R12, R80.reuse, R88, R12 ;  /* 0x00000058500c723c */ /* 0x040ff0000000180c */
        /* <DEDUP_REMOVED lines=45> */
[C---:B---3--:R-:W-:Y:S08]  /*4d50*/  HMMA.16816.F32 R4, R92.reuse, R96, R4 ;  /* 0x000000605c04723c */ /* 0x048ff00000001804 */
[C---:B------:R-:W-:Y:S01]  /*4d60*/  HMMA.16816.F32 R8, R92.reuse, R98, R8 ;  /* 0x000000625c08723c */ /* 0x040fe20000001808 */
[----:B------:R-:W-:Y:S07]  /*4d70*/  LDSM.16.M88.4 R96, [R188+0xa000] ;  /* 0x00a00000bc60783b */ /* 0x000fee0000000200 */
[C---:B--2---:R-:W-:Y:S08]  /*4d80*/  HMMA.16816.F32 R12, R92.reuse, R68, R12 ;  /* 0x000000445c0c723c */ /* 0x044ff0000000180c */
[----:B------:R-:W-:Y:S01]  /*4d90*/  HMMA.16816.F32 R16, R92, R70, R16 ;  /* 0x000000465c10723c */ /* 0x000fe20000001810 */
[----:B------:R-:W2:Y:S06]  /*4da0*/  LDSM.16.M88.4 R68, [R189+0xa800] ;  /* 0x00a80000bd44783b */ /* 0x000eac0000000200 */
[----:B------:R-:W3:Y:S01]  /*4db0*/  LDSM.16.M88.4 R92, [R148+0x10000] ;  /* 0x01000000945c783b */ /* 0x000ee20000000200 */
[C---:B----4-:R-:W-:Y:S08]  /*4dc0*/  HMMA.16816.F32 R4, R76.reuse, R80, R4 ;  /* 0x000000504c04723c */ /* 0x050ff00000001804 */
[C---:B------:R-:W-:Y:S08]  /*4dd0*/  HMMA.16816.F32 R8, R76.reuse, R82, R8 ;  /* 0x000000524c08723c */ /* 0x040ff00000001808 */
[C---:B-1----:R-:W-:Y:S08]  /*4de0*/  HMMA.16816.F32 R12, R76.reuse, R72, R12 ;  /* 0x000000484c0c723c */ /* 0x042ff0000000180c */
[----:B------:R-:W-:Y:S01]  /*4df0*/  HMMA.16816.F32 R16, R76, R74, R16 ;  /* 0x0000004a4c10723c */ /* 0x000fe20000001810 */
[----:B------:R-:W1:Y:S07]  /*4e00*/  LDSM.16.M88.4 R72, [R188+0xa800] ;  /* 0x00a80000bc48783b */ /* 0x000e6e0000000200 */
[C---:B------:R-:W-:Y:S08]  /*4e10*/  HMMA.16816.F32 R4, R84.reuse, R88, R4 ;  /* 0x000000585404723c */ /* 0x040ff00000001804 */
[C---:B------:R-:W-:Y:S08]  /*4e20*/  HMMA.16816.F32 R8, R84.reuse, R90, R8 ;  /* 0x0000005a5408723c */ /* 0x040ff00000001808 */
[C---:B--2---:R-:W-:Y:S08]  /*4e30*/  HMMA.16816.F32 R12, R84.reuse, R68, R12 ;  /* 0x00000044540c723c */ /* 0x044ff0000000180c */
[----:B------:R-:W-:Y:S08]  /*4e40*/  HMMA.16816.F32 R16, R84, R70, R16 ;  /* 0x000000465410723c */ /* 0x000ff00000001810 */
[C---:B---3--:R-:W-:Y:S08]  /*4e50*/  HMMA.16816.F32 R4, R92.reuse, R96, R4 ;  /* 0x000000605c04723c */ /* 0x048ff00000001804 */
[C---:B------:R-:W-:Y:S08]  /*4e60*/  HMMA.16816.F32 R8, R92.reuse, R98, R8 ;  /* 0x000000625c08723c */ /* 0x040ff00000001808 */
[C---:B-1----:R-:W-:Y:S03]  /*4e70*/  HMMA.16816.F32 R12, R92.reuse, R72, R12 ;  /* 0x000000485c0c723c */ /* 0x042fe6000000180c */
[C---:B------:R-:W-:Y:S01]  /*4e80*/  FADD.FTZ R150, -R168.reuse, R5 ;  /* 0x00000005a8967221 */ /* 0x040fe20000010100 */
[C---:B------:R-:W-:Y:S03]  /*4e90*/  FADD.FTZ R191, -R168.reuse, R4 ;  /* 0x00000004a8bf7221 */ /* 0x040fe60000010100 */
[----:B------:R-:W-:Y:S01]  /*4ea0*/  FMUL.FTZ R150, R183, R150 ;  /* 0x00000096b7967220 */ /* 0x000fe20000410000 */
[----:B------:R-:W-:Y:S03]  /*4eb0*/  HMMA.16816.F32 R16, R92, R74, R16 ;  /* 0x0000004a5c10723c */ /* 0x000fe60000001810 */
[----:B------:R-:W-:Y:S01]  /*4ec0*/  FADD.FTZ R183, -R168, R8 ;  /* 0x00000008a8b77221 */ /* 0x000fe20000010100 */
[----:B------:R-:W-:Y:S01]  /*4ed0*/  FMUL.FTZ R191, R250, R191 ;  /* 0x000000bffabf7220 */ /* 0x000fe20000410000 */
[----:B------:R-:W-:Y:S01]  /*4ee0*/  FADD.FTZ R250, -R168, R9 ;  /* 0x00000009a8fa7221 */ /* 0x000fe20000010100 */
[----:B------:R-:W-:Y:S01]  /*4ef0*/  FMUL.FTZ R150, R227, R150 ;  /* 0x00000096e3967220 */ /* 0x000fe20000410000 */
[----:B------:R-:W-:Y:S01]  /*4f00*/  FMUL.FTZ R183, R182, R183 ;  /* 0x000000b7b6b77220 */ /* 0x000fe20000410000 */
[----:B------:R-:W-:Y:S01]  /*4f10*/  FMUL.FTZ R151, R151, R191 ;  /* 0x000000bf97977220 */ /* 0x000fe20000410000 */
[----:B------:R-:W-:Y:S01]  /*4f20*/  FMUL.FTZ R182, R155, UR10 ;  /* 0x0000000a9bb67c20 */ /* 0x000fe20008410000 */
[----:B------:R-:W-:Y:S01]  /*4f30*/  FMUL.FTZ R250, R181, R250 ;  /* 0x000000fab5fa7220 */ /* 0x000fe20000410000 */
[----:B------:R-:W-:Y:S01]  /*4f40*/  FMUL.FTZ R155, R156, UR10 ;  /* 0x0000000a9c9b7c20 */ /* 0x000fe20008410000 */
[----:B------:R-:W-:Y:S01]  /*4f50*/  FADD.FTZ R152, -R168, R13 ;  /* 0x0000000da8987221 */ /* 0x000fe20000010100 */
[----:B------:R-:W-:Y:S01]  /*4f60*/  F2FP.F16.F32.PACK_AB R150, R150, R151 ;  /* 0x000000979696723e */ /* 0x000fe200000000ff */
[----:B------:R-:W-:Y:S01]  /*4f70*/  FADD.FTZ R181, -R168, R12 ;  /* 0x0000000ca8b57221 */ /* 0x000fe20000010100 */
[----:B------:R-:W-:Y:S01]  /*4f80*/  FMUL.FTZ R182, R182, R183 ;  /* 0x000000b7b6b67220 */ /* 0x000fe20000410000 */
[----:B------:R-:W-:Y:S01]  /*4f90*/  FMUL.FTZ R155, R155, R250 ;  /* 0x000000fa9b9b7220 */ /* 0x000fe20000410000 */
[----:B------:R-:W-:Y:S01]  /*4fa0*/  FMUL.FTZ R152, R179, R152 ;  /* 0x00000098b3987220 */ /* 0x000fe20000410000 */
[----:B------:R-:W-:Y:S01]  /*4fb0*/  FMUL.FTZ R151, R160, UR10 ;  /* 0x0000000aa0977c20 */ /* 0x000fe20008410000 */
[C---:B------:R-:W-:Y:S01]  /*4fc0*/  FADD.FTZ R191, -R168.reuse, R16 ;  /* 0x00000010a8bf7221 */ /* 0x040fe20000010100 */
[----:B------:R-:W-:Y:S01]  /*4fd0*/  FADD.FTZ R168, -R168, R17 ;  /* 0x00000011a8a87221 */ /* 0x000fe20000010100 */
[----:B------:R-:W-:Y:S01]  /*4fe0*/  FMUL.FTZ R156, R159, UR10 ;  /* 0x0000000a9f9c7c20 */ /* 0x000fe20008410000 */
[----:B------:R-:W-:Y:S01]  /*4ff0*/  FMUL.FTZ R159, R164, UR10 ;  /* 0x0000000aa49f7c20 */ /* 0x000fe20008410000 */
[----:B------:R-:W-:Y:S01]  /*5000*/  FMUL.FTZ R151, R151, R152 ;  /* 0x0000009897977220 */ /* 0x000fe20000410000 */
[----:B------:R-:W-:Y:S01]  /*5010*/  FMUL.FTZ R168, R177, R168 ;  /* 0x000000a8b1a87220 */ /* 0x000fe20000410000 */
[----:B------:R-:W-:Y:S01]  /*5020*/  F2FP.F16.F32.PACK_AB R182, R155, R182 ;  /* 0x000000b69bb6723e */ /* 0x000fe200000000ff */
[----:B------:R-:W-:Y:S01]  /*5030*/  FMUL.FTZ R181, R180, R181 ;  /* 0x000000b5b4b57220 */ /* 0x000fe20000410000 */
[----:B------:R-:W-:Y:S01]  /*5040*/  FMUL.FTZ R191, R178, R191 ;  /* 0x000000bfb2bf7220 */ /* 0x000fe20000410000 */
[----:B------:R-:W-:Y:S01]  /*5050*/  FMUL.FTZ R160, R163, UR10 ;  /* 0x0000000aa3a07c20 */ /* 0x000fe20008410000 */
[C---:B------:R-:W-:Y:S01]  /*5060*/  FADD.FTZ R155, -R166.reuse, R6 ;  /* 0x00000006a69b7221 */ /* 0x040fe20000010100 */
[----:B------:R-:W-:Y:S01]  /*5070*/  FADD.FTZ R152, -R166, R7 ;  /* 0x00000007a6987221 */ /* 0x000fe20000010100 */
[----:B------:R-:W-:Y:S01]  /*5080*/  FMUL.FTZ R159, R159, R168 ;  /* 0x000000a89f9f7220 */ /* 0x000fe20000410000 */
[----:B------:R-:W-:Y:S01]  /*5090*/  FMUL.FTZ R168, R153, UR10 ;  /* 0x0000000a99a87c20 */ /* 0x000fe20008410000 */
[----:B------:R-:W-:Y:S01]  /*50a0*/  FMUL.FTZ R156, R156, R181 ;  /* 0x000000b59c9c7220 */ /* 0x000fe20000410000 */
[----:B------:R-:W-:Y:S01]  /*50b0*/  FMUL.FTZ R160, R160, R191 ;  /* 0x000000bfa0a07220 */ /* 0x000fe20000410000 */
[----:B------:R-:W-:Y:S01]  /*50c0*/  FMUL.FTZ R155, R176, R155 ;  /* 0x0000009bb09b7220 */ /* 0x000fe20000410000 */
[----:B------:R-:W-:Y:S01]  /*50d0*/  FMUL.FTZ R152, R175, R152 ;  /* 0x00000098af987220 */ /* 0x000fe20000410000 */
[----:B------:R-:W-:Y:S01]  /*50e0*/  FMUL.FTZ R153, R154, UR10 ;  /* 0x0000000a9a997c20 */ /* 0x000fe20008410000 */
[----:B------:R-:W-:Y:S01]  /*50f0*/  FADD.FTZ R164, -R166, R11 ;  /* 0x0000000ba6a47221 */ /* 0x000fe20000010100 */
[----:B------:R-:W-:Y:S01]  /*5100*/  FMUL.FTZ R155, R168, R155 ;  /* 0x0000009ba89b7220 */ /* 0x000fe20000410000 */
[----:B------:R-:W-:Y:S01]  /*5110*/  F2FP.F16.F32.PACK_AB R156, R151, R156 ;  /* 0x0000009c979c723e */ /* 0x000fe200000000ff */
[----:B------:R-:W-:Y:S01]  /*5120*/  FMUL.FTZ R152, R153, R152 ;  /* 0x0000009899987220 */ /* 0x000fe20000410000 */
[----:B------:R-:W-:Y:S01]  /*5130*/  F2FP.F16.F32.PACK_AB R160, R159, R160 ;  /* 0x000000a09fa0723e */ /* 0x000fe200000000ff */
[----:B------:R-:W-:Y:S01]  /*5140*/  FMUL.FTZ R168, R157, UR10 ;  /* 0x0000000a9da87c20 */ /* 0x000fe20008410000 */
[C---:B------:R-:W-:Y:S01]  /*5150*/  FADD.FTZ R151, -R166.reuse, R10 ;  /* 0x0000000aa6977221 */ /* 0x040fe20000010100 */
[----:B------:R-:W-:Y:S01]  /*5160*/  FMUL.FTZ R164, R173, R164 ;  /* 0x000000a4ada47220 */ /* 0x000fe20000410000 */
[C---:B------:R-:W-:Y:S01]  /*5170*/  FADD.FTZ R153, -R166.reuse, R14 ;  /* 0x0000000ea6997221 */ /* 0x040fe20000010100 */
[C---:B------:R-:W-:Y:S01]  /*5180*/  FADD.FTZ R154, -R166.reuse, R15 ;  /* 0x0000000fa69a7221 */ /* 0x040fe20000010100 */
[----:B------:R-:W-:Y:S01]  /*5190*/  FADD.FTZ R159, -R166, R18 ;  /* 0x00000012a69f7221 */ /* 0x000fe20000010100 */
[----:B------:R-:W-:Y:S01]  /*51a0*/  FMUL.FTZ R157, R158, UR10 ;  /* 0x0000000a9e9d7c20 */ /* 0x000fe20008410000 */
[----:B------:R-:W-:Y:S01]  /*51b0*/  FADD.FTZ R166, -R166, R19 ;  /* 0x00000013a6a67221 */ /* 0x000fe20000010100 */
[----:B------:R-:W-:Y:S01]  /*51c0*/  F2FP.F16.F32.PACK_AB R152, R152, R155 ;  /* 0x0000009b9898723e */ /* 0x000fe200000000ff */
[----:B------:R-:W-:Y:S01]  /*51d0*/  FMUL.FTZ R155, R162, UR10 ;  /* 0x0000000aa29b7c20 */ /* 0x000fe20008410000 */
[----:B------:R-:W-:Y:S01]  /*51e0*/  FMUL.FTZ R164, R157, R164 ;  /* 0x000000a49da47220 */ /* 0x000fe20000410000 */
[----:B------:R-:W-:Y:S01]  /*51f0*/  FMUL.FTZ R151, R174, R151 ;  /* 0x00000097ae977220 */ /* 0x000fe20000410000 */
[----:B------:R-:W-:Y:S01]  /*5200*/  FMUL.FTZ R153, R172, R153 ;  /* 0x00000099ac997220 */ /* 0x000fe20000410000 */
[----:B------:R-:W-:Y:S01]  /*5210*/  FMUL.FTZ R154, R171, R154 ;  /* 0x0000009aab9a7220 */ /* 0x000fe20000410000 */
[----:B------:R-:W-:Y:S01]  /*5220*/  FMUL.FTZ R159, R170, R159 ;  /* 0x0000009faa9f7220 */ /* 0x000fe20000410000 */
[----:B------:R-:W-:Y:S01]  /*5230*/  FMUL.FTZ R166, R169, R166 ;  /* 0x000000a6a9a67220 */ /* 0x000fe20000410000 */
[----:B------:R-:W-:Y:S01]  /*5240*/  FMUL.FTZ R158, R161, UR10 ;  /* 0x0000000aa19e7c20 */ /* 0x000fe20008410000 */
[----:B------:R-:W-:Y:S01]  /*5250*/  FMUL.FTZ R162, R167, UR10 ;  /* 0x0000000aa7a27c20 */ /* 0x000fe20008410000 */
[----:B------:R-:W-:Y:S01]  /*5260*/  FMUL.FTZ R157, R252, UR10 ;  /* 0x0000000afc9d7c20 */ /* 0x000fe20008410000 */
        /* <DEDUP_REMOVED lines=23> */
[C---:B------:R-:W-:Y:S01]  /*53e0*/  LEA R6, P4, R7.reuse, R246, 0x6 ;  /* 0x000000f607067211 */ /* 0x040fe200078830ff */
        /* <DEDUP_REMOVED lines=39> */
.L_x_1042:
        /* <DEDUP_REMOVED lines=129> */
.L_x_1043:
[----:B------:R-:W-:Y:S01]  /*5e70*/  LDSM.16.M88.4 R148, [R3+0x1e000] ;  /* 0x01e000000394783b */ /* 0x000fe20000000200 */
[----:B------:R-:W-:Y:S01]  /*5e80*/  IMAD.IADD R68, R3, 0x1, R192 ;  /* 0x0000000103447824 */ /* 0x000fe200078e02c0 */
[----:B------:R-:W-:Y:S01]  /*5e90*/  ISETP.GT.AND P2, PT, R237, R222, PT ;  /* 0x000000deed00720c */ /* 0x000fe20003f44270 */
[----:B------:R-:W-:Y:S01]  /*5ea0*/  IMAD.MOV.U32 R191, RZ, RZ, R211 ;  /* 0x000000ffffbf7224 */ /* 0x000fe200078e00d3 */
[----:B------:R-:W1:Y:S01]  /*5eb0*/  LDSM.16.MT88.4 R16, [R186+0x12000] ;  /* 0x01200000ba10783b */ /* 0x000e620000004200 */
[----:B------:R-:W-:Y:S01]  /*5ec0*/  @P0 VIADD R191, R240, 0xffffffc0 ;  /* 0xffffffc0f0bf0836 */ /* 0x000fe20000000000 */
[----:B------:R-:W-:Y:S01]  /*5ed0*/  @P6 IADD3 R226, P3, PT, R226, -0x100, RZ ;  /* 0xffffff00e2e26810 */ /* 0x000fe20007f7e0ff */
[----:B------:R-:W-:Y:S01]  /*5ee0*/  VIADD R232, R232, 0xffffffc0 ;  /* 0xffffffc0e8e87836 */ /* 0x000fe20000000000 */
[----:B------:R-:W2:Y:S02]  /*5ef0*/  LDSM.16.M88.4 R92, [R3+0x1f000] ;  /* 0x01f00000035c783b */ /* 0x000ea40000000200 */
[----:B------:R-:W-:Y:S02]  /*5f00*/  @P6 IADD3.X R225, PT, PT, R225, -0x1, RZ, P3, !PT ;  /* 0xffffffffe1e16810 */ /* 0x000fe40001ffe4ff */
[----:B------:R-:W3:Y:S04]  /*5f10*/  LDSM.16.MT88.4 R80, [R186+0x14000] ;  /* 0x01400000ba50783b */ /* 0x000ee80000004200 */
[----:B------:R-:W-:Y:S04]  /*5f20*/  LDSM.16.M88.4 R152, [R68+0x1e000] ;  /* 0x01e000004498783b */ /* 0x000fe80000000200 */
[----:B------:R3:W-:Y:S04]  /*5f30*/  LDSM.16.M88.4 R160, [R68+0x1f000] ;  /* 0x01f0000044a0783b */ /* 0x0007e80000000200 */
[----:B------:R-:W4:Y:S04]  /*5f40*/  LDSM.16.MT88.4 R96, [R186+0x16000] ;  /* 0x01600000ba60783b */ /* 0x000f280000004200 */
[----:B------:R-:W4:Y:S04]  /*5f50*/  LDSM.16.MT88.4 R156, [R186+0x12800] ;  /* 0x01280000ba9c783b */ /* 0x000f280000004200 */
[----:B------:R-:W4:Y:S04]  /*5f60*/  LDSM.16.MT88.4 R164, [R186+0x14800] ;  /* 0x01480000baa4783b */ /* 0x000f280000004200 */
[----:B------:R-:W4:Y:S04]  /*5f70*/  LDSM.16.MT88.4 R168, [R186+0x16800] ;  /* 0x01680000baa8783b */ /* 0x000f280000004200 */
[----:B------:R-:W-:Y:S01]  /*5f80*/  LDSM.16.MT88.4 R176, [R186+0x13000] ;  /* 0x01300000bab0783b */ /* 0x000fe20000004200 */
[-C--:B-1----:R-:W-:Y:S03]  /*5f90*/  HMMA.16816.F32 R4, R148, R16.reuse, RZ ;  /* 0x000000109404723c */ /* 0x082fe600000018ff */
[----:B------:R-:W1:Y:S04]  /*5fa0*/  LDSM.16.M88.4 R172, [R191] ;  /* 0x00000000bfac783b */ /* 0x000e680000000200 */
        /* <DEDUP_REMOVED lines=24> */
[C---:B------:R-:W-:Y:S04]  /*6130*/  HMMA.16816.F32 R88, R160.reuse, R168, R88 ;  /* 0x000000a8a058723c */ /* 0x040fe80000001858 */
[----:B------:R-:W-:Y:S04]  /*6140*/  IMAD.IADD R168, R192, 0x1, R191 ;  /* 0x00000001c0a87824 */ /* 0x000fe800078e02bf */
[-C--:B------:R-:W-:Y:S01]  /*6150*/  HMMA.16816.F32 R92, R160, R170.reuse, R92 ;  /* 0x000000aaa05c723c */ /* 0x080fe2000000185c */
[----:B------:R-:W-:Y:S07]  /*6160*/  LDSM.16.M88.4 R160, [R168+0x1000] ;  /* 0x00100000a8a0783b */ /* 0x000fee0000000200 */
[----:B------:R-:W-:Y:S01]  /*6170*/  HMMA.16816.F32 R96, R152, R170, R96 ;  /* 0x000000aa9860723c */ /* 0x000fe20000001860 */
[----:B------:R-:W3:Y:S03]  /*6180*/  LDSM.16.MT88.4 R152, [R186+0x17000] ;  /* 0x01700000ba98783b */ /* 0x000ee60000004200 */
[C---:B------:R-:W-:Y:S04]  /*6190*/  LEA R170, P1, R228.reuse, R242, 0x2 ;  /* 0x000000f2e4aa7211 */ /* 0x040fe800078210ff */
[-C--:B-1----:R-:W-:Y:S05]  /*61a0*/  HMMA.16816.F32 R4, R172, R176.reuse, R4 ;  /* 0x000000b0ac04723c */ /* 0x082fea0000001804 */
[----:B------:R-:W-:Y:S03]  /*61b0*/  LEA.HI.X.SX32 R171, R228, R243, 0x2, P1 ;  /* 0x000000f3e4ab7211 */ /* 0x000fe600008f16ff */
        /* <DEDUP_REMOVED lines=11> */
[-C--:B------:R-:W-:Y:S08]  /*6270*/  HMMA.16816.F32 R76, R180, R150.reuse, R76 ;  /* 0x00000096b44c723c */ /* 0x080ff0000000184c */
[C---:B------:R-:W-:Y:S01]  /*6280*/  HMMA.16816.F32 R80, R172.reuse, R150, R80 ;  /* 0x00000096ac50723c */ /* 0x040fe20000001850 */
[----:B------:R1:W2:Y:S07]  /*6290*/  LDSM.16.M88.4 R148, [R168] ;  /* 0x00000000a894783b */ /* 0x0002ae0000000200 */
[-C--:B---3--:R-:W-:Y:S08]  /*62a0*/  HMMA.16816.F32 R84, R172, R152.reuse, R84 ;  /* 0x00000098ac54723c */ /* 0x088ff00000001854 */
[C---:B------:R-:W-:Y:S08]  /*62b0*/  HMMA.16816.F32 R88, R180.reuse, R152, R88 ;  /* 0x00000098b458723c */ /* 0x040ff00000001858 */
[-C--:B------:R-:W-:Y:S03]  /*62c0*/  HMMA.16816.F32 R92, R180, R154.reuse, R92 ;  /* 0x0000009ab45c723c */ /* 0x080fe6000000185c */
[C---:B-1----:R-:W-:Y:S04]  /*62d0*/  LEA R168, P1, R227.reuse, R250, 0x5 ;  /* 0x000000fae3a87211 */ /* 0x042fe800078228ff */
[C---:B------:R-:W-:Y:S01]  /*62e0*/  LEA.HI.X.SX32 R169, R227.reuse, R251, 0x5, P1 ;  /* 0x000000fbe3a97211 */ /* 0x040fe200008f2eff */
[----:B------:R-:W-:Y:S01]  /*62f0*/  HMMA.16816.F32 R96, R172, R154, R96 ;  /* 0x0000009aac60723c */ /* 0x000fe20000001860 */
[----:B------:R-:W1:Y:S03]  /*6300*/  LDSM.16.MT88.4 R152, [R186+0x17800] ;  /* 0x01780000ba98783b */ /* 0x000e660000004200 */
[C---:B------:R-:W-:Y:S04]  /*6310*/  LEA R180, P1, R227.reuse, R168, 0x5 ;  /* 0x000000a8e3b47211 */ /* 0x040fe800078228ff */
[C---:B------:R-:W-:Y:S01]  /*6320*/  LEA.HI.X.SX32 R181, R227.reuse, R169, 0x5, P1 ;  /* 0x000000a9e3b57211 */ /* 0x040fe200008f2eff */
[-C--:B--2---:R-:W-:Y:S05]  /*6330*/  HMMA.16816.F32 R4, R148, R156.reuse, R4 ;  /* 0x0000009c9404723c */ /* 0x084fea0000001804 */
[C---:B------:R-:W-:Y:S03]  /*6340*/  LEA R172, P1, R227.reuse, R180, 0x5 ;  /* 0x000000b4e3ac7211 */ /* 0x040fe600078228ff */
        /* <DEDUP_REMOVED lines=16> */
[C---:B------:R-:W-:Y:S02]  /*6450*/  LEA.HI.X.SX32 R165, R227.reuse, R183, 0x5, P1 ;  /* 0x000000b7e3a57211 */ /* 0x040fe400008f2eff */
[C---:B------:R-:W-:Y:S02]  /*6460*/  LEA R166, P1, R227.reuse, R164, 0x5 ;  /* 0x000000a4e3a67211 */ /* 0x040fe400078228ff */
[-C--:B-1----:R-:W-:Y:S03]  /*6470*/  HMMA.16816.F32 R84, R148, R152.reuse, R84 ;  /* 0x000000989454723c */ /* 0x082fe60000001854 */
        /* <DEDUP_REMOVED lines=30> */
[----:B------:R-:W-:Y:S01]  /*6660*/  REDG.E.ADD.F32.FTZ.RN.STRONG.GPU desc[UR18][R174.64+0x80], R17 ;  /* 0x00008011ae0079a6 */ /* 0x000fe2000c12f312 */
[C---:B------:R-:W-:Y:S03]  /*6670*/  LEA.HI.X.SX32 R171, R227.reuse, R5, 0x5, P1 ;  /* 0x00000005e3ab7211 */ /* 0x040fe600008f2eff */
[----:B------:R-:W-:Y:S01]  /*6680*/  REDG.E.ADD.F32.FTZ.RN.STRONG.GPU desc[UR18][R156.64+0x80], R18 ;  /* 0x000080129c0079a6 */ /* 0x000fe2000c12f312 */
[C---:B----4-:R-:W-:Y:S03]  /*6690*/  IMAD.WIDE R176, R227.reuse, -0xc0, R170 ;  /* 0xffffff40e3b07825 */ /* 0x050fe600078e02aa */
        /* <DEDUP_REMOVED lines=25> */
[----:B---3--:R-:W-:Y:S01]  /*6830*/  IMAD.MOV.U32 R152, RZ, RZ, R210 ;  /* 0x000000ffff987224 */ /* 0x008fe200078e00d2 */
[C---:B------:R-:W-:Y:S02]  /*6840*/  LEA R172, P1, R227.reuse, R10, 0x5 ;  /* 0x0000000ae3ac7211 */ /* 0x040fe400078228ff */
[----:B------:R-:W-:Y:S01]  /*6850*/  REDG.E.ADD.F32.FTZ.RN.STRONG.GPU desc[UR18][R170.64+0x100], R75 ;  /* 0x0001004baa0079a6 */ /* 0x000fe2000c12f312 */
[----:B------:R-:W-:Y:S01]  /*6860*/  @P0 VIADD R152, R184, 0xffffffc0 ;  /* 0xffffffc0b8980836 */ /* 0x000fe20000000000 */
[C---:B------:R-:W-:Y:S02]  /*6870*/  LEA.HI.X.SX32 R173, R227.reuse, R11, 0x5, P1 ;  /* 0x0000000be3ad7211 */ /* 0x040fe400008f2eff */
        /* <DEDUP_REMOVED lines=38> */
[----:B------:R-:W-:Y:S01]  /*6ae0*/  LDSM.16.MT88.4 R4, [R184+-0x2000] ;  /* 0xffe00000b804783b */ /* 0x000fe20000004200 */
[C---:B------:R-:W-:Y:S03]  /*6af0*/  LEA R166, P1, R227.reuse, R154, 0x5 ;  /* 0x0000009ae3a67211 */ /* 0x040fe600078228ff */
[----:B------:R-:W1:Y:S01]  /*6b00*/  LDSM.16.MT88.4 R8, [R0] ;  /* 0x000000000008783b */ /* 0x000e620000004200 */
[----:B------:R-:W-:Y:S03]  /*6b10*/  LEA.HI.X.SX32 R167, R227, R155, 0x5, P1 ;  /* 0x0000009be3a77211 */ /* 0x000fe600008f2eff */
[----:B------:R-:W-:Y:S04]  /*6b20*/  REDG.E.ADD.F32.FTZ.RN.STRONG.GPU desc[UR18][R182.64+0x280], R97 ;  /* 0x00028061b60079a6 */ /* 0x000fe8000c12f312 */
[----:B------:R-:W-:Y:S04]  /*6b30*/  REDG.E.ADD.F32.FTZ.RN.STRONG.GPU desc[UR18][R12.64+0x280], R98 ;  /* 0x000280620c0079a6 */ /* 0x000fe8000c12f312 */
[----:B------:R-:W2:Y:S04]  /*6b40*/  LDSM.16.MT88.4 R12, [R152+-0x2000] ;  /* 0xffe00000980c783b */ /* 0x000ea80000004200 */
        /* <DEDUP_REMOVED lines=8> */
[----:B------:R-:W-:Y:S04]  /*6bd0*/  LDSM.16.MT88.4 R148, [R0+0x5800] ;  /* 0x005800000094783b */ /* 0x000fe80000004200 */
[----:B------:R-:W-:Y:S01]  /*6be0*/  REDG.E.ADD.F32.FTZ.RN.STRONG.GPU desc[UR18][R164.64+0x280], R99 ;  /* 0x00028063a40079a6 */ /* 0x000fe2000c12f312 */
[C---:B--2---:R-:W-:Y:S03]  /*6bf0*/  HMMA.16816.F32 R104, R12.reuse, R8, R104 ;  /* 0x000000080c68723c */ /* 0x044fe60000001868 */
[----:B------:R-:W-:Y:S04]  /*6c00*/  LDSM.16.MT88.4 R96, [R0+0x3800] ;  /* 0x003800000060783b */ /* 0x000fe80000004200 */
[----:B------:R-:W-:Y:S01]  /*6c10*/  REDG.E.ADD.F32.FTZ.RN.STRONG.GPU desc[UR18][R160.64+0x280], R92 ;  /* 0x0002805ca00079a6 */ /* 0x000fe2000c12f312 */
[-C--:B------:R-:W-:Y:S03]  /*6c20*/  HMMA.16816.F32 R108, R12, R10.reuse, R108 ;  /* 0x0000000a0c6c723c */ /* 0x080fe6000000186c */
[----:B------:R-:W-:Y:S04]  /*6c30*/  REDG.E.ADD.F32.FTZ.RN.STRONG.GPU desc[UR18][R162.64+0x280], R93 ;  /* 0x0002805da20079a6 */ /* 0x000fe8000c12f312 */
[----:B------:R-:W-:Y:S01]  /*6c40*/  REDG.E.ADD.F32.FTZ.RN.STRONG.GPU desc[UR18][R154.64+0x280], R94 ;  /* 0x0002805e9a0079a6 */ /* 0x000fe2000c12f312 */
[C---:B------:R-:W-:Y:S03]  /*6c50*/  HMMA.16816.F32 R112, R4.reuse, R10, R112 ;  /* 0x0000000a0470723c */ /* 0x040fe60000001870 */
[----:B------:R-:W1:Y:S04]  /*6c60*/  LDSM.16.MT88.4 R8, [R0+0x4800] ;  /* 0x004800000008783b */ /* 0x000e680000004200 */
[----:B------:R-:W-:Y:S01]  /*6c70*/  REDG.E.ADD.F32.FTZ.RN.STRONG.GPU desc[UR18][R166.64+0x280], R95 ;  /* 0x0002805fa60079a6 */ /* 0x000fe2000c12f312 */
[-C--:B---3--:R-:W-:Y:S03]  /*6c80*/  HMMA.16816.F32 R116, R4, R16.reuse, R116 ;  /* 0x000000100474723c */ /* 0x088fe60000001874 */
[----:B------:R-:W-:Y:S05]  /*6c90*/  LDSM.16.MT88.4 R92, [R152+-0x800] ;  /* 0xfff80000985c783b */ /* 0x000fea0000004200 */
        /* <DEDUP_REMOVED lines=227> */
.L_x_1045:
[----:B------:R-:W-:Y:S05]  /*7ad0*/  @P0 BRA `(.L_x_1046) ;  /* 0x0000000000280947 */ /* 0x000fea0003800000 */
[----:B------:R-:W1:Y:S01]  /*7ae0*/  LDCU.64 UR6, c[0x0][0x5c8] ;  /* 0x0000b900ff0677ac */ /* 0x000e620008000a00 */
[----:B----4-:R-:W-:Y:S01]  /*7af0*/  SHF.R.S32.HI R7, RZ, 0x1f, R238 ;  /* 0x0000001fff077819 */ /* 0x010fe200000114ee */
        /* <DEDUP_REMOVED lines=8> */
.L_x_1046:
[----:B------:R-:W1:Y:S01]  /*7b80*/  LDCU.64 UR6, c[0x0][0x5c8] ;  /* 0x0000b900ff0677ac */ /* 0x000e620008000a00 */
[----:B------:R-:W-:-:S05]  /*7b90*/  IADD3 R6, PT, PT, R238, R241, RZ ;  /* 0x000000f1ee067210 */ /* 0x000fca0007ffe0ff */
[C---:B-1----:R-:W-:Y:S02]  /*7ba0*/  IMAD R2, R6.reuse, UR7, RZ ;  /* 0x0000000706027c24 */ /* 0x042fe4000f8e02ff */
[----:B----4-:R-:W-:-:S05]  /*7bb0*/  IMAD.WIDE.U32 R6, R6, UR6, RZ ;  /* 0x0000000606067c25 */ /* 0x010fca000f8e00ff */
[----:B------:R-:W-:-:S07]  /*7bc0*/  IADD3 R2, PT, PT, R7, R2, RZ ;  /* 0x0000000207027210 */ /* 0x000fce0007ffe0ff */
.L_x_1047:
[----:B------:R-:W-:Y:S01]  /*7bd0*/  BAR.SYNC.DEFER_BLOCKING 0x0 ;  /* 0x0000000000007b1d */ /* 0x000fe20000010000 */
[----:B------:R-:W-:-:S04]  /*7be0*/  IMAD.SHL.U32 R0, R204, 0x40, RZ ;  /* 0x00000040cc007824 */ /* 0x000fc800078e00ff */
[-C--:B------:R-:W-:Y:S01]  /*7bf0*/  IMAD.WIDE.U32 R48, R0, R4.reuse, RZ ;  /* 0x0000000400307225 */ /* 0x080fe200078e00ff */
[----:B------:R-:W-:Y:S01]  /*7c00*/  SHF.R.S32.HI R7, RZ, 0x1f, R0 ;  /* 0x0000001fff077819 */ /* 0x000fe20000011400 */
[----:B------:R-:W1:Y:S01]  /*7c10*/  LDCU.64 UR4, c[0x0][0x5d8] ;  /* 0x0000bb00ff0477ac */ /* 0x000e620008000a00 */
[----:B------:R-:W-:Y:S01]  /*7c20*/  BSSY.RECONVERGENT B0, `(.L_x_1048) ;  /* 0x0000029000007945 */ /* 0x000fe20003800200 */
[----:B------:R-:W-:Y:S02]  /*7c30*/  LOP3.LUT R47, R48, 0x38, R201, 0xf8, !PT ;  /* 0x00000038302f7812 */ /* 0x000fe400078ef8c9 */
[----:B------:R-:W-:Y:S01]  /*7c40*/  IMAD R45, R7, R4, RZ ;  /* 0x00000004072d7224 */ /* 0x000fe200078e02ff */
[----:B------:R-:W-:Y:S02]  /*7c50*/  SHF.L.U32 R48, R204, 0x6, RZ ;  /* 0x00000006cc307819 */ /* 0x000fe400000006ff */
[----:B------:R-:W-:Y:S01]  /*7c60*/  IADD3 R60, P0, PT, R46, R47, RZ ;  /* 0x0000002f2e3c7210 */ /* 0x000fe20007f1e0ff */
[----:B------:R-:W-:Y:S01]  /*7c70*/  IMAD R45, R0, R5, R45 ;  /* 0x00000005002d7224 */ /* 0x000fe200078e022d */
[----:B------:R-:W-:Y:S01]  /*7c80*/  IADD3 R46, PT, PT, R203, 0x20, RZ ;  /* 0x00000020cb2e7810 */ /* 0x000fe20007ffe0ff */
[----:B------:R-:W-:-:S03]  /*7c90*/  IMAD.IADD R48, R239, 0x1, -R48 ;  /* 0x00000001ef307824 */ /* 0x000fc600078e0a30 */
[----:B------:R-:W-:Y:S02]  /*7ca0*/  IADD3.X R61, PT, PT, R44, R49, R45, P0, !PT ;  /* 0x000000312c3d7210 */ /* 0x000fe400007fe42d */
[CC--:B------:R-:W-:Y:S01]  /*7cb0*/  ISETP.GE.AND P3, PT, R203.reuse, R48.reuse, PT ;  /* 0x00000030cb00720c */ /* 0x0c0fe20003f66270 */
[----:B------:R2:W3:Y:S01]  /*7cc0*/  LDS.128 R40, [R200+0x13000] ;  /* 0x01300000c8287984 */ /* 0x0004e20000000c00 */
[C---:B-1----:R-:W-:Y:S01]  /*7cd0*/  IMAD.WIDE.U32 R60, R196.reuse, UR4, R60 ;  /* 0x00000004c43c7c25 */ /* 0x042fe2000f8e003c */
[----:B------:R-:W-:Y:S02]  /*7ce0*/  IADD3 R56, P0, PT, R203, 0x20, RZ ;  /* 0x00000020cb387810 */ /* 0x000fe40007f1e0ff */
[----:B------:R2:W1:Y:S01]  /*7cf0*/  LDS.128 R36, [R200+0x15000] ;  /* 0x01500000c8247984 */ /* 0x0004620000000c00 */
[----:B------:R-:W-:Y:S01]  /*7d00*/  IMAD R59, R196, UR5, R61 ;  /* 0x00000005c43b7c24 */ /* 0x000fe2000f8e023d */
[----:B------:R-:W-:Y:S01]  /*7d10*/  ISETP.GE.AND P5, PT, R46, R48, PT ;  /* 0x000000302e00720c */ /* 0x000fe20003fa6270 */
        /* <DEDUP_REMOVED lines=25> */
.L_x_1049:
[----:B------:R-:W-:Y:S05]  /*7eb0*/  BSYNC.RECONVERGENT B0 ;  /* 0x0000000000007941 */ /* 0x000fea0003800200 */
.L_x_1048:
        /* <DEDUP_REMOVED lines=17> */
.L_x_1051:
[----:B------:R-:W-:Y:S05]  /*7fd0*/  BSYNC.RECONVERGENT B0 ;  /* 0x0000000000007941 */ /* 0x000fea0003800200 */
.L_x_1050:
        /* <DEDUP_REMOVED lines=25> */
.L_x_1053:
[----:B------:R-:W-:Y:S05]  /*8170*/  BSYNC.RECONVERGENT B0 ;  /* 0x0000000000007941 */ /* 0x000fea0003800200 */
.L_x_1052:
[----:B------:R-:W-:Y:S05]  /*8180*/  @P5 BRA `(.L_x_1013) ;  /* 0x00000000003c5947 */ /* 0x000fea0003800000 */
[----:B------:R-:W4:Y:S01]  /*8190*/  LDCU UR10, c[0x0][0x440] ;  /* 0x00008800ff0a77ac */ /* 0x000f220008000800 */
[----:B------:R-:W-:Y:S02]  /*81a0*/  IMAD R57, R57, UR6, RZ ;  /* 0x0000000639397c24 */ /* 0x000fe4000f8e02ff */
[----:B------:R-:W-:Y:S01]  /*81b0*/  IMAD.MOV.U32 R4, RZ, RZ, R32 ;  /* 0x000000ffff047224 */ /* 0x000fe200078e0020 */
[----:B------:R-:W3:Y:S01]  /*81c0*/  LDCU.64 UR4, c[0x0][0x568] ;  /* 0x0000ad00ff0477ac */ /* 0x000ee20008000a00 */
        /* <DEDUP_REMOVED lines=11> */
.L_x_1013:
[----:B------:R-:W-:Y:S05]  /*8280*/  BSYNC.RECONVERGENT B1 ;  /* 0x0000000000017941 */ /* 0x000fea0003800200 */
.L_x_991:
[----:B------:R-:W2:Y:S01]  /*8290*/  LDCU UR5, c[0x0][0x438] ;  /* 0x00008700ff0577ac */ /* 0x000ea20008000800 */
[----:B-1--4-:R-:W1:Y:S08]  /*82a0*/  LDC R5, c[0x0][0x370] ;  /* 0x0000dc00ff057b82 */ /* 0x012e700000000800 */
[----:B---3--:R-:W3:Y:S01]  /*82b0*/  LDC R15, c[0x0][0x438] ;  /* 0x00010e00ff0f7b82 */ /* 0x008ee20000000800 */
[----:B--2---:R-:W-:-:S04]  /*82c0*/  UIADD3 UR5, UPT, UPT, UR5, 0x3f, URZ ;  /* 0x0000003f05057890 */ /* 0x004fc8000fffe0ff */
[----:B------:R-:W-:Y:S01]  /*82d0*/  USHF.R.S32.HI UR4, URZ, 0x1f, UR5 ;  /* 0x0000001fff047899 */ /* 0x000fe20008011405 */
[----:B-1----:R-:W-:-:S03]  /*82e0*/  IADD3 R204, PT, PT, R5, R204, RZ ;  /* 0x000000cc05cc7210 */ /* 0x002fc60007ffe0ff */
[----:B------:R-:W-:-:S04]  /*82f0*/  ULEA.HI UR4, UR4, UR5, URZ, 0x6 ;  /* 0x0000000504047291 */ /* 0x000fc8000f8f30ff */
[----:B------:R-:W-:-:S06]  /*8300*/  USHF.R.S32.HI UR4, URZ, 0x6, UR4 ;  /* 0x00000006ff047899 */ /* 0x000fcc0008011404 */
[----:B------:R-:W-:-:S13]  /*8310*/  ISETP.GE.AND P0, PT, R204, UR4, PT ;  /* 0x00000004cc007c0c */ /* 0x000fda000bf06270 */
[----:B---3--:R-:W-:Y:S05]  /*8320*/  @!P0 BRA `(.L_x_1054) ;  /* 0xffffff8000888947 */ /* 0x008fea000383ffff */
[----:B------:R-:W-:Y:S05]  /*8330*/  EXIT ;  /* 0x000000000000794d */ /* 0x000fea0003800000 */
.L_x_1055:
        /* <DEDUP_REMOVED lines=12> */
.L_x_1101:


//--------------------- .text._ZN5flash25flash_bwd_dot_do_o_kernelILb0E23Flash_bwd_kernel_traitsILi192ELi64ELi64ELi8ELi4ELi2ELi2ELb0ELb0EN7cutlass6half_tE19Flash_kernel_traitsILi192ELi64ELi64ELi8ES3_EEEEvNS_16Flash_bwd_paramsE --------------------------
	.section	.text._ZN5flash25flash_bwd_dot_do_o_kernelILb0E23Flash_bwd_kernel_traitsILi192ELi64ELi64ELi8ELi4ELi2ELi2ELb0ELb0EN7cutlass6half_tE19Flash_kernel_traitsILi192ELi64ELi64ELi8ES3_EEEEvNS_16Flash_bwd_paramsE,"ax",@progbits
	.align	128
        .global         _ZN5flash25flash_bwd_dot_do_o_kernelILb0E23Flash_bwd_kernel_traitsILi192ELi64ELi64ELi8ELi4ELi2ELi2ELb0ELb0EN7cutlass6half_tE19Flash_kernel_traitsILi192ELi64ELi64ELi8ES3_EEEEvNS_16Flash_bwd_paramsE
        .type           _ZN5flash25flash_bwd_dot_do_o_kernelILb0E23Flash_bwd_kernel_traitsILi192ELi64ELi64ELi8ELi4ELi2ELi2ELb0ELb0EN7cutlass6half_tE19Flash_kernel_traitsILi192ELi64ELi64ELi8ES3_EEEEvNS_16Flash_bwd_paramsE,@function
        .size           _ZN5flash25flash_bwd_dot_do_o_kernelILb0E23Flash_bwd_kernel_traitsILi192ELi64ELi64ELi8ELi4ELi2ELi2ELb0ELb0EN7cutlass6half_tE19Flash_kernel_traitsILi192ELi64ELi64ELi8ES3_EEEEvNS_16Flash_bwd_paramsE,(.L_x_1102 - _ZN5flash25flash_bwd_dot_do_o_kernelILb0E23Flash_bwd_kernel_traitsILi192ELi64ELi64ELi8ELi4ELi2ELi2ELb0ELb0EN7cutlass6half_tE19Flash_kernel_traitsILi192ELi64ELi64ELi8ES3_EEEEvNS_16Flash_bwd_paramsE)
        .other          _ZN5flash25flash_bwd_dot_do_o_kernelILb0E23Flash_bwd_kernel_traitsILi192ELi64ELi64ELi8ELi4ELi2ELi2ELb0ELb0EN7cutlass6half_tE19Flash_kernel_traitsILi192ELi64ELi64ELi8ES3_EEEEvNS_16Flash_bwd_paramsE,@"STO_CUDA_ENTRY STV_DEFAULT"
_ZN5flash25flash_bwd_dot_do_o_kernelILb0E23Flash_bwd_kernel_traitsILi192ELi64ELi64ELi8ELi4ELi2ELi2ELb0ELb0EN7cutlass6half_tE19Flash_kernel_traitsILi192ELi64ELi64ELi8ES3_EEEEvNS_16Flash_bwd_paramsE:
.text._ZN5flash25flash_bwd_dot_do_o_kernelILb0E23Flash_bwd_kernel_traitsILi192ELi64ELi64ELi8ELi4ELi2ELi2ELb0ELb0EN7cutlass6half_tE19Flash_kernel_traitsILi192ELi64ELi64ELi8ES3_EEEEvNS_16Flash_bwd_paramsE:
        /* <DEDUP_REMOVED lines=49> */
.L_x_1056:
[----:B------:R-:W0:Y:S08]  /*0310*/  LDC R58, c[0x0][0x3e0] ;  /* 0x0000f800ff3a7b82 */ /* 0x000e300000000800 */
[----:B------:R-:W1:Y:S01]  /*0320*/  LDC R3, c[0x0][0x444] ;  /* 0x00011100ff037b82 */ /* 0x000e620000000800 */
[----:B0-----:R-:W-:-:S04]  /*0330*/  IMAD R58, R7, R58, UR5 ;  /* 0x00000005073a7e24 */ /* 0x001fc8000f8e023a */
[----:B-1----:R-:W-:-:S07]  /*0340*/  IMAD R58, R58, R3, RZ ;  /* 0x000000033a3a7224 */ /* 0x002fce00078e02ff */
.L_x_1057:
        /* <DEDUP_REMOVED lines=56> */
.L_x_1059:
[----:B------:R-:W-:Y:S05]  /*06d0*/  BSYNC.RECONVERGENT B0 ;  /* 0x0000000000007941 */ /* 0x000fea0003800200 */
.L_x_1058:
        /* <DEDUP_REMOVED lines=19> */
.L_x_1061:
[----:B------:R-:W-:Y:S05]  /*0810*/  BSYNC.RECONVERGENT B0 ;  /* 0x0000000000007941 */ /* 0x000fea0003800200 */
.L_x_1060:
        /* <DEDUP_REMOVED lines=21> */
.L_x_1063:
[----:B------:R-:W-:Y:S05]  /*0970*/  BSYNC.RECONVERGENT B0 ;  /* 0x0000000000007941 */ /* 0x000fea0003800200 */
.L_x_1062:
        /* <DEDUP_REMOVED lines=25> */
.L_x_1065:
[----:B------:R-:W-:Y:S05]  /*0b10*/  BSYNC.RECONVERGENT B0 ;  /* 0x0000000000007941 */ /* 0x000fea0003800200 */
.L_x_1064:
        /* <DEDUP_REMOVED lines=171> */
.L_x_1066:
        /* <DEDUP_REMOVED lines=11> */
.L_x_1102:


//--------------------- .text._ZN5flash25flash_bwd_dot_do_o_kernelILb1E23Flash_bwd_kernel_traitsILi192ELi64ELi64ELi8ELi4ELi2ELi2ELb0ELb0EN7cutlass6half_tE19Flash_kernel_traitsILi192ELi64ELi64ELi8ES3_EEEEvNS_16Flash_bwd_paramsE --------------------------
	.section	.text._ZN5flash25flash_bwd_dot_do_o_kernelILb1E23Flash_bwd_kernel_traitsILi192ELi64ELi64ELi8ELi4ELi2ELi2ELb0ELb0EN7cutlass6half_tE19Flash_kernel_traitsILi192ELi64ELi64ELi8ES3_EEEEvNS_16Flash_bwd_paramsE,"ax",@progbits
	.align	128
        .global         _ZN5flash25flash_bwd_dot_do_o_kernelILb1E23Flash_bwd_kernel_traitsILi192ELi64ELi64ELi8ELi4ELi2ELi2ELb0ELb0EN7cutlass6half_tE19Flash_kernel_traitsILi192ELi64ELi64ELi8ES3_EEEEvNS_16Flash_bwd_paramsE
        .type           _ZN5flash25flash_bwd_dot_do_o_kernelILb1E23Flash_bwd_kernel_traitsILi192ELi64ELi64ELi8ELi4ELi2ELi2ELb0ELb0EN7cutlass6half_tE19Flash_kernel_traitsILi192ELi64ELi64ELi8ES3_EEEEvNS_16Flash_bwd_paramsE,@function
        .size           _ZN5flash25flash_bwd_dot_do_o_kernelILb1E23Flash_bwd_kernel_traitsILi192ELi64ELi64ELi8ELi4ELi2ELi2ELb0ELb0EN7cutlass6half_tE19Flash_kernel_traitsILi192ELi64ELi64ELi8ES3_EEEEvNS_16Flash_bwd_paramsE,(.L_x_1103 - _ZN5flash25flash_bwd_dot_do_o_kernelILb1E23Flash_bwd_kernel_traitsILi192ELi64ELi64ELi8ELi4ELi2ELi2ELb0ELb0EN7cutlass6half_tE19Flash_kernel_traitsILi192ELi64ELi64ELi8ES3_EEEEvNS_16Flash_bwd_paramsE)
        .other          _ZN5flash25flash_bwd_dot_do_o_kernelILb1E23Flash_bwd_kernel_traitsILi192ELi64ELi64ELi8ELi4ELi2ELi2ELb0ELb0EN7cutlass6half_tE19Flash_kernel_traitsILi192ELi64ELi64ELi8ES3_EEEEvNS_16Flash_bwd_paramsE,@"STO_CUDA_ENTRY STV_DEFAULT"
_ZN5flash25flash_bwd_dot_do_o_kernelILb1E23Flash_bwd_kernel_traitsILi192ELi64ELi64ELi8ELi4ELi2ELi2ELb0ELb0EN7cutlass6half_tE19Flash_kernel_traitsILi192ELi64ELi64ELi8ES3_EEEEvNS_16Flash_bwd_paramsE:
.text._ZN5flash25flash_bwd_dot_do_o_kernelILb1E23Flash_bwd_kernel_traitsILi192ELi64ELi64ELi8ELi4ELi2ELi2ELb0ELb0EN7cutlass6half_tE19Flash_kernel_traitsILi192ELi64ELi64ELi8ES3_EEEEvNS_16Flash_bwd_paramsE:
        /* <DEDUP_REMOVED lines=56> */
.L_x_1067:
[-C--:B------:R-:W-:Y:S02]  /*0380*/  IMAD R13, R3, R15.reuse, RZ ;  /* 0x0000000f030d7224 */ /* 0x080fe400078e02ff */
[----:B------:R-:W-:-:S05]  /*0390*/  IMAD.WIDE.U32 R10, R2, R15, RZ ;  /* 0x0000000f020a7225 */ /* 0x000fca00078e00ff */
[----:B------:R-:W-:Y:S02]  /*03a0*/  IADD3 R13, PT, PT, R11, R13, RZ ;  /* 0x0000000d0b0d7210 */ /* 0x000fe40007ffe0ff */
[----:B------:R-:W-:-:S07]  /*03b0*/  MOV R12, R10 ;  /* 0x0000000a000c7202 */ /* 0x000fce0000000f00 */
.L_x_1068:
        /* <DEDUP_REMOVED lines=21> */
.L_x_1069:
[----:B------:R-:W0:Y:S01]  /*0510*/  LDC R5, c[0x0][0x444] ;  /* 0x00011100ff057b82 */ /* 0x000e220000000800 */
[----:B------:R-:W-:-:S04]  /*0520*/  IMAD R54, R7, R0, R61 ;  /* 0x0000000007367224 */ /* 0x000fc800078e023d */
[----:B0-----:R-:W-:-:S07]  /*0530*/  IMAD R54, R54, R5, RZ ;  /* 0x0000000536367224 */ /* 0x001fce00078e02ff */
.L_x_1070:
        /* <DEDUP_REMOVED lines=59> */
.L_x_1072:
[----:B------:R-:W-:Y:S05]  /*08f0*/  BSYNC.RECONVERGENT B0 ;  /* 0x0000000000007941 */ /* 0x000fea0003800200 */
.L_x_1071:
        /* <DEDUP_REMOVED lines=21> */
.L_x_1074:
[----:B------:R-:W-:Y:S05]  /*0a50*/  BSYNC.RECONVERGENT B0 ;  /* 0x0000000000007941 */ /* 0x000fea0003800200 */
.L_x_1073:
        /* <DEDUP_REMOVED lines=28> */
.L_x_1076:
[----:B------:R-:W-:Y:S05]  /*0c20*/  BSYNC.RECONVERGENT B0 ;  /* 0x0000000000007941 */ /* 0x000fea0003800200 */
.L_x_1075:
        /* <DEDUP_REMOVED lines=26> */
.L_x_1078:
[----:B------:R-:W-:Y:S05]  /*0dd0*/  BSYNC.RECONVERGENT B0 ;  /* 0x0000000000007941 */ /* 0x000fea0003800200 */
.L_x_1077:
        /* <DEDUP_REMOVED lines=196> */
.L_x_1079:
        /* <DEDUP_REMOVED lines=14> */
.L_x_1103:


//--------------------- .nv.shared._ZN5flash44flash_bwd_dq_dk_dv_loop_seqk_parallel_kernelI23Flash_bwd_kernel_traitsILi192ELi64ELi64ELi8ELi4ELi2ELi2ELb1ELb1EN7cutlass6half_tE19Flash_kernel_traitsILi192ELi64ELi64ELi8ES3_EELb0ELb1ELb0ELb0ELb0ELb0ELb0EEEvNS_16Flash_bwd_paramsE --------------------------
	.section	.nv.shared._ZN5flash44flash_bwd_dq_dk_dv_loop_seqk_parallel_kernelI23Flash_bwd_kernel_traitsILi192ELi64ELi64ELi8ELi4ELi2ELi2ELb1ELb1EN7cutlass6half_tE19Flash_kernel_traitsILi192ELi64ELi64ELi8ES3_EELb0ELb1ELb0ELb0ELb0ELb0ELb0EEEvNS_16Flash_bwd_paramsE,"aw",@nobits
	.sectionflags	@""
	.align	16
	.zero		1024


//--------------------- .nv.shared.reserved.0     --------------------------
	.section	.nv.shared.reserved.0,"aw",@nobits
	.weak		__nv_reservedSMEM_offset_0_alias
	.size		__nv_reservedSMEM_offset_0_alias, 0, 64
	.other		__nv_reservedSMEM_offset_0_alias,@"STO_CUDA_RESERVED_SHARED STV_DEFAULT"
__nv_reservedSMEM_offset_0_alias:
	.zero		0
	.zero		64


//--------------------- .nv.global                --------------------------
	.section	.nv.global,"aw",@nobits
.nv.global:
	.type		_ZN73_INTERNAL_31cad011_37_flash_bwd_hdim192_fp16_causal_sm80_cu_a6473388_28484cute1_E,@object
	.size		_ZN73_INTERNAL_31cad011_37_flash_bwd_hdim192_fp16_causal_sm80_cu_a6473388_28484cute1_E,(_ZN73_INTERNAL_31cad011_37_flash_bwd_hdim192_fp16_causal_sm80_cu_a6473388_28484cuda3std3__45__cpo6cbeginE - _ZN73_INTERNAL_31cad011_37_flash_bwd_hdim192_fp16_causal_sm80_cu_a6473388_28484cute1_E)
_ZN73_INTERNAL_31cad011_37_flash_bwd_hdim192_fp16_causal_sm80_cu_a6473388_28484cute1_E:
	.zero		1
	.type		_ZN73_INTERNAL_31cad011_37_flash_bwd_hdim192_fp16_causal_sm80_cu_a6473388_28484cuda3std3__45__cpo6cbeginE,@object
	.size		_ZN73_INTERNAL_31cad011_37_flash_bwd_hdim192_fp16_causal_sm80_cu_a6473388_28484cuda3std3__45__cpo6cbeginE,(_ZN73_INTERNAL_31cad011_37_flash_bwd_hdim192_fp16_causal_sm80_cu_a6473388_28484cuda3std3__48in_placeE - _ZN73_INTERNAL_31cad011_37_flash_bwd_hdim192_fp16_causal_sm80_cu_a6473388_28484cuda3std3__45__cpo6cbeginE)
_ZN73_INTERNAL_31cad011_37_flash_bwd_hdim192_fp16_causal_sm80_cu_a6473388_28484cuda3std3__45__cpo6cbeginE:
	.zero		1
	.type		_ZN73_INTERNAL_31cad011_37_flash_bwd_hdim192_fp16_causal_sm80_cu_a6473388_28484cuda3std3__48in_placeE,@object
	.size		_ZN73_INTERNAL_31cad011_37_flash_bwd_hdim192_fp16_causal_sm80_cu_a6473388_28484cuda3std3__48in_placeE,(_ZN73_INTERNAL_31cad011_37_flash_bwd_hdim192_fp16_causal_sm80_cu_a6473388_28484cuda3std6ranges3__45__cpo9iter_moveE - _ZN73_INTERNAL_31cad011_37_flash_bwd_hdim192_fp16_causal_sm80_cu_a6473388_28484cuda3std3__48in_placeE)
_ZN73_INTERNAL_31cad011_37_flash_bwd_hdim192_fp16_causal_sm80_cu_a6473388_28484cuda3std3__48in_placeE:
	.zero		1
	.type		_ZN73_INTERNAL_31cad011_37_flash_bwd_hdim192_fp16_causal_sm80_cu_a6473388_28484cuda3std6ranges3__45__cpo9iter_moveE,@object
	.size		_ZN73_INTERNAL_31cad011_37_flash_bwd_hdim192_fp16_causal_sm80_cu_a6473388_28484cuda3std6ranges3__45__cpo9iter_moveE,(_ZN73_INTERNAL_31cad011_37_flash_bwd_hdim192_fp16_causal_sm80_cu_a6473388_28484cuda3std3__45__cpo5beginE - _ZN73_INTERNAL_31cad011_37_flash_bwd_hdim192_fp16_causal_sm80_cu_a6473388_28484cuda3std6ranges3__45__cpo9iter_moveE)
_ZN73_INTERNAL_31cad011_37_flash_bwd_hdim192_fp16_causal_sm80_cu_a6473388_28484cuda3std6ranges3__45__cpo9iter_moveE:
	.zero		1
	.type		_ZN73_INTERNAL_31cad011_37_flash_bwd_hdim192_fp16_causal_sm80_cu_a6473388_28484cuda3std3__45__cpo5beginE,@object
	.size		_ZN73_INTERNAL_31cad011_37_flash_bwd_hdim192_fp16_causal_sm80_cu_a6473388_28484cuda3std3__45__cpo5beginE,(_ZN73_INTERNAL_31cad011_37_flash_bwd_hdim192_fp16_causal_sm80_cu_a6473388_28484cuda3std3__475_GLOBAL__N__31cad011_37_flash_bwd_hdim192_fp16_causal_sm80_cu_a6473388_28486ignoreE - _ZN73_INTERNAL_31cad011_37_flash_bwd_hdim192_fp16_causal_sm80_cu_a6473388_28484cuda3std3__45__cpo5beginE)
_ZN73_INTERNAL_31cad011_37_flash_bwd_hdim192_fp16_causal_sm80_cu_a6473388_28484cuda3std3__45__cpo5beginE:
	.zero		1
	.type		_ZN73_INTERNAL_31cad011_37_flash_bwd_hdim192_fp16_causal_sm80_cu_a6473388_28484cuda3std3__475_GLOBAL__N__31cad011_37_flash_bwd_hdim192_fp16_causal_sm80_cu_a6473388_28486ignoreE,@object
	.size		_ZN73_INTERNAL_31cad011_37_flash_bwd_hdim192_fp16_causal_sm80_cu_a6473388_28484cuda3std3__475_GLOBAL__N__31cad011_37_flash_bwd_hdim192_fp16_causal_sm80_cu_a6473388_28486ignoreE,(_ZN73_INTERNAL_31cad011_37_flash_bwd_hdim192_fp16_causal_sm80_cu_a6473388_28484cute7productE - _ZN73_INTERNAL_31cad011_37_flash_bwd_hdim192_fp16_causal_sm80_cu_a6473388_28484cuda3std3__475_GLOBAL__N__31cad011_37_flash_bwd_hdim192_fp16_causal_sm80_cu_a6473388_28486ignoreE)
_ZN73_INTERNAL_31cad011_37_flash_bwd_hdim192_fp16_causal_sm80_cu_a6473388_28484cuda3std3__475_GLOBAL__N__31cad011_37_flash_bwd_hdim192_fp16_causal_sm80_cu_a6473388_28486ignoreE:
	.zero		1
	.type		_ZN73_INTERNAL_31cad011_37_flash_bwd_hdim192_fp16_causal_sm80_cu_a6473388_28484cute7productE,@object
	.size		_ZN73_INTERNAL_31cad011_37_flash_bwd_hdim192_fp16_causal_sm80_cu_a6473388_28484cute7productE,(_ZN73_INTERNAL_31cad011_37_flash_bwd_hdim192_fp16_causal_sm80_cu_a6473388_28484cuda3std3__45__cpo3endE - _ZN73_INTERNAL_31cad011_37_flash_bwd_hdim192_fp16_causal_sm80_cu_a6473388_28484cute7productE)
_ZN73_INTERNAL_31cad011_37_flash_bwd_hdim192_fp16_causal_sm80_cu_a6473388_28484cute7productE:
	.zero		1
	.type		_ZN73_INTERNAL_31cad011_37_flash_bwd_hdim192_fp16_causal_sm80_cu_a6473388_28484cuda3std3__45__cpo3endE,@object
	.size		_ZN73_INTERNAL_31cad011_37_flash_bwd_hdim192_fp16_causal_sm80_cu_a6473388_28484cuda3std3__45__cpo3endE,(_ZN73_INTERNAL_31cad011_37_flash_bwd_hdim192_fp16_causal_sm80_cu_a6473388_28484cuda3std3__419piecewise_constructE - _ZN73_INTERNAL_31cad011_37_flash_bwd_hdim192_fp16_causal_sm80_cu_a6473388_28484cuda3std3__45__cpo3endE)
_ZN73_INTERNAL_31cad011_37_flash_bwd_hdim192_fp16_causal_sm80_cu_a6473388_28484cuda3std3__45__cpo3endE:
	.zero		1
	.type		_ZN73_INTERNAL_31cad011_37_flash_bwd_hdim192_fp16_causal_sm80_cu_a6473388_28484cuda3std3__419piecewise_constructE,@object
	.size		_ZN73_INTERNAL_31cad011_37_flash_bwd_hdim192_fp16_causal_sm80_cu_a6473388_28484cuda3std3__419piecewise_constructE,(_ZN73_INTERNAL_31cad011_37_flash_bwd_hdim192_fp16_causal_sm80_cu_a6473388_28484cuda3std3__45__cpo4cendE - _ZN73_INTERNAL_31cad011_37_flash_bwd_hdim192_fp16_causal_sm80_cu_a6473388_28484cuda3std3__419piecewise_constructE)
_ZN73_INTERNAL_31cad011_37_flash_bwd_hdim192_fp16_causal_sm80_cu_a6473388_28484cuda3std3__419piecewise_constructE:
	.zero		1
	.type		_ZN73_INTERNAL_31cad011_37_flash_bwd_hdim192_fp16_causal_sm80_cu_a6473388_28484cuda3std3__45__cpo4cendE,@object
	.size		_ZN73_INTERNAL_31cad011_37_flash_bwd_hdim192_fp16_causal_sm80_cu_a6473388_28484cuda3std3__45__cpo4cendE,(_ZN73_INTERNAL_31cad011_37_flash_bwd_hdim192_fp16_causal_sm80_cu_a6473388_28484cuda3std6ranges3__45__cpo4swapE - _ZN73_INTERNAL_31cad011_37_flash_bwd_hdim192_fp16_causal_sm80_cu_a6473388_28484cuda3std3__45__cpo4cendE)
_ZN73_INTERNAL_31cad011_37_flash_bwd_hdim192_fp16_causal_sm80_cu_a6473388_28484cuda3std3__45__cpo4cendE:
	.zero		1
	.type		_ZN73_INTERNAL_31cad011_37_flash_bwd_hdim192_fp16_causal_sm80_cu_a6473388_28484cuda3std6ranges3__45__cpo4swapE,@object
	.size		_ZN73_INTERNAL_31cad011_37_flash_bwd_hdim192_fp16_causal_sm80_cu_a6473388_28484cuda3std6ranges3__45__cpo4swapE,(.L_7 - _ZN73_INTERNAL_31cad011_37_flash_bwd_hdim192_fp16_causal_sm80_cu_a6473388_28484cuda3std6ranges3__45__cpo4swapE)
_ZN73_INTERNAL_31cad011_37_flash_bwd_hdim192_fp16_causal_sm80_cu_a6473388_28484cuda3std6ranges3__45__cpo4swapE:
	.zero		1
.L_7:


//--------------------- .nv.shared._ZN5flash44flash_bwd_dq_dk_dv_loop_seqk_parallel_kernelI23Flash_bwd_kernel_traitsILi192ELi64ELi64ELi8ELi4ELi2ELi2ELb1ELb1EN7cutlass6half_tE19Flash_kernel_traitsILi192ELi64ELi64ELi8ES3_EELb0ELb1ELb0ELb0ELb0ELb1ELb0EEEvNS_16Flash_bwd_paramsE --------------------------
	.section	.nv.shared._ZN5flash44flash_bwd_dq_dk_dv_loop_seqk_parallel_kernelI23Flash_bwd_kernel_traitsILi192ELi64ELi64ELi8ELi4ELi2ELi2ELb1ELb1EN7cutlass6half_tE19Flash_kernel_traitsILi192ELi64ELi64ELi8ES3_EELb0ELb1ELb0ELb0ELb0ELb1ELb0EEEvNS_16Flash_bwd_paramsE,"aw",@nobits
	.sectionflags	@""
	.align	16
	.zero		1024


//--------------------- .nv.shared._ZN5flash44flash_bwd_dq_dk_dv_loop_seqk_parallel_kernelI23Flash_bwd_kernel_traitsILi192ELi64ELi64ELi8ELi4ELi2ELi2ELb1ELb1EN7cutlass6half_tE19Flash_kernel_traitsILi192ELi64ELi64ELi8ES3_EELb0ELb1ELb0ELb1ELb0ELb0ELb0EEEvNS_16Flash_bwd_paramsE --------------------------
	.section	.nv.shared._ZN5flash44flash_bwd_dq_dk_dv_loop_seqk_parallel_kernelI23Flash_bwd_kernel_traitsILi192ELi64ELi64ELi8ELi4ELi2ELi2ELb1ELb1EN7cutlass6half_tE19Flash_kernel_traitsILi192ELi64ELi64ELi8ES3_EELb0ELb1ELb0ELb1ELb0ELb0ELb0EEEvNS_16Flash_bwd_paramsE,"aw",@nobits
	.sectionflags	@""
	.align	16
	.zero		1024


//--------------------- .nv.shared._ZN5flash44flash_bwd_dq_dk_dv_loop_seqk_parallel_kernelI23Flash_bwd_kernel_traitsILi192ELi64ELi64ELi8ELi4ELi2ELi2ELb0ELb0EN7cutlass6half_tE19Flash_kernel_traitsILi192ELi64ELi64ELi8ES3_EELb0ELb1ELb0ELb0ELb0ELb0ELb0EEEvNS_16Flash_bwd_paramsE --------------------------
	.section	.nv.shared._ZN5flash44flash_bwd_dq_dk_dv_loop_seqk_parallel_kernelI23Flash_bwd_kernel_traitsILi192ELi64ELi64ELi8ELi4ELi2ELi2ELb0ELb0EN7cutlass6half_tE19Flash_kernel_traitsILi192ELi64ELi64ELi8ES3_EELb0ELb1ELb0ELb0ELb0ELb0ELb0EEEvNS_16Flash_bwd_paramsE,"aw",@nobits
	.sectionflags	@""
	.align	16
	.zero		1024


//--------------------- .nv.shared._ZN5flash44flash_bwd_dq_dk_dv_loop_seqk_parallel_kernelI23Flash_bwd_kernel_traitsILi192ELi64ELi64ELi8ELi4ELi2ELi2ELb0ELb0EN7cutlass6half_tE19Flash_kernel_traitsILi192ELi64ELi64ELi8ES3_EELb0ELb1ELb0ELb0ELb0ELb1ELb0EEEvNS_16Flash_bwd_paramsE --------------------------
	.section	.nv.shared._ZN5flash44flash_bwd_dq_dk_dv_loop_seqk_parallel_kernelI23Flash_bwd_kernel_traitsILi192ELi64ELi64ELi8ELi4ELi2ELi2ELb0ELb0EN7cutlass6half_tE19Flash_kernel_traitsILi192ELi64ELi64ELi8ES3_EELb0ELb1ELb0ELb0ELb0ELb1ELb0EEEvNS_16Flash_bwd_paramsE,"aw",@nobits
	.sectionflags	@""
	.align	16
	.zero		1024


//--------------------- .nv.shared._ZN5flash44flash_bwd_dq_dk_dv_loop_seqk_parallel_kernelI23Flash_bwd_kernel_traitsILi192ELi64ELi64ELi8ELi4ELi2ELi2ELb0ELb0EN7cutlass6half_tE19Flash_kernel_traitsILi192ELi64ELi64ELi8ES3_EELb0ELb1ELb0ELb1ELb0ELb0ELb0EEEvNS_16Flash_bwd_paramsE --------------------------
	.section	.nv.shared._ZN5flash44flash_bwd_dq_dk_dv_loop_seqk_parallel_kernelI23Flash_bwd_kernel_traitsILi192ELi64ELi64ELi8ELi4ELi2ELi2ELb0ELb0EN7cutlass6half_tE19Flash_kernel_traitsILi192ELi64ELi64ELi8ES3_EELb0ELb1ELb0ELb1ELb0ELb0ELb0EEEvNS_16Flash_bwd_paramsE,"aw",@nobits
	.sectionflags	@""
	.align	16
	.zero		1024


//--------------------- .nv.shared._ZN5flash27flash_bwd_convert_dq_kernelI23Flash_bwd_kernel_traitsILi192ELi64ELi64ELi8ELi4ELi2ELi2ELb1ELb1EN7cutlass6half_tE19Flash_kernel_traitsILi192ELi64ELi64ELi8ES3_EEEEvNS_16Flash_bwd_paramsEi --------------------------
	.section	.nv.shared._ZN5flash27flash_bwd_convert_dq_kernelI23Flash_bwd_kernel_traitsILi192ELi64ELi64ELi8ELi4ELi2ELi2ELb1ELb1EN7cutlass6half_tE19Flash_kernel_traitsILi192ELi64ELi64ELi8ES3_EEEEvNS_16Flash_bwd_paramsEi,"aw",@nobits
	.sectionflags	@""
	.align	16
	.zero		1024


//--------------------- .nv.shared._ZN5flash44flash_bwd_dq_dk_dv_loop_seqk_parallel_kernelI23Flash_bwd_kernel_traitsILi192ELi64ELi64ELi8ELi4ELi2ELi2ELb1ELb1EN7cutlass6half_tE19Flash_kernel_traitsILi192ELi64ELi64ELi8ES3_EELb1ELb1ELb0ELb0ELb0ELb0ELb0EEEvNS_16Flash_bwd_paramsE --------------------------
	.section	.nv.shared._ZN5flash44flash_bwd_dq_dk_dv_loop_seqk_parallel_kernelI23Flash_bwd_kernel_traitsILi192ELi64ELi64ELi8ELi4ELi2ELi2ELb1ELb1EN7cutlass6half_tE19Flash_kernel_traitsILi192ELi64ELi64ELi8ES3_EELb1ELb1ELb0ELb0ELb0ELb0ELb0EEEvNS_16Flash_bwd_paramsE,"aw",@nobits
	.sectionflags	@""
	.align	16
	.zero		1024


//--------------------- .nv.shared._ZN5flash44flash_bwd_dq_dk_dv_loop_seqk_parallel_kernelI23Flash_bwd_kernel_traitsILi192ELi64ELi64ELi8ELi4ELi2ELi2ELb1ELb1EN7cutlass6half_tE19Flash_kernel_traitsILi192ELi64ELi64ELi8ES3_EELb0ELb1ELb0ELb0ELb0ELb0ELb1EEEvNS_16Flash_bwd_paramsE --------------------------
	.section	.nv.shared._ZN5flash44flash_bwd_dq_dk_dv_loop_seqk_parallel_kernelI23Flash_bwd_kernel_traitsILi192ELi64ELi64ELi8ELi4ELi2ELi2ELb1ELb1EN7cutlass6half_tE19Flash_kernel_traitsILi192ELi64ELi64ELi8ES3_EELb0ELb1ELb0ELb0ELb0ELb0ELb1EEEvNS_16Flash_bwd_paramsE,"aw",@nobits
	.sectionflags	@""
	.align	16
	.zero		1024


//--------------------- .nv.shared._ZN5flash44flash_bwd_dq_dk_dv_loop_seqk_parallel_kernelI23Flash_bwd_kernel_traitsILi192ELi64ELi64ELi8ELi4ELi2ELi2ELb1ELb1EN7cutlass6half_tE19Flash_kernel_traitsILi192ELi64ELi64ELi8ES3_EELb1ELb1ELb0ELb0ELb0ELb1ELb0EEEvNS_16Flash_bwd_paramsE --------------------------
	.section	.nv.shared._ZN5flash44flash_bwd_dq_dk_dv_loop_seqk_parallel_kernelI23Flash_bwd_kernel_traitsILi192ELi64ELi64ELi8ELi4ELi2ELi2ELb1ELb1EN7cutlass6half_tE19Flash_kernel_traitsILi192ELi64ELi64ELi8ES3_EELb1ELb1ELb0ELb0ELb0ELb1ELb0EEEvNS_16Flash_bwd_paramsE,"aw",@nobits
	.sectionflags	@""
	.align	16
	.zero		1024


//--------------------- .nv.shared._ZN5flash44flash_bwd_dq_dk_dv_loop_seqk_parallel_kernelI23Flash_bwd_kernel_traitsILi192ELi64ELi64ELi8ELi4ELi2ELi2ELb1ELb1EN7cutlass6half_tE19Flash_kernel_traitsILi192ELi64ELi64ELi8ES3_EELb0ELb1ELb0ELb0ELb0ELb1ELb1EEEvNS_16Flash_bwd_paramsE --------------------------
	.section	.nv.shared._ZN5flash44flash_bwd_dq_dk_dv_loop_seqk_parallel_kernelI23Flash_bwd_kernel_traitsILi192ELi64ELi64ELi8ELi4ELi2ELi2ELb1ELb1EN7cutlass6half_tE19Flash_kernel_traitsILi192ELi64ELi64ELi8ES3_EELb0ELb1ELb0ELb0ELb0ELb1ELb1EEEvNS_16Flash_bwd_paramsE,"aw",@nobits
	.sectionflags	@""
	.align	16
	.zero		1024


//--------------------- .nv.shared._ZN5flash44flash_bwd_dq_dk_dv_loop_seqk_parallel_kernelI23Flash_bwd_kernel_traitsILi192ELi64ELi64ELi8ELi4ELi2ELi2ELb1ELb1EN7cutlass6half_tE19Flash_kernel_traitsILi192ELi64ELi64ELi8ES3_EELb1ELb1ELb0ELb1ELb0ELb0ELb0EEEvNS_16Flash_bwd_paramsE --------------------------
	.section	.nv.shared._ZN5flash44flash_bwd_dq_dk_dv_loop_seqk_parallel_kernelI23Flash_bwd_kernel_traitsILi192ELi64ELi64ELi8ELi4ELi2ELi2ELb1ELb1EN7cutlass6half_tE19Flash_kernel_traitsILi192ELi64ELi64ELi8ES3_EELb1ELb1ELb0ELb1ELb0ELb0ELb0EEEvNS_16Flash_bwd_paramsE,"aw",@nobits
	.sectionflags	@""
	.align	16
	.zero		1024


//--------------------- .nv.shared._ZN5flash44flash_bwd_dq_dk_dv_loop_seqk_parallel_kernelI23Flash_bwd_kernel_traitsILi192ELi64ELi64ELi8ELi4ELi2ELi2ELb1ELb1EN7cutlass6half_tE19Flash_kernel_traitsILi192ELi64ELi64ELi8ES3_EELb0ELb1ELb0ELb1ELb0ELb0ELb1EEEvNS_16Flash_bwd_paramsE --------------------------
	.section	.nv.shared._ZN5flash44flash_bwd_dq_dk_dv_loop_seqk_parallel_kernelI23Flash_bwd_kernel_traitsILi192ELi64ELi64ELi8ELi4ELi2ELi2ELb1ELb1EN7cutlass6half_tE19Flash_kernel_traitsILi192ELi64ELi64ELi8ES3_EELb0ELb1ELb0ELb1ELb0ELb0ELb1EEEvNS_16Flash_bwd_paramsE,"aw",@nobits
	.sectionflags	@""
	.align	16
	.zero		1024


//--------------------- .nv.shared._ZN5flash25flash_bwd_dot_do_o_kernelILb0E23Flash_bwd_kernel_traitsILi192ELi64ELi64ELi8ELi4ELi2ELi2ELb1ELb1EN7cutlass6half_tE19Flash_kernel_traitsILi192ELi64ELi64ELi8ES3_EEEEvNS_16Flash_bwd_paramsE --------------------------
	.section	.nv.shared._ZN5flash25flash_bwd_dot_do_o_kernelILb0E23Flash_bwd_kernel_traitsILi192ELi64ELi64ELi8ELi4ELi2ELi2ELb1ELb1EN7cutlass6half_tE19Flash_kernel_traitsILi192ELi64ELi64ELi8ES3_EEEEvNS_16Flash_bwd_paramsE,"aw",@nobits
	.sectionflags	@""
	.align	16
	.zero		1024


//--------------------- .nv.shared._ZN5flash25flash_bwd_dot_do_o_kernelILb1E23Flash_bwd_kernel_traitsILi192ELi64ELi64ELi8ELi4ELi2ELi2ELb1ELb1EN7cutlass6half_tE19Flash_kernel_traitsILi192ELi64ELi64ELi8ES3_EEEEvNS_16Flash_bwd_paramsE --------------------------
	.section	.nv.shared._ZN5flash25flash_bwd_dot_do_o_kernelILb1E23Flash_bwd_kernel_traitsILi192ELi64ELi64ELi8ELi4ELi2ELi2ELb1ELb1EN7cutlass6half_tE19Flash_kernel_traitsILi192ELi64ELi64ELi8ES3_EEEEvNS_16Flash_bwd_paramsE,"aw",@nobits
	.sectionflags	@""
	.align	16
	.zero		1024


//--------------------- .nv.shared._ZN5flash27flash_bwd_convert_dq_kernelI23Flash_bwd_kernel_traitsILi192ELi64ELi64ELi8ELi4ELi2ELi2ELb0ELb0EN7cutlass6half_tE19Flash_kernel_traitsILi192ELi64ELi64ELi8ES3_EEEEvNS_16Flash_bwd_paramsEi --------------------------
	.section	.nv.shared._ZN5flash27flash_bwd_convert_dq_kernelI23Flash_bwd_kernel_traitsILi192ELi64ELi64ELi8ELi4ELi2ELi2ELb0ELb0EN7cutlass6half_tE19Flash_kernel_traitsILi192ELi64ELi64ELi8ES3_EEEEvNS_16Flash_bwd_paramsEi,"aw",@nobits
	.sectionflags	@""
	.align	16
	.zero		1024


//--------------------- .nv.shared._ZN5flash44flash_bwd_dq_dk_dv_loop_seqk_parallel_kernelI23Flash_bwd_kernel_traitsILi192ELi64ELi64ELi8ELi4ELi2ELi2ELb0ELb0EN7cutlass6half_tE19Flash_kernel_traitsILi192ELi64ELi64ELi8ES3_EELb1ELb1ELb0ELb0ELb0ELb0ELb0EEEvNS_16Flash_bwd_paramsE --------------------------
	.section	.nv.shared._ZN5flash44flash_bwd_dq_dk_dv_loop_seqk_parallel_kernelI23Flash_bwd_kernel_traitsILi192ELi64ELi64ELi8ELi4ELi2ELi2ELb0ELb0EN7cutlass6half_tE19Flash_kernel_traitsILi192ELi64ELi64ELi8ES3_EELb1ELb1ELb0ELb0ELb0ELb0ELb0EEEvNS_16Flash_bwd_paramsE,"aw",@nobits
	.sectionflags	@""
	.align	16
	.zero		1024


//--------------------- .nv.shared._ZN5flash44flash_bwd_dq_dk_dv_loop_seqk_parallel_kernelI23Flash_bwd_kernel_traitsILi192ELi64ELi64ELi8ELi4ELi2ELi2ELb0ELb0EN7cutlass6half_tE19Flash_kernel_traitsILi192ELi64ELi64ELi8ES3_EELb0ELb1ELb0ELb0ELb0ELb0ELb1EEEvNS_16Flash_bwd_paramsE --------------------------
	.section	.nv.shared._ZN5flash44flash_bwd_dq_dk_dv_loop_seqk_parallel_kernelI23Flash_bwd_kernel_traitsILi192ELi64ELi64ELi8ELi4ELi2ELi2ELb0ELb0EN7cutlass6half_tE19Flash_kernel_traitsILi192ELi64ELi64ELi8ES3_EELb0ELb1ELb0ELb0ELb0ELb0ELb1EEEvNS_16Flash_bwd_paramsE,"aw",@nobits
	.sectionflags	@""
	.align	16
	.zero		1024


//--------------------- .nv.shared._ZN5flash44flash_bwd_dq_dk_dv_loop_seqk_parallel_kernelI23Flash_bwd_kernel_traitsILi192ELi64ELi64ELi8ELi4ELi2ELi2ELb0ELb0EN7cutlass6half_tE19Flash_kernel_traitsILi192ELi64ELi64ELi8ES3_EELb1ELb1ELb0ELb0ELb0ELb1ELb0EEEvNS_16Flash_bwd_paramsE --------------------------
	.section	.nv.shared._ZN5flash44flash_bwd_dq_dk_dv_loop_seqk_parallel_kernelI23Flash_bwd_kernel_traitsILi192ELi64ELi64ELi8ELi4ELi2ELi2ELb0ELb0EN7cutlass6half_tE19Flash_kernel_traitsILi192ELi64ELi64ELi8ES3_EELb1ELb1ELb0ELb0ELb0ELb1ELb0EEEvNS_16Flash_bwd_paramsE,"aw",@nobits
	.sectionflags	@""
	.align	16
	.zero		1024


//--------------------- .nv.shared._ZN5flash44flash_bwd_dq_dk_dv_loop_seqk_parallel_kernelI23Flash_bwd_kernel_traitsILi192ELi64ELi64ELi8ELi4ELi2ELi2ELb0ELb0EN7cutlass6half_tE19Flash_kernel_traitsILi192ELi64ELi64ELi8ES3_EELb0ELb1ELb0ELb0ELb0ELb1ELb1EEEvNS_16Flash_bwd_paramsE --------------------------
	.section	.nv.shared._ZN5flash44flash_bwd_dq_dk_dv_loop_seqk_parallel_kernelI23Flash_bwd_kernel_traitsILi192ELi64ELi64ELi8ELi4ELi2ELi2ELb0ELb0EN7cutlass6half_tE19Flash_kernel_traitsILi192ELi64ELi64ELi8ES3_EELb0ELb1ELb0ELb0ELb0ELb1ELb1EEEvNS_16Flash_bwd_paramsE,"aw",@nobits
	.sectionflags	@""
	.align	16
	.zero		1024


//--------------------- .nv.shared._ZN5flash44flash_bwd_dq_dk_dv_loop_seqk_parallel_kernelI23Flash_bwd_kernel_traitsILi192ELi64ELi64ELi8ELi4ELi2ELi2ELb0ELb0EN7cutlass6half_tE19Flash_kernel_traitsILi192ELi64ELi64ELi8ES3_EELb1ELb1ELb0ELb1ELb0ELb0ELb0EEEvNS_16Flash_bwd_paramsE --------------------------
	.section	.nv.shared._ZN5flash44flash_bwd_dq_dk_dv_loop_seqk_parallel_kernelI23Flash_bwd_kernel_traitsILi192ELi64ELi64ELi8ELi4ELi2ELi2ELb0ELb0EN7cutlass6half_tE19Flash_kernel_traitsILi192ELi64ELi64ELi8ES3_EELb1ELb1ELb0ELb1ELb0ELb0ELb0EEEvNS_16Flash_bwd_paramsE,"aw",@nobits
	.sectionflags	@""
	.align	16
	.zero		1024


//--------------------- .nv.shared._ZN5flash44flash_bwd_dq_dk_dv_loop_seqk_parallel_kernelI23Flash_bwd_kernel_traitsILi192ELi64ELi64ELi8ELi4ELi2ELi2ELb0ELb0EN7cutlass6half_tE19Flash_kernel_traitsILi192ELi64ELi64ELi8ES3_EELb0ELb1ELb0ELb1ELb0ELb0ELb1EEEvNS_16Flash_bwd_paramsE --------------------------
	.section	.nv.shared._ZN5flash44flash_bwd_dq_dk_dv_loop_seqk_parallel_kernelI23Flash_bwd_kernel_traitsILi192ELi64ELi64ELi8ELi4ELi2ELi2ELb0ELb0EN7cutlass6half_tE19Flash_kernel_traitsILi192ELi64ELi64ELi8ES3_EELb0ELb1ELb0ELb1ELb0ELb0ELb1EEEvNS_16Flash_bwd_paramsE,"aw",@nobits
	.sectionflags	@""
	.align	16
	.zero		1024


//--------------------- .nv.shared._ZN5flash25flash_bwd_dot_do_o_kernelILb0E23Flash_bwd_kernel_traitsILi192ELi64ELi64ELi8ELi4ELi2ELi2ELb0ELb0EN7cutlass6half_tE19Flash_kernel_traitsILi192ELi64ELi64ELi8ES3_EEEEvNS_16Flash_bwd_paramsE --------------------------
	.section	.nv.shared._ZN5flash25flash_bwd_dot_do_o_kernelILb0E23Flash_bwd_kernel_traitsILi192ELi64ELi64ELi8ELi4ELi2ELi2ELb0ELb0EN7cutlass6half_tE19Flash_kernel_traitsILi192ELi64ELi64ELi8ES3_EEEEvNS_16Flash_bwd_paramsE,"aw",@nobits
	.sectionflags	@""
	.align	16
	.zero		1024


//--------------------- .nv.shared._ZN5flash25flash_bwd_dot_do_o_kernelILb1E23Flash_bwd_kernel_traitsILi192ELi64ELi64ELi8ELi4ELi2ELi2ELb0ELb0EN7cutlass6half_tE19Flash_kernel_traitsILi192ELi64ELi64ELi8ES3_EEEEvNS_16Flash_bwd_paramsE --------------------------
	.section	.nv.shared._ZN5flash25flash_bwd_dot_do_o_kernelILb1E23Flash_bwd_kernel_traitsILi192ELi64ELi64ELi8ELi4ELi2ELi2ELb0ELb0EN7cutlass6half_tE19Flash_kernel_traitsILi192ELi64ELi64ELi8ES3_EEEEvNS_16Flash_bwd_paramsE,"aw",@nobits
	.sectionflags	@""
	.align	16
	.zero		1024


//--------------------- .nv.constant0._ZN5flash44flash_bwd_dq_dk_dv_loop_seqk_parallel_kernelI23Flash_bwd_kernel_traitsILi192ELi64ELi64ELi8ELi4ELi2ELi2ELb1ELb1EN7cutlass6half_tE19Flash_kernel_traitsILi192ELi64ELi64ELi8ES3_EELb0ELb1ELb0ELb0ELb0ELb0ELb0EEEvNS_16Flash_bwd_paramsE --------------------------
	.section	.nv.constant0._ZN5flash44flash_bwd_dq_dk_dv_loop_seqk_parallel_kernelI23Flash_bwd_kernel_traitsILi192ELi64ELi64ELi8ELi4ELi2ELi2ELb1ELb1EN7cutlass6half_tE19Flash_kernel_traitsILi192ELi64ELi64ELi8ES3_EELb0ELb1ELb0ELb0ELb0ELb0ELb0EEEvNS_16Flash_bwd_paramsE,"a",@progbits
	.sectionflags	@""
	.align	4
.nv.constant0._ZN5flash44flash_bwd_dq_dk_dv_loop_seqk_parallel_kernelI23Flash_bwd_kernel_traitsILi192ELi64ELi64ELi8ELi4ELi2ELi2ELb1ELb1EN7cutlass6half_tE19Flash_kernel_traitsILi192ELi64ELi64ELi8ES3_EELb0ELb1ELb0ELb0ELb0ELb0ELb0EEEvNS_16Flash_bwd_paramsE:
	.zero		1536


//--------------------- .nv.constant0._ZN5flash44flash_bwd_dq_dk_dv_loop_seqk_parallel_kernelI23Flash_bwd_kernel_traitsILi192ELi64ELi64ELi8ELi4ELi2ELi2ELb1ELb1EN7cutlass6half_tE19Flash_kernel_traitsILi192ELi64ELi64ELi8ES3_EELb0ELb1ELb0ELb0ELb0ELb1ELb0EEEvNS_16Flash_bwd_paramsE --------------------------
	.section	.nv.constant0._ZN5flash44flash_bwd_dq_dk_dv_loop_seqk_parallel_kernelI23Flash_bwd_kernel_traitsILi192ELi64ELi64ELi8ELi4ELi2ELi2ELb1ELb1EN7cutlass6half_tE19Flash_kernel_traitsILi192ELi64ELi64ELi8ES3_EELb0ELb1ELb0ELb0ELb0ELb1ELb0EEEvNS_16Flash_bwd_paramsE,"a",@progbits
	.sectionflags	@""
	.align	4
.nv.constant0._ZN5flash44flash_bwd_dq_dk_dv_loop_seqk_parallel_kernelI23Flash_bwd_kernel_traitsILi192ELi64ELi64ELi8ELi4ELi2ELi2ELb1ELb1EN7cutlass6half_tE19Flash_kernel_traitsILi192ELi64ELi64ELi8ES3_EELb0ELb1ELb0ELb0ELb0ELb1ELb0EEEvNS_16Flash_bwd_paramsE:
	.zero		1536


//--------------------- .nv.constant0._ZN5flash44flash_bwd_dq_dk_dv_loop_seqk_parallel_kernelI23Flash_bwd_kernel_traitsILi192ELi64ELi64ELi8ELi4ELi2ELi2ELb1ELb1EN7cutlass6half_tE19Flash_kernel_traitsILi192ELi64ELi64ELi8ES3_EELb0ELb1ELb0ELb1ELb0ELb0ELb0EEEvNS_16Flash_bwd_paramsE --------------------------
	.section	.nv.constant0._ZN5flash44flash_bwd_dq_dk_dv_loop_seqk_parallel_kernelI23Flash_bwd_kernel_traitsILi192ELi64ELi64ELi8ELi4ELi2ELi2ELb1ELb1EN7cutlass6half_tE19Flash_kernel_traitsILi192ELi64ELi64ELi8ES3_EELb0ELb1ELb0ELb1ELb0ELb0ELb0EEEvNS_16Flash_bwd_paramsE,"a",@progbits
	.sectionflags	@""
	.align	4
.nv.constant0._ZN5flash44flash_bwd_dq_dk_dv_loop_seqk_parallel_kernelI23Flash_bwd_kernel_traitsILi192ELi64ELi64ELi8ELi4ELi2ELi2ELb1ELb1EN7cutlass6half_tE19Flash_kernel_traitsILi192ELi64ELi64ELi8ES3_EELb0ELb1ELb0ELb1ELb0ELb0ELb0EEEvNS_16Flash_bwd_paramsE:
	.zero		1536


//--------------------- .nv.constant0._ZN5flash44flash_bwd_dq_dk_dv_loop_seqk_parallel_kernelI23Flash_bwd_kernel_traitsILi192ELi64ELi64ELi8ELi4ELi2ELi2ELb0ELb0EN7cutlass6half_tE19Flash_kernel_traitsILi192ELi64ELi64ELi8ES3_EELb0ELb1ELb0ELb0ELb0ELb0ELb0EEEvNS_16Flash_bwd_paramsE --------------------------
	.section	.nv.constant0._ZN5flash44flash_bwd_dq_dk_dv_loop_seqk_parallel_kernelI23Flash_bwd_kernel_traitsILi192ELi64ELi64ELi8ELi4ELi2ELi2ELb0ELb0EN7cutlass6half_tE19Flash_kernel_traitsILi192ELi64ELi64ELi8ES3_EELb0ELb1ELb0ELb0ELb0ELb0ELb0EEEvNS_16Flash_bwd_paramsE,"a",@progbits
	.sectionflags	@""
	.align	4
.nv.constant0._ZN5flash44flash_bwd_dq_dk_dv_loop_seqk_parallel_kernelI23Flash_bwd_kernel_traitsILi192ELi64ELi64ELi8ELi4ELi2ELi2ELb0ELb0EN7cutlass6half_tE19Flash_kernel_traitsILi192ELi64ELi64ELi8ES3_EELb0ELb1ELb0ELb0ELb0ELb0ELb0EEEvNS_16Flash_bwd_paramsE:
	.zero		1536


//--------------------- .nv.constant0._ZN5flash44flash_bwd_dq_dk_dv_loop_seqk_parallel_kernelI23Flash_bwd_kernel_traitsILi192ELi64ELi64ELi8ELi4ELi2ELi2ELb0ELb0EN7cutlass6half_tE19Flash_kernel_traitsILi192ELi64ELi64ELi8ES3_EELb0ELb1ELb0ELb0ELb0ELb1ELb0EEEvNS_16Flash_bwd_paramsE --------------------------
	.section	.nv.constant0._ZN5flash44flash_bwd_dq_dk_dv_loop_seqk_parallel_kernelI23Flash_bwd_kernel_traitsILi192ELi64ELi64ELi8ELi4ELi2ELi2ELb0ELb0EN7cutlass6half_tE19Flash_kernel_traitsILi192ELi64ELi64ELi8ES3_EELb0ELb1ELb0ELb0ELb0ELb1ELb0EEEvNS_16Flash_bwd_paramsE,"a",@progbits
	.sectionflags	@""
	.align	4
.nv.constant0._ZN5flash44flash_bwd_dq_dk_dv_loop_seqk_parallel_kernelI23Flash_bwd_kernel_traitsILi192ELi64ELi64ELi8ELi4ELi2ELi2ELb0ELb0EN7cutlass6half_tE19Flash_kernel_traitsILi192ELi64ELi64ELi8ES3_EELb0ELb1ELb0ELb0ELb0ELb1ELb0EEEvNS_16Flash_bwd_paramsE:
	.zero		1536


//--------------------- .nv.constant0._ZN5flash44flash_bwd_dq_dk_dv_loop_seqk_parallel_kernelI23Flash_bwd_kernel_traitsILi192ELi64ELi64ELi8ELi4ELi2ELi2ELb0ELb0EN7cutlass6half_tE19Flash_kernel_traitsILi192ELi64ELi64ELi8ES3_EELb0ELb1ELb0ELb1ELb0ELb0ELb0EEEvNS_16Flash_bwd_paramsE --------------------------
	.section	.nv.constant0._ZN5flash44flash_bwd_dq_dk_dv_loop_seqk_parallel_kernelI23Flash_bwd_kernel_traitsILi192ELi64ELi64ELi8ELi4ELi2ELi2ELb0ELb0EN7cutlass6half_tE19Flash_kernel_traitsILi192ELi64ELi64ELi8ES3_EELb0ELb1ELb0ELb1ELb0ELb0ELb0EEEvNS_16Flash_bwd_paramsE,"a",@progbits
	.sectionflags	@""
	.align	4
.nv.constant0._ZN5flash44flash_bwd_dq_dk_dv_loop_seqk_parallel_kernelI23Flash_bwd_kernel_traitsILi192ELi64ELi64ELi8ELi4ELi2ELi2ELb0ELb0EN7cutlass6half_tE19Flash_kernel_traitsILi192ELi64ELi64ELi8ES3_EELb0ELb1ELb0ELb1ELb0ELb0ELb0EEEvNS_16Flash_bwd_paramsE:
	.zero		1536


//--------------------- .nv.constant0._ZN5flash27flash_bwd_convert_dq_kernelI23Flash_bwd_kernel_traitsILi192ELi64ELi64ELi8ELi4ELi2ELi2ELb1ELb1EN7cutlass6half_tE19Flash_kernel_traitsILi192ELi64ELi64ELi8ES3_EEEEvNS_16Flash_bwd_paramsEi --------------------------
	.section	.nv.constant0._ZN5flash27flash_bwd_convert_dq_kernelI23Flash_bwd_kernel_traitsILi192ELi64ELi64ELi8ELi4ELi2ELi2ELb1ELb1EN7cutlass6half_tE19Flash_kernel_traitsILi192ELi64ELi64ELi8ES3_EEEEvNS_16Flash_bwd_paramsEi,"a",@progbits
	.sectionflags	@""
	.align	4
.nv.constant0._ZN5flash27flash_bwd_convert_dq_kernelI23Flash_bwd_kernel_traitsILi192ELi64ELi64ELi8ELi4ELi2ELi2ELb1ELb1EN7cutlass6half_tE19Flash_kernel_traitsILi192ELi64ELi64ELi8ES3_EEEEvNS_16Flash_bwd_paramsEi:
	.zero		1540


//--------------------- .nv.constant0._ZN5flash44flash_bwd_dq_dk_dv_loop_seqk_parallel_kernelI23Flash_bwd_kernel_traitsILi192ELi64ELi64ELi8ELi4ELi2ELi2ELb1ELb1EN7cutlass6half_tE19Flash_kernel_traitsILi192ELi64ELi64ELi8ES3_EELb1ELb1ELb0ELb0ELb0ELb0ELb0EEEvNS_16Flash_bwd_paramsE --------------------------
	.section	.nv.constant0._ZN5flash44flash_bwd_dq_dk_dv_loop_seqk_parallel_kernelI23Flash_bwd_kernel_traitsILi192ELi64ELi64ELi8ELi4ELi2ELi2ELb1ELb1EN7cutlass6half_tE19Flash_kernel_traitsILi192ELi64ELi64ELi8ES3_EELb1ELb1ELb0ELb0ELb0ELb0ELb0EEEvNS_16Flash_bwd_paramsE,"a",@progbits
	.sectionflags	@""
	.align	4
.nv.constant0._ZN5flash44flash_bwd_dq_dk_dv_loop_seqk_parallel_kernelI23Flash_bwd_kernel_traitsILi192ELi64ELi64ELi8ELi4ELi2ELi2ELb1ELb1EN7cutlass6half_tE19Flash_kernel_traitsILi192ELi64ELi64ELi8ES3_EELb1ELb1ELb0ELb0ELb0ELb0ELb0EEEvNS_16Flash_bwd_paramsE:
	.zero		1536


//--------------------- .nv.constant0._ZN5flash44flash_bwd_dq_dk_dv_loop_seqk_parallel_kernelI23Flash_bwd_kernel_traitsILi192ELi64ELi64ELi8ELi4ELi2ELi2ELb1ELb1EN7cutlass6half_tE19Flash_kernel_traitsILi192ELi64ELi64ELi8ES3_EELb0ELb1ELb0ELb0ELb0ELb0ELb1EEEvNS_16Flash_bwd_paramsE --------------------------
	.section	.nv.constant0._ZN5flash44flash_bwd_dq_dk_dv_loop_seqk_parallel_kernelI23Flash_bwd_kernel_traitsILi192ELi64ELi64ELi8ELi4ELi2ELi2ELb1ELb1EN7cutlass6half_tE19Flash_kernel_traitsILi192ELi64ELi64ELi8ES3_EELb0ELb1ELb0ELb0ELb0ELb0ELb1EEEvNS_16Flash_bwd_paramsE,"a",@progbits
	.sectionflags	@""
	.align	4
.nv.constant0._ZN5flash44flash_bwd_dq_dk_dv_loop_seqk_parallel_kernelI23Flash_bwd_kernel_traitsILi192ELi64ELi64ELi8ELi4ELi2ELi2ELb1ELb1EN7cutlass6half_tE19Flash_kernel_traitsILi192ELi64ELi64ELi8ES3_EELb0ELb1ELb0ELb0ELb0ELb0ELb1EEEvNS_16Flash_bwd_paramsE:
	.zero		1536


//--------------------- .nv.constant0._ZN5flash44flash_bwd_dq_dk_dv_loop_seqk_parallel_kernelI23Flash_bwd_kernel_traitsILi192ELi64ELi64ELi8ELi4ELi2ELi2ELb1ELb1EN7cutlass6half_tE19Flash_kernel_traitsILi192ELi64ELi64ELi8ES3_EELb1ELb1ELb0ELb0ELb0ELb1ELb0EEEvNS_16Flash_bwd_paramsE --------------------------
	.section	.nv.constant0._ZN5flash44flash_bwd_dq_dk_dv_loop_seqk_parallel_kernelI23Flash_bwd_kernel_traitsILi192ELi64ELi64ELi8ELi4ELi2ELi2ELb1ELb1EN7cutlass6half_tE19Flash_kernel_traitsILi192ELi64ELi64ELi8ES3_EELb1ELb1ELb0ELb0ELb0ELb1ELb0EEEvNS_16Flash_bwd_paramsE,"a",@progbits
	.sectionflags	@""
	.align	4
.nv.constant0._ZN5flash44flash_bwd_dq_dk_dv_loop_seqk_parallel_kernelI23Flash_bwd_kernel_traitsILi192ELi64ELi64ELi8ELi4ELi2ELi2ELb1ELb1EN7cutlass6half_tE19Flash_kernel_traitsILi192ELi64ELi64ELi8ES3_EELb1ELb1ELb0ELb0ELb0ELb1ELb0EEEvNS_16Flash_bwd_paramsE:
	.zero		1536


//--------------------- .nv.constant0._ZN5flash44flash_bwd_dq_dk_dv_loop_seqk_parallel_kernelI23Flash_bwd_kernel_traitsILi192ELi64ELi64ELi8ELi4ELi2ELi2ELb1ELb1EN7cutlass6half_tE19Flash_kernel_traitsILi192ELi64ELi64ELi8ES3_EELb0ELb1ELb0ELb0ELb0ELb1ELb1EEEvNS_16Flash_bwd_paramsE --------------------------
	.section	.nv.constant0._ZN5flash44flash_bwd_dq_dk_dv_loop_seqk_parallel_kernelI23Flash_bwd_kernel_traitsILi192ELi64ELi64ELi8ELi4ELi2ELi2ELb1ELb1EN7cutlass6half_tE19Flash_kernel_traitsILi192ELi64ELi64ELi8ES3_EELb0ELb1ELb0ELb0ELb0ELb1ELb1EEEvNS_16Flash_bwd_paramsE,"a",@progbits
	.sectionflags	@""
	.align	4
.nv.constant0._ZN5flash44flash_bwd_dq_dk_dv_loop_seqk_parallel_kernelI23Flash_bwd_kernel_traitsILi192ELi64ELi64ELi8ELi4ELi2ELi2ELb1ELb1EN7cutlass6half_tE19Flash_kernel_traitsILi192ELi64ELi64ELi8ES3_EELb0ELb1ELb0ELb0ELb0ELb1ELb1EEEvNS_16Flash_bwd_paramsE:
	.zero		1536


//--------------------- .nv.constant0._ZN5flash44flash_bwd_dq_dk_dv_loop_seqk_parallel_kernelI23Flash_bwd_kernel_traitsILi192ELi64ELi64ELi8ELi4ELi2ELi2ELb1ELb1EN7cutlass6half_tE19Flash_kernel_traitsILi192ELi64ELi64ELi8ES3_EELb1ELb1ELb0ELb1ELb0ELb0ELb0EEEvNS_16Flash_bwd_paramsE --------------------------
	.section	.nv.constant0._ZN5flash44flash_bwd_dq_dk_dv_loop_seqk_parallel_kernelI23Flash_bwd_kernel_traitsILi192ELi64ELi64ELi8ELi4ELi2ELi2ELb1ELb1EN7cutlass6half_tE19Flash_kernel_traitsILi192ELi64ELi64ELi8ES3_EELb1ELb1ELb0ELb1ELb0ELb0ELb0EEEvNS_16Flash_bwd_paramsE,"a",@progbits
	.sectionflags	@""
	.align	4
.nv.constant0._ZN5flash44flash_bwd_dq_dk_dv_loop_seqk_parallel_kernelI23Flash_bwd_kernel_traitsILi192ELi64ELi64ELi8ELi4ELi2ELi2ELb1ELb1EN7cutlass6half_tE19Flash_kernel_traitsILi192ELi64ELi64ELi8ES3_EELb1ELb1ELb0ELb1ELb0ELb0ELb0EEEvNS_16Flash_bwd_paramsE:
	.zero		1536


//--------------------- .nv.constant0._ZN5flash44flash_bwd_dq_dk_dv_loop_seqk_parallel_kernelI23Flash_bwd_kernel_traitsILi192ELi64ELi64ELi8ELi4ELi2ELi2ELb1ELb1EN7cutlass6half_tE19Flash_kernel_traitsILi192ELi64ELi64ELi8ES3_EELb0ELb1ELb0ELb1ELb0ELb0ELb1EEEvNS_16Flash_bwd_paramsE --------------------------
	.section	.nv.constant0._ZN5flash44flash_bwd_dq_dk_dv_loop_seqk_parallel_kernelI23Flash_bwd_kernel_traitsILi192ELi64ELi64ELi8ELi4ELi2ELi2ELb1ELb1EN7cutlass6half_tE19Flash_kernel_traitsILi192ELi64ELi64ELi8ES3_EELb0ELb1ELb0ELb1ELb0ELb0ELb1EEEvNS_16Flash_bwd_paramsE,"a",@progbits
	.sectionflags	@""
	.align	4
.nv.constant0._ZN5flash44flash_bwd_dq_dk_dv_loop_seqk_parallel_kernelI23Flash_bwd_kernel_traitsILi192ELi64ELi64ELi8ELi4ELi2ELi2ELb1ELb1EN7cutlass6half_tE19Flash_kernel_traitsILi192ELi64ELi64ELi8ES3_EELb0ELb1ELb0ELb1ELb0ELb0ELb1EEEvNS_16Flash_bwd_paramsE:
	.zero		1536


//--------------------- .nv.constant0._ZN5flash25flash_bwd_dot_do_o_kernelILb0E23Flash_bwd_kernel_traitsILi192ELi64ELi64ELi8ELi4ELi2ELi2ELb1ELb1EN7cutlass6half_tE19Flash_kernel_traitsILi192ELi64ELi64ELi8ES3_EEEEvNS_16Flash_bwd_paramsE --------------------------
	.section	.nv.constant0._ZN5flash25flash_bwd_dot_do_o_kernelILb0E23Flash_bwd_kernel_traitsILi192ELi64ELi64ELi8ELi4ELi2ELi2ELb1ELb1EN7cutlass6half_tE19Flash_kernel_traitsILi192ELi64ELi64ELi8ES3_EEEEvNS_16Flash_bwd_paramsE,"a",@progbits
	.sectionflags	@""
	.align	4
.nv.constant0._ZN5flash25flash_bwd_dot_do_o_kernelILb0E23Flash_bwd_kernel_traitsILi192ELi64ELi64ELi8ELi4ELi2ELi2ELb1ELb1EN7cutlass6half_tE19Flash_kernel_traitsILi192ELi64ELi64ELi8ES3_EEEEvNS_16Flash_bwd_paramsE:
	.zero		1536


//--------------------- .nv.constant0._ZN5flash25flash_bwd_dot_do_o_kernelILb1E23Flash_bwd_kernel_traitsILi192ELi64ELi64ELi8ELi4ELi2ELi2ELb1ELb1EN7cutlass6half_tE19Flash_kernel_traitsILi192ELi64ELi64ELi8ES3_EEEEvNS_16Flash_bwd_paramsE --------------------------
	.section	.nv.constant0._ZN5flash25flash_bwd_dot_do_o_kernelILb1E23Flash_bwd_kernel_traitsILi192ELi64ELi64ELi8ELi4ELi2ELi2ELb1ELb1EN7cutlass6half_tE19Flash_kernel_traitsILi192ELi64ELi64ELi8ES3_EEEEvNS_16Flash_bwd_paramsE,"a",@progbits
	.sectionflags	@""
	.align	4
.nv.constant0._ZN5flash25flash_bwd_dot_do_o_kernelILb1E23Flash_bwd_kernel_traitsILi192ELi64ELi64ELi8ELi4ELi2ELi2ELb1ELb1EN7cutlass6half_tE19Flash_kernel_traitsILi192ELi64ELi64ELi8ES3_EEEEvNS_16Flash_bwd_paramsE:
	.zero		1536


//--------------------- .nv.constant0._ZN5flash27flash_bwd_convert_dq_kernelI23Flash_bwd_kernel_traitsILi192ELi64ELi64ELi8ELi4ELi2ELi2ELb0ELb0EN7cutlass6half_tE19Flash_kernel_traitsILi192ELi64ELi64ELi8ES3_EEEEvNS_16Flash_bwd_paramsEi --------------------------
	.section	.nv.constant0._ZN5flash27flash_bwd_convert_dq_kernelI23Flash_bwd_kernel_traitsILi192ELi64ELi64ELi8ELi4ELi2ELi2ELb0ELb0EN7cutlass6half_tE19Flash_kernel_traitsILi192ELi64ELi64ELi8ES3_EEEEvNS_16Flash_bwd_paramsEi,"a",@progbits
	.sectionflags	@""
	.align	4
.nv.constant0._ZN5flash27flash_bwd_convert_dq_kernelI23Flash_bwd_kernel_traitsILi192ELi64ELi64ELi8ELi4ELi2ELi2ELb0ELb0EN7cutlass6half_tE19Flash_kernel_traitsILi192ELi64ELi64ELi8ES3_EEEEvNS_16Flash_bwd_paramsEi:
	.zero		1540


//--------------------- .nv.constant0._ZN5flash44flash_bwd_dq_dk_dv_loop_seqk_parallel_kernelI23Flash_bwd_kernel_traitsILi192ELi64ELi64ELi8ELi4ELi2ELi2ELb0ELb0EN7cutlass6half_tE19Flash_kernel_traitsILi192ELi64ELi64ELi8ES3_EELb1ELb1ELb0ELb0ELb0ELb0ELb0EEEvNS_16Flash_bwd_paramsE --------------------------
	.section	.nv.constant0._ZN5flash44flash_bwd_dq_dk_dv_loop_seqk_parallel_kernelI23Flash_bwd_kernel_traitsILi192ELi64ELi64ELi8ELi4ELi2ELi2ELb0ELb0EN7cutlass6half_tE19Flash_kernel_traitsILi192ELi64ELi64ELi8ES3_EELb1ELb1ELb0ELb0ELb0ELb0ELb0EEEvNS_16Flash_bwd_paramsE,"a",@progbits
	.sectionflags	@""
	.align	4
.nv.constant0._ZN5flash44flash_bwd_dq_dk_dv_loop_seqk_parallel_kernelI23Flash_bwd_kernel_traitsILi192ELi64ELi64ELi8ELi4ELi2ELi2ELb0ELb0EN7cutlass6half_tE19Flash_kernel_traitsILi192ELi64ELi64ELi8ES3_EELb1ELb1ELb0ELb0ELb0ELb0ELb0EEEvNS_16Flash_bwd_paramsE:
	.zero		1536


//--------------------- .nv.constant0._ZN5flash44flash_bwd_dq_dk_dv_loop_seqk_parallel_kernelI23Flash_bwd_kernel_traitsILi192ELi64ELi64ELi8ELi4ELi2ELi2ELb0ELb0EN7cutlass6half_tE19Flash_kernel_traitsILi192ELi64ELi64ELi8ES3_EELb0ELb1ELb0ELb0ELb0ELb0ELb1EEEvNS_16Flash_bwd_paramsE --------------------------
	.section	.nv.constant0._ZN5flash44flash_bwd_dq_dk_dv_loop_seqk_parallel_kernelI23Flash_bwd_kernel_traitsILi192ELi64ELi64ELi8ELi4ELi2ELi2ELb0ELb0EN7cutlass6half_tE19Flash_kernel_traitsILi192ELi64ELi64ELi8ES3_EELb0ELb1ELb0ELb0ELb0ELb0ELb1EEEvNS_16Flash_bwd_paramsE,"a",@progbits
	.sectionflags	@""
	.align	4
.nv.constant0._ZN5flash44flash_bwd_dq_dk_dv_loop_seqk_parallel_kernelI23Flash_bwd_kernel_traitsILi192ELi64ELi64ELi8ELi4ELi2ELi2ELb0ELb0EN7cutlass6half_tE19Flash_kernel_traitsILi192ELi64ELi64ELi8ES3_EELb0ELb1ELb0ELb0ELb0ELb0ELb1EEEvNS_16Flash_bwd_paramsE:
	.zero		1536


//--------------------- .nv.constant0._ZN5flash44flash_bwd_dq_dk_dv_loop_seqk_parallel_kernelI23Flash_bwd_kernel_traitsILi192ELi64ELi64ELi8ELi4ELi2ELi2ELb0ELb0EN7cutlass6half_tE19Flash_kernel_traitsILi192ELi64ELi64ELi8ES3_EELb1ELb1ELb0ELb0ELb0ELb1ELb0EEEvNS_16Flash_bwd_paramsE --------------------------
	.section	.nv.constant0._ZN5flash44flash_bwd_dq_dk_dv_loop_seqk_parallel_kernelI23Flash_bwd_kernel_traitsILi192ELi64ELi64ELi8ELi4ELi2ELi2ELb0ELb0EN7cutlass6half_tE19Flash_kernel_traitsILi192ELi64ELi64ELi8ES3_EELb1ELb1ELb0ELb0ELb0ELb1ELb0EEEvNS_16Flash_bwd_paramsE,"a",@progbits
	.sectionflags	@""
	.align	4
.nv.constant0._ZN5flash44flash_bwd_dq_dk_dv_loop_seqk_parallel_kernelI23Flash_bwd_kernel_traitsILi192ELi64ELi64ELi8ELi4ELi2ELi2ELb0ELb0EN7cutlass6half_tE19Flash_kernel_traitsILi192ELi64ELi64ELi8ES3_EELb1ELb1ELb0ELb0ELb0ELb1ELb0EEEvNS_16Flash_bwd_paramsE:
	.zero		1536


//--------------------- .nv.constant0._ZN5flash44flash_bwd_dq_dk_dv_loop_seqk_parallel_kernelI23Flash_bwd_kernel_traitsILi192ELi64ELi64ELi8ELi4ELi2ELi2ELb0ELb0EN7cutlass6half_tE19Flash_kernel_traitsILi192ELi64ELi64ELi8ES3_EELb0ELb1ELb0ELb0ELb0ELb1ELb1EEEvNS_16Flash_bwd_paramsE --------------------------
	.section	.nv.constant0._ZN5flash44flash_bwd_dq_dk_dv_loop_seqk_parallel_kernelI23Flash_bwd_kernel_traitsILi192ELi64ELi64ELi8ELi4ELi2ELi2ELb0ELb0EN7cutlass6half_tE19Flash_kernel_traitsILi192ELi64ELi64ELi8ES3_EELb0ELb1ELb0ELb0ELb0ELb1ELb1EEEvNS_16Flash_bwd_paramsE,"a",@progbits
	.sectionflags	@""
	.align	4
.nv.constant0._ZN5flash44flash_bwd_dq_dk_dv_loop_seqk_parallel_kernelI23Flash_bwd_kernel_traitsILi192ELi64ELi64ELi8ELi4ELi2ELi2ELb0ELb0EN7cutlass6half_tE19Flash_kernel_traitsILi192ELi64ELi64ELi8ES3_EELb0ELb1ELb0ELb0ELb0ELb1ELb1EEEvNS_16Flash_bwd_paramsE:
	.zero		1536


//--------------------- .nv.constant0._ZN5flash44flash_bwd_dq_dk_dv_loop_seqk_parallel_kernelI23Flash_bwd_kernel_traitsILi192ELi64ELi64ELi8ELi4ELi2ELi2ELb0ELb0EN7cutlass6half_tE19Flash_kernel_traitsILi192ELi64ELi64ELi8ES3_EELb1ELb1ELb0ELb1ELb0ELb0ELb0EEEvNS_16Flash_bwd_paramsE --------------------------
	.section	.nv.constant0._ZN5flash44flash_bwd_dq_dk_dv_loop_seqk_parallel_kernelI23Flash_bwd_kernel_traitsILi192ELi64ELi64ELi8ELi4ELi2ELi2ELb0ELb0EN7cutlass6half_tE19Flash_kernel_traitsILi192ELi64ELi64ELi8ES3_EELb1ELb1ELb0ELb1ELb0ELb0ELb0EEEvNS_16Flash_bwd_paramsE,"a",@progbits
	.sectionflags	@""
	.align	4
.nv.constant0._ZN5flash44flash_bwd_dq_dk_dv_loop_seqk_parallel_kernelI23Flash_bwd_kernel_traitsILi192ELi64ELi64ELi8ELi4ELi2ELi2ELb0ELb0EN7cutlass6half_tE19Flash_kernel_traitsILi192ELi64ELi64ELi8ES3_EELb1ELb1ELb0ELb1ELb0ELb0ELb0EEEvNS_16Flash_bwd_paramsE:
	.zero		1536


//--------------------- .nv.constant0._ZN5flash44flash_bwd_dq_dk_dv_loop_seqk_parallel_kernelI23Flash_bwd_kernel_traitsILi192ELi64ELi64ELi8ELi4ELi2ELi2ELb0ELb0EN7cutlass6half_tE19Flash_kernel_traitsILi192ELi64ELi64ELi8ES3_EELb0ELb1ELb0ELb1ELb0ELb0ELb1EEEvNS_16Flash_bwd_paramsE --------------------------
	.section	.nv.constant0._ZN5flash44flash_bwd_dq_dk_dv_loop_seqk_parallel_kernelI23Flash_bwd_kernel_traitsILi192ELi64ELi64ELi8ELi4ELi2ELi2ELb0ELb0EN7cutlass6half_tE19Flash_kernel_traitsILi192ELi64ELi64ELi8ES3_EELb0ELb1ELb0ELb1ELb0ELb0ELb1EEEvNS_16Flash_bwd_paramsE,"a",@progbits
	.sectionflags	@""
	.align	4
.nv.constant0._ZN5flash44flash_bwd_dq_dk_dv_loop_seqk_parallel_kernelI23Flash_bwd_kernel_traitsILi192ELi64ELi64ELi8ELi4ELi2ELi2ELb0ELb0EN7cutlass6half_tE19Flash_kernel_traitsILi192ELi64ELi64ELi8ES3_EELb0ELb1ELb0ELb1ELb0ELb0ELb1EEEvNS_16Flash_bwd_paramsE:
	.zero		1536


//--------------------- .nv.constant0._ZN5flash25flash_bwd_dot_do_o_kernelILb0E23Flash_bwd_kernel_traitsILi192ELi64ELi64ELi8ELi4ELi2ELi2ELb0ELb0EN7cutlass6half_tE19Flash_kernel_traitsILi192ELi64ELi64ELi8ES3_EEEEvNS_16Flash_bwd_paramsE --------------------------
	.section	.nv.constant0._ZN5flash25flash_bwd_dot_do_o_kernelILb0E23Flash_bwd_kernel_traitsILi192ELi64ELi64ELi8ELi4ELi2ELi2ELb0ELb0EN7cutlass6half_tE19Flash_kernel_traitsILi192ELi64ELi64ELi8ES3_EEEEvNS_16Flash_bwd_paramsE,"a",@progbits
	.sectionflags	@""
	.align	4
.nv.constant0._ZN5flash25flash_bwd_dot_do_o_kernelILb0E23Flash_bwd_kernel_traitsILi192ELi64ELi64ELi8ELi4ELi2ELi2ELb0ELb0EN7cutlass6half_tE19Flash_kernel_traitsILi192ELi64ELi64ELi8ES3_EEEEvNS_16Flash_bwd_paramsE:
	.zero		1536


//--------------------- .nv.constant0._ZN5flash25flash_bwd_dot_do_o_kernelILb1E23Flash_bwd_kernel_traitsILi192ELi64ELi64ELi8ELi4ELi2ELi2ELb0ELb0EN7cutlass6half_tE19Flash_kernel_traitsILi192ELi64ELi64ELi8ES3_EEEEvNS_16Flash_bwd_paramsE --------------------------
	.section	.nv.constant0._ZN5flash25flash_bwd_dot_do_o_kernelILb1E23Flash_bwd_kernel_traitsILi192ELi64ELi64ELi8ELi4ELi2ELi2ELb0ELb0EN7cutlass6half_tE19Flash_kernel_traitsILi192ELi64ELi64ELi8ES3_EEEEvNS_16Flash_bwd_paramsE,"a",@progbits
	.sectionflags	@""
	.align	4
.nv.constant0._ZN5flash25flash_bwd_dot_do_o_kernelILb1E23Flash_bwd_kernel_traitsILi192ELi64ELi64ELi8ELi4ELi2ELi2ELb0ELb0EN7cutlass6half_tE19Flash_kernel_traitsILi192ELi64ELi64ELi8ES3_EEEEvNS_16Flash_bwd_paramsE:
	.zero		1536


//--------------------- SYMBOLS --------------------------

	.type		.nv.reservedSmem.offset0,@object
	.size		.nv.reservedSmem.offset0,0x4
	.type		.nv.reservedSmem.cap,@object
	.size		.nv.reservedSmem.cap,0x4
